	.target	sm_80

	.elftype	@"ET_EXEC"


//--------------------- .note.nv.tkinfo           --------------------------
	.section	.note.nv.tkinfo,"",@"SHT_NOTE"
	.sectionflags	@"SHF_NOTE_NV_TKINFO"
	.tkinfo
        /*0018*/ 	.word	0x00000002
        /*0030*/ 	.string	""
        /*0030*/ 	.string	"ptxas"
        /*0030*/ 	.string	"Cuda compilation tools, release 13.0, V13.0.88"
        /*0030*/ 	.string	"Build cuda_13.0.r13.0/compiler.36424714_0"
        /*0030*/ 	.string	"-v  -suppress-debug-info  -lineinfo  -arch sm_80 "



//--------------------- .note.nv.cuinfo           --------------------------
	.section	.note.nv.cuinfo,"",@"SHT_NOTE"
	.sectionflags	@"SHF_NOTE_NV_CUINFO"
        /*0018*/ 	.short	0x0002
        /*001a*/ 	.short	0x0050
        /*001c*/ 	.short	0x0082
	.zero		2


//--------------------- .nv.info                  --------------------------
	.section	.nv.info,"",@"SHT_CUDA_INFO"
	.align	4


	//----- nvinfo : EIATTR_REGCOUNT
	.align		4
        /*0000*/ 	.byte	0x04, 0x2f
        /*0002*/ 	.short	(.L_1 - .L_0)
	.align		4
.L_0:
        /*0004*/ 	.word	index@(matmul_kernel)
        /*0008*/ 	.word	0x00000020


	//----- nvinfo : EIATTR_FRAME_SIZE
	.align		4
.L_1:
        /*000c*/ 	.byte	0x04, 0x11
        /*000e*/ 	.short	(.L_3 - .L_2)
	.align		4
.L_2:
        /*0010*/ 	.word	index@(matmul_kernel)
        /*0014*/ 	.word	0x000023a8


	//----- nvinfo : EIATTR_MIN_STACK_SIZE
	.align		4
.L_3:
        /*0018*/ 	.byte	0x04, 0x12
        /*001a*/ 	.short	(.L_5 - .L_4)
	.align		4
.L_4:
        /*001c*/ 	.word	index@(matmul_kernel)
        /*0020*/ 	.word	0x000023a8
.L_5:


//--------------------- .nv.info.matmul_kernel    --------------------------
	.section	.nv.info.matmul_kernel,"",@"SHT_CUDA_INFO"
	.sectionflags	@""
	.align	4


	//----- nvinfo : EIATTR_CUDA_API_VERSION
	.align		4
        /*0000*/ 	.byte	0x04, 0x37
        /*0002*/ 	.short	(.L_7 - .L_6)
.L_6:
        /*0004*/ 	.word	0x00000082


	//----- nvinfo : EIATTR_SW2861232_WAR
	.align		4
.L_7:
        /*0008*/ 	.byte	0x01, 0x35
	.zero		2


	//----- nvinfo : EIATTR_PARAM_CBANK
	.align		4
        /*000c*/ 	.byte	0x04, 0x0a
        /*000e*/ 	.short	(.L_9 - .L_8)
	.align		4
.L_8:
        /*0010*/ 	.word	index@(.nv.constant0.matmul_kernel)
        /*0014*/ 	.short	0x0160
        /*0016*/ 	.short	0x0050


	//----- nvinfo : EIATTR_CBANK_PARAM_SIZE
	.align		4
.L_9:
        /*0018*/ 	.byte	0x03, 0x19
        /*001a*/ 	.short	0x0050


	//----- nvinfo : EIATTR_KPARAM_INFO
	.align		4
        /*001c*/ 	.byte	0x04, 0x17
        /*001e*/ 	.short	(.L_11 - .L_10)
.L_10:
        /*0020*/ 	.word	0x00000000
        /*0024*/ 	.short	0x000d
        /*0026*/ 	.short	0x0048
        /*0028*/ 	.byte	0x00, 0xf4, 0x21, 0x00


	//----- nvinfo : EIATTR_KPARAM_INFO
	.align		4
.L_11:
        /*002c*/ 	.byte	0x04, 0x17
        /*002e*/ 	.short	(.L_13 - .L_12)
.L_12:
        /*0030*/ 	.word	0x00000000
        /*0034*/ 	.short	0x000c
        /*0036*/ 	.short	0x0040
        /*0038*/ 	.byte	0x00, 0xf4, 0x21, 0x00


	//----- nvinfo : EIATTR_KPARAM_INFO
	.align		4
.L_13:
        /*003c*/ 	.byte	0x04, 0x17
        /*003e*/ 	.short	(.L_15 - .L_14)
.L_14:
        /*0040*/ 	.word	0x00000000
        /*0044*/ 	.short	0x000b
        /*0046*/ 	.short	0x0038
        /*0048*/ 	.byte	0x00, 0xf0, 0x11, 0x00


	//----- nvinfo : EIATTR_KPARAM_INFO
	.align		4
.L_15:
        /*004c*/ 	.byte	0x04, 0x17
        /*004e*/ 	.short	(.L_17 - .L_16)
.L_16:
        /*0050*/ 	.word	0x00000000
        /*0054*/ 	.short	0x000a
        /*0056*/ 	.short	0x0034
        /*0058*/ 	.byte	0x00, 0xf0, 0x11, 0x00


	//----- nvinfo : EIATTR_KPARAM_INFO
	.align		4
.L_17:
        /*005c*/ 	.byte	0x04, 0x17
        /*005e*/ 	.short	(.L_19 - .L_18)
.L_18:
        /*0060*/ 	.word	0x00000000
        /*0064*/ 	.short	0x0009
        /*0066*/ 	.short	0x0030
        /*0068*/ 	.byte	0x00, 0xf0, 0x11, 0x00


	//----- nvinfo : EIATTR_KPARAM_INFO
	.align		4
.L_19:
        /*006c*/ 	.byte	0x04, 0x17
        /*006e*/ 	.short	(.L_21 - .L_20)
.L_20:
        /*0070*/ 	.word	0x00000000
        /*0074*/ 	.short	0x0008
        /*0076*/ 	.short	0x002c
        /*0078*/ 	.byte	0x00, 0xf0, 0x11, 0x00


	//----- nvinfo : EIATTR_KPARAM_INFO
	.align		4
.L_21:
        /*007c*/ 	.byte	0x04, 0x17
        /*007e*/ 	.short	(.L_23 - .L_22)
.L_22:
        /*0080*/ 	.word	0x00000000
        /*0084*/ 	.short	0x0007
        /*0086*/ 	.short	0x0028
        /*0088*/ 	.byte	0x00, 0xf0, 0x11, 0x00


	//----- nvinfo : EIATTR_KPARAM_INFO
	.align		4
.L_23:
        /*008c*/ 	.byte	0x04, 0x17
        /*008e*/ 	.short	(.L_25 - .L_24)
.L_24:
        /*0090*/ 	.word	0x00000000
        /*0094*/ 	.short	0x0006
        /*0096*/ 	.short	0x0024
        /*0098*/ 	.byte	0x00, 0xf0, 0x11, 0x00


	//----- nvinfo : EIATTR_KPARAM_INFO
	.align		4
.L_25:
        /*009c*/ 	.byte	0x04, 0x17
        /*009e*/ 	.short	(.L_27 - .L_26)
.L_26:
        /*00a0*/ 	.word	0x00000000
        /*00a4*/ 	.short	0x0005
        /*00a6*/ 	.short	0x0020
        /*00a8*/ 	.byte	0x00, 0xf0, 0x11, 0x00


	//----- nvinfo : EIATTR_KPARAM_INFO
	.align		4
.L_27:
        /*00ac*/ 	.byte	0x04, 0x17
        /*00ae*/ 	.short	(.L_29 - .L_28)
.L_28:
        /*00b0*/ 	.word	0x00000000
        /*00b4*/ 	.short	0x0004
        /*00b6*/ 	.short	0x001c
        /*00b8*/ 	.byte	0x00, 0xf0, 0x11, 0x00


	//----- nvinfo : EIATTR_KPARAM_INFO
	.align		4
.L_29:
        /*00bc*/ 	.byte	0x04, 0x17
        /*00be*/ 	.short	(.L_31 - .L_30)
.L_30:
        /*00c0*/ 	.word	0x00000000
        /*00c4*/ 	.short	0x0003
        /*00c6*/ 	.short	0x0018
        /*00c8*/ 	.byte	0x00, 0xf0, 0x11, 0x00


	//----- nvinfo : EIATTR_KPARAM_INFO
	.align		4
.L_31:
        /*00cc*/ 	.byte	0x04, 0x17
        /*00ce*/ 	.short	(.L_33 - .L_32)
.L_32:
        /*00d0*/ 	.word	0x00000000
        /*00d4*/ 	.short	0x0002
        /*00d6*/ 	.short	0x0010
        /*00d8*/ 	.byte	0x00, 0xf4, 0x21, 0x00


	//----- nvinfo : EIATTR_KPARAM_INFO
	.align		4
.L_33:
        /*00dc*/ 	.byte	0x04, 0x17
        /*00de*/ 	.short	(.L_35 - .L_34)
.L_34:
        /*00e0*/ 	.word	0x00000000
        /*00e4*/ 	.short	0x0001
        /*00e6*/ 	.short	0x0008
        /*00e8*/ 	.byte	0x00, 0xf4, 0x21, 0x00


	//----- nvinfo : EIATTR_KPARAM_INFO
	.align		4
.L_35:
        /*00ec*/ 	.byte	0x04, 0x17
        /*00ee*/ 	.short	(.L_37 - .L_36)
.L_36:
        /*00f0*/ 	.word	0x00000000
        /*00f4*/ 	.short	0x0000
        /*00f6*/ 	.short	0x0000
        /*00f8*/ 	.byte	0x00, 0xf4, 0x21, 0x00


	//----- nvinfo : EIATTR_MAXREG_COUNT
	.align		4
.L_37:
        /*00fc*/ 	.byte	0x03, 0x1b
        /*00fe*/ 	.short	0x00ff


	//----- nvinfo : EIATTR_NUM_BARRIERS
	.align		4
        /*0100*/ 	.byte	0x02, 0x4c
        /*0102*/ 	.byte	0x01
	.zero		1


	//----- nvinfo : EIATTR_ANNOTATIONS
	.align		4
        /*0104*/ 	.byte	0x04, 0x55
        /*0106*/ 	.short	(.L_39 - .L_38)


	//   ....[0]....
.L_38:
        /*0108*/ 	.word	0x00000001
        /*010c*/ 	.byte	0x70, 0x00, 0x00, 0x00, 0x01, 0x00, 0x00, 0x00, 0xb0, 0x00, 0x00, 0x00, 0x01, 0x00, 0x00, 0x00
        /* <DEDUP_REMOVED lines=3344> */
        /*d21c*/ 	.byte	0x80, 0x29, 0x03, 0x00, 0x01, 0x00, 0x00, 0x00, 0xc0, 0x29, 0x03, 0x00


	//----- nvinfo : EIATTR_MERCURY_ISA_VERSION
	.align		4
.L_39:
        /*d228*/ 	.byte	0x03, 0x5f
        /*d22a*/ 	.short	0x0000


	//----- nvinfo : EIATTR_EXIT_INSTR_OFFSETS
	.align		4
        /*d22c*/ 	.byte	0x04, 0x1c
        /*d22e*/ 	.short	(.L_41 - .L_40)


	//   ....[0]....
.L_40:
        /*d230*/ 	.word	0x00032d50


	//   ....[1]....
        /*d234*/ 	.word	0x00032d80


	//----- nvinfo : EIATTR_REQNTID
	.align		4
.L_41:
        /*d238*/ 	.byte	0x04, 0x10
        /*d23a*/ 	.short	(.L_43 - .L_42)
.L_42:
        /*d23c*/ 	.word	0x00000080
        /*d240*/ 	.word	0x00000001
        /*d244*/ 	.word	0x00000001
.L_43:


//--------------------- .nv.callgraph             --------------------------
	.section	.nv.callgraph,"",@"SHT_CUDA_CALLGRAPH"
	.align	4
	.sectionentsize	8
	.align		4
        /*0000*/ 	.word	0x00000000
	.align		4
        /*0004*/ 	.word	0xffffffff
	.align		4
        /*0008*/ 	.word	0x00000000
	.align		4
        /*000c*/ 	.word	0xfffffffe
	.align		4
        /*0010*/ 	.word	0x00000000
	.align		4
        /*0014*/ 	.word	0xfffffffd
	.align		4
        /*0018*/ 	.word	0x00000000
	.align		4
        /*001c*/ 	.word	0xfffffffc


//--------------------- .nv.rel.action            --------------------------
	.section	.nv.rel.action,"",@"SHT_CUDA_RELOCINFO"
	.align	8
	.sectionentsize	8
        /*0000*/ 	.byte	0x73, 0x00, 0x00, 0x00, 0x00, 0x00, 0x00, 0x00, 0x00, 0x00, 0x00, 0x11, 0x25, 0x00, 0x05, 0x36


//--------------------- .nv.constant0.matmul_kernel --------------------------
	.section	.nv.constant0.matmul_kernel,"a",@progbits
	.sectionflags	@""
	.align	4
.nv.constant0.matmul_kernel:
	.zero		432


//--------------------- .text.matmul_kernel       --------------------------
	.section	.text.matmul_kernel,"ax",@progbits
	.sectioninfo	@"SHI_REGISTERS=32"
	.align	128
        .global         matmul_kernel
        .type           matmul_kernel,@function
        .size           matmul_kernel,(.L_x_4 - matmul_kernel)
        .other          matmul_kernel,@"STO_CUDA_ENTRY STV_DEFAULT"
matmul_kernel:
.text.matmul_kernel:
[----:B------:R-:W-:-:S04]  /*0000*/  IMAD.MOV.U32 R1, RZ, RZ, c[0x0][0x28] ;  /* 0x00000a00ff017624 */ /* 0x000fc800078e00ff */
[----:B------:R-:W-:Y:S01]  /*0010*/  IMAD.MOV.U32 R6, RZ, RZ, 0xff ;  /* 0x000000ffff067424 */ /* 0x000fe200078e00ff */
[----:B------:R-:W-:Y:S01]  /*0020*/  IADD3 R1, R1, -0x23a8, RZ ;  /* 0xffffdc5801017810 */ /* 0x000fe20007ffe0ff */
[----:B------:R-:W0:Y:S01]  /*0030*/  S2R R28, SR_TID.X ;  /* 0x00000000001c7919 */ /* 0x000e220000002100 */
[----:B------:R-:W-:Y:S01]  /*0040*/  ULDC.64 UR4, c[0x0][0x118] ;  /* 0x0000460000047ab9 */ /* 0x000fe20000000a00 */
[----:B------:R-:W-:Y:S01]  /*0050*/  CS2R R12, SRZ ;  /* 0x00000000000c7805 */ /* 0x000fe2000001ff00 */
[----:B------:R-:W-:Y:S01]  /*0060*/  IADD3 R0, R6, c[0x0][0x17c], RZ ;  /* 0x00005f0006007a10 */ /* 0x000fe20007ffe0ff */
[----:B------:R1:W-:Y:S01]  /*0070*/  STL [R1+0x70], RZ ;  /* 0x000070ff01007387 */ /* 0x0003e20000100800 */
[----:B------:R-:W-:Y:S01]  /*0080*/  CS2R R14, SRZ ;  /* 0x00000000000e7805 */ /* 0x000fe2000001ff00 */
[----:B------:R-:W-:Y:S01]  /*0090*/  CS2R R24, SRZ ;  /* 0x0000000000187805 */ /* 0x000fe2000001ff00 */
[----:B------:R-:W-:Y:S01]  /*00a0*/  SHF.R.S32.HI R3, RZ, 0x1f, R0 ;  /* 0x0000001fff037819 */ /* 0x000fe20000011400 */
[----:B------:R1:W-:Y:S01]  /*00b0*/  STL [R1+0x74], RZ ;  /* 0x000074ff01007387 */ /* 0x0003e20000100800 */
[----:B------:R-:W-:Y:S01]  /*00c0*/  CS2R R26, SRZ ;  /* 0x00000000001a7805 */ /* 0x000fe2000001ff00 */
[----:B------:R-:W-:Y:S01]  /*00d0*/  CS2R R16, SRZ ;  /* 0x0000000000107805 */ /* 0x000fe2000001ff00 */
[----:B------:R-:W-:Y:S01]  /*00e0*/  LEA.HI R3, R3, R0, RZ, 0x8 ;  /* 0x0000000003037211 */ /* 0x000fe200078f40ff */
[----:B------:R1:W-:Y:S01]  /*00f0*/  STL [R1+0x78], RZ ;  /* 0x000078ff01007387 */ /* 0x0003e20000100800 */
[----:B------:R-:W-:Y:S01]  /*0100*/  CS2R R18, SRZ ;  /* 0x0000000000127805 */ /* 0x000fe2000001ff00 */
[----:B------:R-:W-:Y:S01]  /*0110*/  CS2R R20, SRZ ;  /* 0x0000000000147805 */ /* 0x000fe2000001ff00 */
[----:B------:R-:W-:Y:S01]  /*0120*/  SHF.R.S32.HI R0, RZ, 0x8, R3 ;  /* 0x00000008ff007819 */ /* 0x000fe20000011403 */
[----:B------:R1:W-:Y:S01]  /*0130*/  STL [R1+0x7c], RZ ;  /* 0x00007cff01007387 */ /* 0x0003e20000100800 */
[----:B------:R-:W-:-:S03]  /*0140*/  CS2R R22, SRZ ;  /* 0x0000000000167805 */ /* 0x000fc6000001ff00 */
[----:B------:R-:W-:Y:S01]  /*0150*/  IMAD.SHL.U32 R0, R0, 0x4, RZ ;  /* 0x0000000400007824 */ /* 0x000fe200078e00ff */
[----:B------:R-:W2:Y:S01]  /*0160*/  S2R R3, SR_CTAID.X ;  /* 0x0000000000037919 */ /* 0x000ea20000002500 */
[----:B0-----:R-:W-:-:S03]  /*0170*/  LOP3.LUT R28, R28, 0x7f, RZ, 0xc0, !PT ;  /* 0x0000007f1c1c7812 */ /* 0x001fc600078ec0ff */
[----:B------:R1:W-:Y:S01]  /*0180*/  STL [R1+0x60], RZ ;  /* 0x000060ff01007387 */ /* 0x0003e20000100800 */
[-C--:B------:R-:W-:Y:S02]  /*0190*/  IABS R7, R0.reuse ;  /* 0x0000000000077213 */ /* 0x080fe40000000000 */
[----:B------:R-:W-:Y:S01]  /*01a0*/  IABS R11, R0 ;  /* 0x00000000000b7213 */ /* 0x000fe20000000000 */
[----:B------:R1:W-:Y:S01]  /*01b0*/  STL [R1+0x64], RZ ;  /* 0x000064ff01007387 */ /* 0x0003e20000100800 */
[----:B------:R-:W0:Y:S03]  /*01c0*/  I2F.RP R2, R7 ;  /* 0x0000000700027306 */ /* 0x000e260000209400 */
[----:B------:R1:W-:Y:S04]  /*01d0*/  STL [R1+0x68], RZ ;  /* 0x000068ff01007387 */ /* 0x0003e80000100800 */
[----:B------:R1:W-:Y:S04]  /*01e0*/  STL [R1+0x6c], RZ ;  /* 0x00006cff01007387 */ /* 0x0003e80000100800 */
[----:B------:R1:W-:Y:S01]  /*01f0*/  STL [R1+0x50], RZ ;  /* 0x000050ff01007387 */ /* 0x0003e20000100800 */
[----:B--2---:R-:W-:Y:S01]  /*0200*/  IABS R10, R3 ;  /* 0x00000003000a7213 */ /* 0x004fe20000000000 */
[----:B0-----:R-:W0:Y:S02]  /*0210*/  MUFU.RCP R2, R2 ;  /* 0x0000000200027308 */ /* 0x001e240000001000 */
[----:B------:R1:W-:Y:S04]  /*0220*/  STL [R1+0x54], RZ ;  /* 0x000054ff01007387 */ /* 0x0003e80000100800 */
[----:B------:R1:W-:Y:S04]  /*0230*/  STL [R1+0x58], RZ ;  /* 0x000058ff01007387 */ /* 0x0003e80000100800 */
[----:B------:R1:W-:Y:S04]  /*0240*/  STL [R1+0x5c], RZ ;  /* 0x00005cff01007387 */ /* 0x0003e80000100800 */
[----:B------:R1:W-:Y:S01]  /*0250*/  STL [R1+0x40], RZ ;  /* 0x000040ff01007387 */ /* 0x0003e20000100800 */
[----:B0-----:R-:W-:Y:S01]  /*0260*/  IADD3 R4, R2, 0xffffffe, RZ ;  /* 0x0ffffffe02047810 */ /* 0x001fe20007ffe0ff */
[----:B------:R-:W-:-:S02]  /*0270*/  IMAD.MOV R2, RZ, RZ, -R11 ;  /* 0x000000ffff027224 */ /* 0x000fc400078e0a0b */
[----:B------:R1:W-:Y:S01]  /*0280*/  STL [R1+0x44], RZ ;  /* 0x000044ff01007387 */ /* 0x0003e20000100800 */
[----:B------:R0:W2:Y:S03]  /*0290*/  F2I.FTZ.U32.TRUNC.NTZ R5, R4 ;  /* 0x0000000400057305 */ /* 0x0000a6000021f000 */
[----:B------:R1:W-:Y:S04]  /*02a0*/  STL [R1+0x48], RZ ;  /* 0x000048ff01007387 */ /* 0x0003e80000100800 */
[----:B------:R1:W-:Y:S01]  /*02b0*/  STL [R1+0x4c], RZ ;  /* 0x00004cff01007387 */ /* 0x0003e20000100800 */
[----:B0-----:R-:W-:-:S03]  /*02c0*/  IMAD.MOV.U32 R4, RZ, RZ, RZ ;  /* 0x000000ffff047224 */ /* 0x001fc600078e00ff */
[----:B------:R1:W-:Y:S04]  /*02d0*/  STL [R1+0x30], RZ ;  /* 0x000030ff01007387 */ /* 0x0003e80000100800 */
[----:B------:R1:W-:Y:S01]  /*02e0*/  STL [R1+0x34], RZ ;  /* 0x000034ff01007387 */ /* 0x0003e20000100800 */
[----:B--2---:R-:W-:-:S03]  /*02f0*/  IMAD.MOV R8, RZ, RZ, -R5 ;  /* 0x000000ffff087224 */ /* 0x004fc600078e0a05 */
[----:B------:R1:W-:Y:S01]  /*0300*/  STL [R1+0x38], RZ ;  /* 0x000038ff01007387 */ /* 0x0003e20000100800 */
[----:B------:R-:W-:Y:S02]  /*0310*/  IMAD R9, R8, R7, RZ ;  /* 0x0000000708097224 */ /* 0x000fe400078e02ff */
[----:B------:R-:W-:Y:S01]  /*0320*/  IMAD.MOV.U32 R8, RZ, RZ, R10 ;  /* 0x000000ffff087224 */ /* 0x000fe200078e000a */
[----:B------:R1:W-:Y:S01]  /*0330*/  STL [R1+0x3c], RZ ;  /* 0x00003cff01007387 */ /* 0x0003e20000100800 */
[----:B------:R-:W-:-:S03]  /*0340*/  IMAD.HI.U32 R5, R5, R9, R4 ;  /* 0x0000000905057227 */ /* 0x000fc600078e0004 */
[----:B------:R1:W-:Y:S03]  /*0350*/  STL [R1+0x20], RZ ;  /* 0x000020ff01007387 */ /* 0x0003e60000100800 */
[----:B------:R-:W-:Y:S01]  /*0360*/  IMAD.HI.U32 R5, R5, R8, RZ ;  /* 0x0000000805057227 */ /* 0x000fe200078e00ff */
[----:B------:R1:W-:Y:S03]  /*0370*/  STL [R1+0x24], RZ ;  /* 0x000024ff01007387 */ /* 0x0003e60000100800 */
[----:B------:R-:W-:Y:S01]  /*0380*/  IMAD R2, R5, R2, R8 ;  /* 0x0000000205027224 */ /* 0x000fe200078e0208 */
[----:B------:R1:W-:Y:S04]  /*0390*/  STL [R1+0x28], RZ ;  /* 0x000028ff01007387 */ /* 0x0003e80000100800 */
[----:B------:R-:W-:Y:S01]  /*03a0*/  ISETP.GT.U32.AND P1, PT, R7, R2, PT ;  /* 0x000000020700720c */ /* 0x000fe20003f24070 */
[----:B------:R1:W-:Y:S04]  /*03b0*/  STL [R1+0x2c], RZ ;  /* 0x00002cff01007387 */ /* 0x0003e80000100800 */
[----:B------:R1:W-:Y:S04]  /*03c0*/  STL [R1+0x10], RZ ;  /* 0x000010ff01007387 */ /* 0x0003e80000100800 */
[----:B------:R1:W-:Y:S04]  /*03d0*/  STL [R1+0x14], RZ ;  /* 0x000014ff01007387 */ /* 0x0003e80000100800 */
[----:B------:R-:W-:Y:S01]  /*03e0*/  @!P1 IMAD.IADD R2, R2, 0x1, -R7 ;  /* 0x0000000102029824 */ /* 0x000fe200078e0a07 */
[----:B------:R1:W-:Y:S01]  /*03f0*/  STL [R1+0x18], RZ ;  /* 0x000018ff01007387 */ /* 0x0003e20000100800 */
[----:B------:R-:W-:-:S02]  /*0400*/  @!P1 IADD3 R5, R5, 0x1, RZ ;  /* 0x0000000105059810 */ /* 0x000fc40007ffe0ff */
[----:B------:R-:W-:Y:S01]  /*0410*/  ISETP.NE.AND P1, PT, R0, RZ, PT ;  /* 0x000000ff0000720c */ /* 0x000fe20003f25270 */
[----:B------:R1:W-:Y:S01]  /*0420*/  STL [R1+0x1c], RZ ;  /* 0x00001cff01007387 */ /* 0x0003e20000100800 */
[----:B------:R-:W-:Y:S02]  /*0430*/  ISETP.GE.U32.AND P0, PT, R2, R7, PT ;  /* 0x000000070200720c */ /* 0x000fe40003f06070 */
[----:B------:R-:W-:Y:S01]  /*0440*/  LOP3.LUT R2, R3, R0, RZ, 0x3c, !PT ;  /* 0x0000000003027212 */ /* 0x000fe200078e3cff */
[----:B------:R1:W-:Y:S03]  /*0450*/  STL [R1], RZ ;  /* 0x000000ff01007387 */ /* 0x0003e60000100800 */
[----:B------:R-:W-:Y:S01]  /*0460*/  ISETP.GE.AND P2, PT, R2, RZ, PT ;  /* 0x000000ff0200720c */ /* 0x000fe20003f46270 */
[----:B------:R1:W-:Y:S01]  /*0470*/  STL [R1+0x4], RZ ;  /* 0x000004ff01007387 */ /* 0x0003e20000100800 */
[----:B------:R-:W-:-:S03]  /*0480*/  IADD3 R2, R6, c[0x0][0x178], RZ ;  /* 0x00005e0006027a10 */ /* 0x000fc60007ffe0ff */
[----:B------:R1:W-:Y:S02]  /*0490*/  STL [R1+0x8], RZ ;  /* 0x000008ff01007387 */ /* 0x0003e40000100800 */
[----:B------:R-:W-:Y:S02]  /*04a0*/  @P0 IADD3 R5, R5, 0x1, RZ ;  /* 0x0000000105050810 */ /* 0x000fe40007ffe0ff */
[----:B------:R1:W-:Y:S03]  /*04b0*/  STL [R1+0xc], RZ ;  /* 0x00000cff01007387 */ /* 0x0003e60000100800 */
[----:B------:R-:W-:Y:S01]  /*04c0*/  IMAD.MOV.U32 R4, RZ, RZ, R5 ;  /* 0x000000ffff047224 */ /* 0x000fe200078e0005 */
[----:B------:R1:W-:Y:S01]  /*04d0*/  STL [R1+0x80], RZ ;  /* 0x000080ff01007387 */ /* 0x0003e20000100800 */
[----:B------:R-:W-:Y:S02]  /*04e0*/  SHF.R.S32.HI R5, RZ, 0x1f, R2 ;  /* 0x0000001fff057819 */ /* 0x000fe40000011402 */
[----:B------:R-:W-:Y:S01]  /*04f0*/  @!P2 IMAD.MOV R4, RZ, RZ, -R4 ;  /* 0x000000ffff04a224 */ /* 0x000fe200078e0a04 */
[----:B------:R1:W-:Y:S01]  /*0500*/  STL [R1+0x84], RZ ;  /* 0x000084ff01007387 */ /* 0x0003e20000100800 */
[----:B------:R-:W-:-:S02]  /*0510*/  @!P1 LOP3.LUT R4, RZ, R0, RZ, 0x33, !PT ;  /* 0x00000000ff049212 */ /* 0x000fc400078e33ff */
[----:B------:R-:W-:Y:S01]  /*0520*/  LEA.HI R5, R5, R2, RZ, 0x8 ;  /* 0x0000000205057211 */ /* 0x000fe200078f40ff */
[----:B------:R1:W-:Y:S02]  /*0530*/  STL [R1+0x88], RZ ;  /* 0x000088ff01007387 */ /* 0x0003e40000100800 */
[----:B------:R-:W-:Y:S02]  /*0540*/  IMAD.SHL.U32 R2, R4, 0x4, RZ ;  /* 0x0000000404027824 */ /* 0x000fe400078e00ff */
[----:B------:R1:W-:Y:S01]  /*0550*/  STL [R1+0x8c], RZ ;  /* 0x00008cff01007387 */ /* 0x0003e20000100800 */
[----:B------:R-:W-:Y:S02]  /*0560*/  IMAD.MOV R4, RZ, RZ, -R4 ;  /* 0x000000ffff047224 */ /* 0x000fe400078e0a04 */
[----:B------:R-:W-:Y:S01]  /*0570*/  LEA.HI.SX32 R5, R5, -R2, 0x18 ;  /* 0x8000000205057211 */ /* 0x000fe200078fc2ff */
[----:B------:R1:W-:Y:S01]  /*0580*/  STL [R1+0xa0], RZ ;  /* 0x0000a0ff01007387 */ /* 0x0003e20000100800 */
[----:B------:R-:W-:-:S02]  /*0590*/  IMAD R9, R0, R4, R3 ;  /* 0x0000000400097224 */ /* 0x000fc400078e0203 */
[----:B------:R-:W-:Y:S01]  /*05a0*/  IMNMX R10, R5, 0x4, PT ;  /* 0x00000004050a7817 */ /* 0x000fe20003800200 */
[----:B------:R1:W-:Y:S01]  /*05b0*/  STL [R1+0xa4], RZ ;  /* 0x0000a4ff01007387 */ /* 0x0003e20000100800 */
[----:B------:R-:W-:Y:S02]  /*05c0*/  IMAD.MOV.U32 R4, RZ, RZ, RZ ;  /* 0x000000ffff047224 */ /* 0x000fe400078e00ff */
[-C--:B------:R-:W-:Y:S01]  /*05d0*/  IABS R8, R10.reuse ;  /* 0x0000000a00087213 */ /* 0x080fe20000000000 */
[----:B------:R1:W-:Y:S01]  /*05e0*/  STL [R1+0xa8], RZ ;  /* 0x0000a8ff01007387 */ /* 0x0003e20000100800 */
[----:B------:R-:W-:Y:S02]  /*05f0*/  IABS R0, R10 ;  /* 0x0000000a00007213 */ /* 0x000fe40000000000 */
[----:B------:R-:W0:Y:S01]  /*0600*/  I2F.RP R6, R8 ;  /* 0x0000000800067306 */ /* 0x000e220000209400 */
[----:B------:R1:W-:Y:S04]  /*0610*/  STL [R1+0xac], RZ ;  /* 0x0000acff01007387 */ /* 0x0003e80000100800 */
[----:B------:R1:W-:Y:S04]  /*0620*/  STL [R1+0x90], RZ ;  /* 0x000090ff01007387 */ /* 0x0003e80000100800 */
[----:B------:R1:W-:Y:S04]  /*0630*/  STL [R1+0x94], RZ ;  /* 0x000094ff01007387 */ /* 0x0003e80000100800 */
[----:B------:R1:W-:Y:S01]  /*0640*/  STL [R1+0x98], RZ ;  /* 0x000098ff01007387 */ /* 0x0003e20000100800 */
[----:B0-----:R-:W0:Y:S03]  /*0650*/  MUFU.RCP R6, R6 ;  /* 0x0000000600067308 */ /* 0x001e260000001000 */
[----:B------:R1:W-:Y:S04]  /*0660*/  STL [R1+0x9c], RZ ;  /* 0x00009cff01007387 */ /* 0x0003e80000100800 */
[----:B------:R1:W-:Y:S04]  /*0670*/  STL [R1+0xb0], RZ ;  /* 0x0000b0ff01007387 */ /* 0x0003e80000100800 */
[----:B------:R1:W-:Y:S04]  /*0680*/  STL [R1+0xb4], RZ ;  /* 0x0000b4ff01007387 */ /* 0x0003e80000100800 */
[----:B------:R1:W-:Y:S01]  /*0690*/  STL [R1+0xb8], RZ ;  /* 0x0000b8ff01007387 */ /* 0x0003e20000100800 */
[----:B0-----:R-:W-:-:S03]  /*06a0*/  IADD3 R5, R6, 0xffffffe, RZ ;  /* 0x0ffffffe06057810 */ /* 0x001fc60007ffe0ff */
[----:B------:R1:W-:Y:S04]  /*06b0*/  STL [R1+0xbc], RZ ;  /* 0x0000bcff01007387 */ /* 0x0003e80000100800 */
[----:B------:R1:W-:Y:S01]  /*06c0*/  STL [R1+0xc0], RZ ;  /* 0x0000c0ff01007387 */ /* 0x0003e20000100800 */
[----:B------:R-:W0:Y:S03]  /*06d0*/  F2I.FTZ.U32.TRUNC.NTZ R5, R5 ;  /* 0x0000000500057305 */ /* 0x000e26000021f000 */
[----:B------:R1:W-:Y:S04]  /*06e0*/  STL [R1+0xc4], RZ ;  /* 0x0000c4ff01007387 */ /* 0x0003e80000100800 */
[----:B------:R1:W-:Y:S04]  /*06f0*/  STL [R1+0xc8], RZ ;  /* 0x0000c8ff01007387 */ /* 0x0003e80000100800 */
[----:B------:R1:W-:Y:S04]  /*0700*/  STL [R1+0xcc], RZ ;  /* 0x0000ccff01007387 */ /* 0x0003e80000100800 */
[----:B------:R1:W-:Y:S01]  /*0710*/  STL [R1+0xd0], RZ ;  /* 0x0000d0ff01007387 */ /* 0x0003e20000100800 */
[----:B0-----:R-:W-:-:S03]  /*0720*/  IMAD.MOV R7, RZ, RZ, -R5 ;  /* 0x000000ffff077224 */ /* 0x001fc600078e0a05 */
[----:B------:R1:W-:Y:S01]  /*0730*/  STL [R1+0xd4], RZ ;  /* 0x0000d4ff01007387 */ /* 0x0003e20000100800 */
[----:B------:R-:W-:Y:S01]  /*0740*/  IMAD.MOV.U32 R3, RZ, RZ, R7 ;  /* 0x000000ffff037224 */ /* 0x000fe200078e0007 */
[----:B------:R-:W-:Y:S02]  /*0750*/  IABS R7, R9 ;  /* 0x0000000900077213 */ /* 0x000fe40000000000 */
[----:B------:R1:W-:Y:S01]  /*0760*/  STL [R1+0xd8], RZ ;  /* 0x0000d8ff01007387 */ /* 0x0003e20000100800 */
[----:B------:R-:W-:-:S03]  /*0770*/  IMAD R3, R3, R8, RZ ;  /* 0x0000000803037224 */ /* 0x000fc600078e02ff */
[----:B------:R1:W-:Y:S01]  /*0780*/  STL [R1+0xdc], RZ ;  /* 0x0000dcff01007387 */ /* 0x0003e20000100800 */
[----:B------:R-:W-:-:S03]  /*0790*/  IMAD.HI.U32 R4, R5, R3, R4 ;  /* 0x0000000305047227 */ /* 0x000fc600078e0004 */
[----:B------:R1:W-:Y:S01]  /*07a0*/  STL [R1+0xe0], RZ ;  /* 0x0000e0ff01007387 */ /* 0x0003e20000100800 */
[----:B------:R-:W-:Y:S02]  /*07b0*/  IMAD.MOV R3, RZ, RZ, -R0 ;  /* 0x000000ffff037224 */ /* 0x000fe400078e0a00 */
[----:B------:R-:W-:Y:S01]  /*07c0*/  IMAD.HI.U32 R0, R4, R7, RZ ;  /* 0x0000000704007227 */ /* 0x000fe200078e00ff */
[----:B------:R1:W-:Y:S03]  /*07d0*/  STL [R1+0xe4], RZ ;  /* 0x0000e4ff01007387 */ /* 0x0003e60000100800 */
[----:B------:R-:W-:Y:S01]  /*07e0*/  IMAD R3, R0, R3, R7 ;  /* 0x0000000300037224 */ /* 0x000fe200078e0207 */
[----:B------:R1:W-:Y:S01]  /*07f0*/  STL [R1+0xe8], RZ ;  /* 0x0000e8ff01007387 */ /* 0x0003e20000100800 */
[----:B------:R-:W-:-:S03]  /*0800*/  CS2R R6, SRZ ;  /* 0x0000000000067805 */ /* 0x000fc6000001ff00 */
[----:B------:R1:W-:Y:S01]  /*0810*/  STL [R1+0xec], RZ ;  /* 0x0000ecff01007387 */ /* 0x0003e20000100800 */
[----:B------:R-:W-:-:S03]  /*0820*/  ISETP.GT.U32.AND P1, PT, R8, R3, PT ;  /* 0x000000030800720c */ /* 0x000fc60003f24070 */
[----:B------:R1:W-:Y:S04]  /*0830*/  STL [R1+0xf0], RZ ;  /* 0x0000f0ff01007387 */ /* 0x0003e80000100800 */
[----:B------:R1:W-:Y:S04]  /*0840*/  STL [R1+0xf4], RZ ;  /* 0x0000f4ff01007387 */ /* 0x0003e80000100800 */
[----:B------:R1:W-:Y:S02]  /*0850*/  STL [R1+0xf8], RZ ;  /* 0x0000f8ff01007387 */ /* 0x0003e40000100800 */
[----:B------:R-:W-:Y:S01]  /*0860*/  @!P1 IMAD.IADD R3, R3, 0x1, -R8 ;  /* 0x0000000103039824 */ /* 0x000fe200078e0a08 */
[----:B------:R-:W-:Y:S01]  /*0870*/  @!P1 IADD3 R0, R0, 0x1, RZ ;  /* 0x0000000100009810 */ /* 0x000fe20007ffe0ff */
[----:B------:R1:W-:Y:S01]  /*0880*/  STL [R1+0xfc], RZ ;  /* 0x0000fcff01007387 */ /* 0x0003e20000100800 */
[----:B------:R-:W-:-:S02]  /*0890*/  ISETP.NE.AND P1, PT, R10, RZ, PT ;  /* 0x000000ff0a00720c */ /* 0x000fc40003f25270 */
[----:B------:R-:W-:Y:S01]  /*08a0*/  ISETP.GE.U32.AND P0, PT, R3, R8, PT ;  /* 0x000000080300720c */ /* 0x000fe20003f06070 */
[----:B------:R1:W-:Y:S01]  /*08b0*/  STL [R1+0x100], RZ ;  /* 0x000100ff01007387 */ /* 0x0003e20000100800 */
[----:B------:R-:W-:-:S03]  /*08c0*/  LOP3.LUT R3, R9, R10, RZ, 0x3c, !PT ;  /* 0x0000000a09037212 */ /* 0x000fc600078e3cff */
[----:B------:R1:W-:Y:S01]  /*08d0*/  STL [R1+0x104], RZ ;  /* 0x000104ff01007387 */ /* 0x0003e20000100800 */
[----:B------:R-:W-:Y:S01]  /*08e0*/  ISETP.GE.AND P2, PT, R3, RZ, PT ;  /* 0x000000ff0300720c */ /* 0x000fe20003f46270 */
[----:B------:R-:W-:Y:S02]  /*08f0*/  IMAD.MOV.U32 R3, RZ, RZ, c[0x0][0x180] ;  /* 0x00006000ff037624 */ /* 0x000fe400078e00ff */
[----:B------:R1:W-:Y:S03]  /*0900*/  STL [R1+0x108], RZ ;  /* 0x000108ff01007387 */ /* 0x0003e60000100800 */
[----:B------:R-:W-:Y:S01]  /*0910*/  IADD3 R3, R3, 0x1f, RZ ;  /* 0x0000001f03037810 */ /* 0x000fe20007ffe0ff */
[----:B------:R1:W-:Y:S01]  /*0920*/  STL [R1+0x10c], RZ ;  /* 0x00010cff01007387 */ /* 0x0003e20000100800 */
[----:B------:R-:W-:Y:S02]  /*0930*/  @P0 IADD3 R0, R0, 0x1, RZ ;  /* 0x0000000100000810 */ /* 0x000fe40007ffe0ff */
[----:B------:R-:W-:Y:S01]  /*0940*/  ISETP.GE.AND P0, PT, R3, 0x20, PT ;  /* 0x000000200300780c */ /* 0x000fe20003f06270 */
[----:B------:R1:W-:Y:S02]  /*0950*/  STL [R1+0x110], RZ ;  /* 0x000110ff01007387 */ /* 0x0003e40000100800 */
[----:B------:R-:W-:Y:S01]  /*0960*/  @!P2 IMAD.MOV R0, RZ, RZ, -R0 ;  /* 0x000000ffff00a224 */ /* 0x000fe200078e0a00 */
[----:B------:R-:W-:Y:S01]  /*0970*/  @!P1 LOP3.LUT R0, RZ, R10, RZ, 0x33, !PT ;  /* 0x0000000aff009212 */ /* 0x000fe200078e33ff */
[----:B------:R1:W-:Y:S04]  /*0980*/  STL [R1+0x114], RZ ;  /* 0x000114ff01007387 */ /* 0x0003e80000100800 */
[----:B------:R1:W-:Y:S01]  /*0990*/  STL [R1+0x118], RZ ;  /* 0x000118ff01007387 */ /* 0x0003e20000100800 */
[----:B------:R-:W-:-:S02]  /*09a0*/  IMAD.MOV R5, RZ, RZ, -R0 ;  /* 0x000000ffff057224 */ /* 0x000fc400078e0a00 */
[----:B------:R-:W-:Y:S01]  /*09b0*/  IMAD.SHL.U32 R29, R0, 0x100, RZ ;  /* 0x00000100001d7824 */ /* 0x000fe200078e00ff */
[----:B------:R1:W-:Y:S01]  /*09c0*/  STL [R1+0x11c], RZ ;  /* 0x00011cff01007387 */ /* 0x0003e20000100800 */
[----:B------:R-:W-:Y:S02]  /*09d0*/  IMAD R5, R10, R5, R9 ;  /* 0x000000050a057224 */ /* 0x000fe400078e0209 */
[----:B------:R-:W-:Y:S01]  /*09e0*/  CS2R R8, SRZ ;  /* 0x0000000000087805 */ /* 0x000fe2000001ff00 */
[----:B------:R1:W-:Y:S01]  /*09f0*/  STL [R1+0x130], RZ ;  /* 0x000130ff01007387 */ /* 0x0003e20000100800 */
[----:B------:R-:W-:Y:S01]  /*0a00*/  IMAD.IADD R2, R2, 0x1, R5 ;  /* 0x0000000102027824 */ /* 0x000fe200078e0205 */
[----:B------:R-:W-:Y:S01]  /*0a10*/  CS2R R10, SRZ ;  /* 0x00000000000a7805 */ /* 0x000fe2000001ff00 */
[----:B------:R-:W-:Y:S01]  /*0a20*/  CS2R R4, SRZ ;  /* 0x0000000000047805 */ /* 0x000fe2000001ff00 */
[----:B------:R1:W-:Y:S01]  /*0a30*/  STL [R1+0x134], RZ ;  /* 0x000134ff01007387 */ /* 0x0003e20000100800 */
[----:B------:R-:W-:-:S03]  /*0a40*/  IMAD R28, R2, 0x100, R28 ;  /* 0x00000100021c7824 */ /* 0x000fc600078e021c */
[----:B------:R1:W-:Y:S02]  /*0a50*/  STL [R1+0x138], RZ ;  /* 0x000138ff01007387 */ /* 0x0003e40000100800 */
[----:B------:R-:W-:Y:S02]  /*0a60*/  IADD3 R0, R28, 0x80, RZ ;  /* 0x000000801c007810 */ /* 0x000fe40007ffe0ff */
[----:B------:R1:W-:Y:S04]  /*0a70*/  STL [R1+0x13c], RZ ;  /* 0x00013cff01007387 */ /* 0x0003e80000100800 */
        /* <DEDUP_REMOVED lines=139> */
[----:B------:R1:W-:Y:S04]  /*1330*/  STL [R1+0x128], R29 ;  /* 0x0001281d01007387 */ /* 0x0003e80000100800 */
[----:B------:R1:W-:Y:S04]  /*1340*/  STL [R1+0x12c], R28 ;  /* 0x00012c1c01007387 */ /* 0x0003e80000100800 */
        /* <DEDUP_REMOVED lines=17> */
[----:B------:R1:W-:Y:S01]  /*1460*/  STL [R1+0x8e0], R0 ;  /* 0x0008e00001007387 */ /* 0x0003e20000100800 */
[----:B------:R-:W-:Y:S05]  /*1470*/  @!P0 BRA `(.L_x_0) ;  /* 0x00023d7000008947 */ /* 0x000fea0003800000 */
[----:B------:R-:W-:Y:S01]  /*1480*/  IABS R2, c[0x0][0x178] ;  /* 0x00005e0000027a13 */ /* 0x000fe20000000000 */
[----:B------:R-:W-:Y:S01]  /*1490*/  IMAD.MOV.U32 R23, RZ, RZ, R0 ;  /* 0x000000ffff177224 */ /* 0x000fe200078e0000 */
[----:B------:R-:W-:Y:S01]  /*14a0*/  IABS R7, c[0x0][0x17c] ;  /* 0x00005f0000077a13 */ /* 0x000fe20000000000 */
[----:B------:R-:W0:Y:S01]  /*14b0*/  S2R R10, SR_TID.X ;  /* 0x00000000000a7919 */ /* 0x000e220000002100 */
[----:B------:R-:W2:Y:S08]  /*14c0*/  I2F.RP R6, R2 ;  /* 0x0000000200067306 */ /* 0x000eb00000209400 */
[----:B-1----:R-:W1:Y:S08]  /*14d0*/  I2F.RP R0, R7 ;  /* 0x0000000700007306 */ /* 0x002e700000209400 */
[----:B--2---:R-:W2:Y:S01]  /*14e0*/  MUFU.RCP R6, R6 ;  /* 0x0000000600067308 */ /* 0x004ea20000001000 */
[----:B0-----:R-:W-:-:S07]  /*14f0*/  SHF.R.U32.HI R26, RZ, 0x5, R10 ;  /* 0x00000005ff1a7819 */ /* 0x001fce000001160a */
[----:B-1----:R-:W0:Y:S01]  /*1500*/  MUFU.RCP R0, R0 ;  /* 0x0000000000007308 */ /* 0x002e220000001000 */
[----:B------:R-:W-:Y:S02]  /*1510*/  IABS R10, R28 ;  /* 0x0000001c000a7213 */ /* 0x000fe40000000000 */
[----:B------:R-:W-:-:S04]  /*1520*/  SGXT.U32 R26, R26, 0x2 ;  /* 0x000000021a1a781a */ /* 0x000fc80000000000 */
[----:B------:R-:W-:Y:S02]  /*1530*/  LOP3.LUT R26, R29, R26, RZ, 0xfc, !PT ;  /* 0x0000001a1d1a7212 */ /* 0x000fe400078efcff */
[----:B--2---:R-:W-:Y:S02]  /*1540*/  IADD3 R8, R6, 0xffffffe, RZ ;  /* 0x0ffffffe06087810 */ /* 0x004fe40007ffe0ff */
[C---:B------:R-:W-:Y:S02]  /*1550*/  LOP3.LUT R12, R26.reuse, 0xf8, RZ, 0xfc, !PT ;  /* 0x000000f81a0c7812 */ /* 0x040fe400078efcff */
[----:B------:R1:W2:Y:S01]  /*1560*/  F2I.FTZ.U32.TRUNC.NTZ R9, R8 ;  /* 0x0000000800097305 */ /* 0x0002a2000021f000 */
[----:B------:R-:W-:Y:S02]  /*1570*/  LOP3.LUT R15, R26, 0xf0, RZ, 0xfc, !PT ;  /* 0x000000f01a0f7812 */ /* 0x000fe400078efcff */
[----:B0-----:R-:W-:Y:S02]  /*1580*/  IADD3 R4, R0, 0xffffffe, RZ ;  /* 0x0ffffffe00047810 */ /* 0x001fe40007ffe0ff */
[----:B------:R-:W-:-:S02]  /*1590*/  SHF.R.S32.HI R0, RZ, 0x1f, R3 ;  /* 0x0000001fff007819 */ /* 0x000fc40000011403 */
[----:B------:R-:W-:Y:S01]  /*15a0*/  IABS R6, R12 ;  /* 0x0000000c00067213 */ /* 0x000fe20000000000 */
[----:B------:R-:W0:Y:S01]  /*15b0*/  F2I.FTZ.U32.TRUNC.NTZ R5, R4 ;  /* 0x0000000400057305 */ /* 0x000e22000021f000 */
[----:B-1----:R-:W-:Y:S01]  /*15c0*/  IMAD.MOV.U32 R8, RZ, RZ, RZ ;  /* 0x000000ffff087224 */ /* 0x002fe200078e00ff */
[----:B------:R-:W-:Y:S02]  /*15d0*/  LEA.HI R3, R0, R3, RZ, 0x5 ;  /* 0x0000000300037211 */ /* 0x000fe400078f28ff */
[----:B------:R-:W-:Y:S02]  /*15e0*/  LOP3.LUT R13, R26, 0xec, RZ, 0xfc, !PT ;  /* 0x000000ec1a0d7812 */ /* 0x000fe400078efcff */
[----:B------:R-:W-:Y:S01]  /*15f0*/  ISETP.GE.AND P6, PT, R12, RZ, PT ;  /* 0x000000ff0c00720c */ /* 0x000fe20003fc6270 */
[----:B------:R1:W-:Y:S01]  /*1600*/  STL [R1+0xc0], R3 ;  /* 0x0000c00301007387 */ /* 0x0003e20000100800 */
[----:B--2---:R-:W-:Y:S01]  /*1610*/  IMAD.MOV R11, RZ, RZ, -R9 ;  /* 0x000000ffff0b7224 */ /* 0x004fe200078e0a09 */
[----:B------:R-:W-:-:S02]  /*1620*/  IABS R12, R13 ;  /* 0x0000000d000c7213 */ /* 0x000fc40000000000 */
[----:B------:R-:W-:Y:S01]  /*1630*/  ISETP.GE.AND P5, PT, R15, RZ, PT ;  /* 0x000000ff0f00720c */ /* 0x000fe20003fa6270 */
[----:B------:R-:W-:Y:S01]  /*1640*/  IMAD R11, R11, R2, RZ ;  /* 0x000000020b0b7224 */ /* 0x000fe200078e02ff */
[----:B------:R-:W-:-:S03]  /*1650*/  LOP3.LUT R16, R26, 0xd8, RZ, 0xfc, !PT ;  /* 0x000000d81a107812 */ /* 0x000fc600078efcff */
[----:B------:R-:W-:Y:S01]  /*1660*/  IMAD.HI.U32 R9, R9, R11, R8 ;  /* 0x0000000b09097227 */ /* 0x000fe200078e0008 */
[----:B------:R-:W-:-:S03]  /*1670*/  IABS R8, R23 ;  /* 0x0000001700087213 */ /* 0x000fc60000000000 */
[----:B0-----:R-:W-:Y:S02]  /*1680*/  IMAD.MOV R4, RZ, RZ, -R5 ;  /* 0x000000ffff047224 */ /* 0x001fe400078e0a05 */
[----:B------:R-:W-:-:S04]  /*1690*/  IMAD.HI.U32 R0, R9, R8, RZ ;  /* 0x0000000809007227 */ /* 0x000fc800078e00ff */
[----:B------:R-:W-:-:S04]  /*16a0*/  IMAD.HI.U32 R9, R9, R10, RZ ;  /* 0x0000000a09097227 */ /* 0x000fc800078e00ff */
[----:B-1----:R-:W-:Y:S02]  /*16b0*/  IMAD R3, R4, R7, RZ ;  /* 0x0000000704037224 */ /* 0x002fe400078e02ff */
[----:B------:R-:W-:Y:S02]  /*16c0*/  IMAD.MOV.U32 R4, RZ, RZ, RZ ;  /* 0x000000ffff047224 */ /* 0x000fe400078e00ff */
[----:B------:R-:W-:Y:S02]  /*16d0*/  IMAD.MOV R9, RZ, RZ, -R9 ;  /* 0x000000ffff097224 */ /* 0x000fe400078e0a09 */
[----:B------:R-:W-:Y:S02]  /*16e0*/  IMAD.MOV R11, RZ, RZ, -R0 ;  /* 0x000000ffff0b7224 */ /* 0x000fe400078e0a00 */
[----:B------:R-:W-:-:S04]  /*16f0*/  IMAD.HI.U32 R0, R5, R3, R4 ;  /* 0x0000000305007227 */ /* 0x000fc800078e0004 */
[C---:B------:R-:W-:Y:S01]  /*1700*/  IMAD R3, R2.reuse, R9, R10 ;  /* 0x0000000902037224 */ /* 0x040fe200078e020a */
[----:B------:R-:W-:Y:S01]  /*1710*/  IABS R9, R15 ;  /* 0x0000000f00097213 */ /* 0x000fe20000000000 */
[----:B------:R-:W-:Y:S01]  /*1720*/  IMAD R5, R2, R11, R8 ;  /* 0x0000000b02057224 */ /* 0x000fe200078e0208 */
[----:B------:R-:W-:Y:S01]  /*1730*/  LOP3.LUT R8, R26, 0xf4, RZ, 0xfc, !PT ;  /* 0x000000f41a087812 */ /* 0x000fe200078efcff */
[----:B------:R-:W-:Y:S01]  /*1740*/  IMAD.HI.U32 R4, R0, R6, RZ ;  /* 0x0000000600047227 */ /* 0x000fe200078e00ff */
[C---:B------:R-:W-:Y:S02]  /*1750*/  ISETP.GT.U32.AND P1, PT, R2.reuse, R3, PT ;  /* 0x000000030200720c */ /* 0x040fe40003f24070 */
[----:B------:R-:W-:Y:S01]  /*1760*/  ISETP.GT.U32.AND P0, PT, R2, R5, PT ;  /* 0x000000050200720c */ /* 0x000fe20003f04070 */
[----:B------:R-:W-:Y:S01]  /*1770*/  IMAD.MOV R4, RZ, RZ, -R4 ;  /* 0x000000ffff047224 */ /* 0x000fe200078e0a04 */
[----:B------:R-:W-:Y:S02]  /*1780*/  IABS R10, R8 ;  /* 0x00000008000a7213 */ /* 0x000fe40000000000 */
[----:B------:R-:W-:Y:S01]  /*1790*/  ISETP.GE.AND P2, PT, R8, RZ, PT ;  /* 0x000000ff0800720c */ /* 0x000fe20003f46270 */
[----:B------:R-:W-:Y:S01]  /*17a0*/  IMAD R4, R7, R4, R6 ;  /* 0x0000000407047224 */ /* 0x000fe200078e0206 */
[----:B------:R-:W-:Y:S01]  /*17b0*/  LOP3.LUT R11, R26, 0xe8, RZ, 0xfc, !PT ;  /* 0x000000e81a0b7812 */ /* 0x000fe200078efcff */
[----:B------:R-:W-:Y:S01]  /*17c0*/  IMAD.HI.U32 R6, R0, R10, RZ ;  /* 0x0000000a00067227 */ /* 0x000fe200078e00ff */
[----:B------:R-:W-:-:S02]  /*17d0*/  LOP3.LUT R15, R26, 0xe4, RZ, 0xfc, !PT ;  /* 0x000000e41a0f7812 */ /* 0x000fc400078efcff */
[----:B------:R-:W-:Y:S01]  /*17e0*/  ISETP.GT.U32.AND P3, PT, R7, R4, PT ;  /* 0x000000040700720c */ /* 0x000fe20003f64070 */
[--C-:B------:R-:W-:Y:S01]  /*17f0*/  @!P1 IMAD.IADD R3, R3, 0x1, -R2.reuse ;  /* 0x0000000103039824 */ /* 0x100fe200078e0a02 */
[----:B------:R-:W-:Y:S01]  /*1800*/  IABS R14, R11 ;  /* 0x0000000b000e7213 */ /* 0x000fe20000000000 */
[----:B------:R-:W-:Y:S01]  /*1810*/  @!P0 IMAD.IADD R5, R5, 0x1, -R2 ;  /* 0x0000000105058824 */ /* 0x000fe200078e0a02 */
[----:B------:R-:W-:Y:S01]  /*1820*/  ISETP.GE.AND P1, PT, R23, RZ, PT ;  /* 0x000000ff1700720c */ /* 0x000fe20003f26270 */
[----:B------:R-:W-:Y:S01]  /*1830*/  IMAD.HI.U32 R8, R0, R9, RZ ;  /* 0x0000000900087227 */ /* 0x000fe200078e00ff */
[C---:B------:R-:W-:Y:S02]  /*1840*/  ISETP.GT.U32.AND P0, PT, R2.reuse, R3, PT ;  /* 0x000000030200720c */ /* 0x040fe40003f04070 */
[----:B------:R-:W-:Y:S01]  /*1850*/  ISETP.GT.U32.AND P4, PT, R2, R5, PT ;  /* 0x000000050200720c */ /* 0x000fe20003f84070 */
[----:B------:R-:W-:Y:S02]  /*1860*/  IMAD.MOV R6, RZ, RZ, -R6 ;  /* 0x000000ffff067224 */ /* 0x000fe400078e0a06 */
[----:B------:R-:W-:-:S02]  /*1870*/  IMAD.MOV R8, RZ, RZ, -R8 ;  /* 0x000000ffff087224 */ /* 0x000fc400078e0a08 */
[----:B------:R-:W-:Y:S01]  /*1880*/  @!P3 IMAD.IADD R4, R4, 0x1, -R7 ;  /* 0x000000010404b824 */ /* 0x000fe200078e0a07 */
[----:B------:R-:W-:Y:S01]  /*1890*/  ISETP.GE.AND P3, PT, R28, RZ, PT ;  /* 0x000000ff1c00720c */ /* 0x000fe20003f66270 */
[C---:B------:R-:W-:Y:S02]  /*18a0*/  IMAD R10, R7.reuse, R6, R10 ;  /* 0x00000006070a7224 */ /* 0x040fe400078e020a */
[----:B------:R-:W-:Y:S02]  /*18b0*/  IMAD R6, R7, R8, R9 ;  /* 0x0000000807067224 */ /* 0x000fe400078e0209 */
[--C-:B------:R-:W-:Y:S01]  /*18c0*/  @!P0 IMAD.IADD R3, R3, 0x1, -R2.reuse ;  /* 0x0000000103038824 */ /* 0x100fe200078e0a02 */
[----:B------:R-:W-:Y:S01]  /*18d0*/  ISETP.GT.U32.AND P0, PT, R7, R4, PT ;  /* 0x000000040700720c */ /* 0x000fe20003f04070 */
[----:B------:R-:W-:Y:S01]  /*18e0*/  @!P4 IMAD.IADD R5, R5, 0x1, -R2 ;  /* 0x000000010505c824 */ /* 0x000fe200078e0a02 */
[----:B------:R-:W-:Y:S01]  /*18f0*/  ISETP.GT.U32.AND P4, PT, R7, R10, PT ;  /* 0x0000000a0700720c */ /* 0x000fe20003f84070 */
[----:B------:R-:W-:-:S04]  /*1900*/  IMAD.HI.U32 R8, R0, R12, RZ ;  /* 0x0000000c00087227 */ /* 0x000fc800078e00ff */
[----:B------:R-:W-:-:S04]  /*1910*/  IMAD.HI.U32 R9, R0, R14, RZ ;  /* 0x0000000e00097227 */ /* 0x000fc800078e00ff */
[----:B------:R-:W-:Y:S02]  /*1920*/  IMAD.MOV R8, RZ, RZ, -R8 ;  /* 0x000000ffff087224 */ /* 0x000fe400078e0a08 */
[----:B------:R-:W-:Y:S02]  /*1930*/  IMAD.MOV R9, RZ, RZ, -R9 ;  /* 0x000000ffff097224 */ /* 0x000fe400078e0a09 */
[C---:B------:R-:W-:Y:S01]  /*1940*/  IMAD R8, R7.reuse, R8, R12 ;  /* 0x0000000807087224 */ /* 0x040fe200078e020c */
[----:B------:R-:W-:Y:S01]  /*1950*/  LOP3.LUT R12, RZ, c[0x0][0x178], RZ, 0x33, !PT ;  /* 0x00005e00ff0c7a12 */ /* 0x000fe200078e33ff */
[C---:B------:R-:W-:Y:S01]  /*1960*/  IMAD R2, R7.reuse, R9, R14 ;  /* 0x0000000907027224 */ /* 0x040fe200078e020e */
[----:B------:R-:W-:Y:S01]  /*1970*/  IABS R9, R15 ;  /* 0x0000000f00097213 */ /* 0x000fe20000000000 */
[--C-:B------:R-:W-:Y:S01]  /*1980*/  @!P0 IMAD.IADD R4, R4, 0x1, -R7.reuse ;  /* 0x0000000104048824 */ /* 0x100fe200078e0a07 */
[----:B------:R-:W-:Y:S01]  /*1990*/  ISETP.GT.U32.AND P0, PT, R7, R8, PT ;  /* 0x000000080700720c */ /* 0x000fe20003f04070 */
[----:B------:R-:W-:-:S02]  /*19a0*/  @!P4 IMAD.IADD R10, R10, 0x1, -R7 ;  /* 0x000000010a0ac824 */ /* 0x000fc400078e0a07 */
[----:B------:R-:W-:Y:S01]  /*19b0*/  @!P1 IMAD.MOV R5, RZ, RZ, -R5 ;  /* 0x000000ffff059224 */ /* 0x000fe200078e0a05 */
[----:B------:R-:W-:Y:S01]  /*19c0*/  ISETP.NE.AND P1, PT, RZ, c[0x0][0x178], PT ;  /* 0x00005e00ff007a0c */ /* 0x000fe20003f25270 */
[----:B------:R-:W-:Y:S01]  /*19d0*/  @!P3 IMAD.MOV R3, RZ, RZ, -R3 ;  /* 0x000000ffff03b224 */ /* 0x000fe200078e0a03 */
[C---:B------:R-:W-:Y:S01]  /*19e0*/  ISETP.GT.U32.AND P4, PT, R7.reuse, R10, PT ;  /* 0x0000000a0700720c */ /* 0x040fe20003f84070 */
[----:B------:R-:W-:Y:S01]  /*19f0*/  @!P6 IMAD.MOV R4, RZ, RZ, -R4 ;  /* 0x000000ffff04e224 */ /* 0x000fe200078e0a04 */
[C---:B------:R-:W-:Y:S02]  /*1a00*/  ISETP.GT.U32.AND P6, PT, R7.reuse, R2, PT ;  /* 0x000000020700720c */ /* 0x040fe40003fc4070 */
[----:B------:R-:W-:Y:S02]  /*1a10*/  ISETP.GT.U32.AND P3, PT, R7, R6, PT ;  /* 0x000000060700720c */ /* 0x000fe40003f64070 */
[C---:B------:R-:W-:Y:S01]  /*1a20*/  SEL R14, R12.reuse, R5, !P1 ;  /* 0x000000050c0e7207 */ /* 0x040fe20004800000 */
[----:B------:R-:W-:Y:S01]  /*1a30*/  IMAD.MOV.U32 R5, RZ, RZ, R9 ;  /* 0x000000ffff057224 */ /* 0x000fe200078e0009 */
[----:B------:R-:W-:Y:S01]  /*1a40*/  SEL R3, R12, R3, !P1 ;  /* 0x000000030c037207 */ /* 0x000fe20004800000 */
[--C-:B------:R-:W-:Y:S01]  /*1a50*/  @!P0 IMAD.IADD R8, R8, 0x1, -R7.reuse ;  /* 0x0000000108088824 */ /* 0x100fe200078e0a07 */
[----:B------:R-:W-:Y:S01]  /*1a60*/  LOP3.LUT R9, R26, 0xe0, RZ, 0xfc, !PT ;  /* 0x000000e01a097812 */ /* 0x000fe200078efcff */
[----:B------:R0:W-:Y:S01]  /*1a70*/  STL [R1+0xc8], R14 ;  /* 0x0000c80e01007387 */ /* 0x0001e20000100800 */
[----:B------:R-:W-:Y:S01]  /*1a80*/  ISETP.GE.AND P1, PT, R13, RZ, PT ;  /* 0x000000ff0d00720c */ /* 0x000fe20003f26270 */
[--C-:B------:R-:W-:Y:S01]  /*1a90*/  @!P4 IMAD.IADD R10, R10, 0x1, -R7.reuse ;  /* 0x000000010a0ac824 */ /* 0x100fe200078e0a07 */
[----:B------:R-:W-:Y:S01]  /*1aa0*/  IABS R13, R16 ;  /* 0x00000010000d7213 */ /* 0x000fe20000000000 */
[----:B------:R1:W-:Y:S01]  /*1ab0*/  STL [R1+0xc4], R3 ;  /* 0x0000c40301007387 */ /* 0x0003e20000100800 */
[--C-:B------:R-:W-:Y:S01]  /*1ac0*/  @!P6 IMAD.IADD R2, R2, 0x1, -R7.reuse ;  /* 0x000000010202e824 */ /* 0x100fe200078e0a07 */
[----:B------:R-:W-:Y:S01]  /*1ad0*/  ISETP.GT.U32.AND P6, PT, R7, R8, PT ;  /* 0x000000080700720c */ /* 0x000fe20003fc4070 */
[----:B------:R-:W-:Y:S01]  /*1ae0*/  @!P3 IMAD.IADD R6, R6, 0x1, -R7 ;  /* 0x000000010606b824 */ /* 0x000fe200078e0a07 */
[----:B------:R2:W-:Y:S01]  /*1af0*/  STL [R1+0xbc], R4 ;  /* 0x0000bc0401007387 */ /* 0x0005e20000100800 */
[----:B------:R-:W-:Y:S01]  /*1b00*/  IMAD.MOV.U32 R12, RZ, RZ, R10 ;  /* 0x000000ffff0c7224 */ /* 0x000fe200078e000a */
[----:B0-----:R-:W-:-:S02]  /*1b10*/  IABS R14, R9 ;  /* 0x00000009000e7213 */ /* 0x001fc40000000000 */
[C---:B------:R-:W-:Y:S01]  /*1b20*/  ISETP.GT.U32.AND P0, PT, R7.reuse, R6, PT ;  /* 0x000000060700720c */ /* 0x040fe20003f04070 */
[----:B------:R-:W-:Y:S01]  /*1b30*/  @!P2 IMAD.MOV R12, RZ, RZ, -R12 ;  /* 0x000000ffff0ca224 */ /* 0x000fe200078e0a0c */
[----:B------:R-:W-:Y:S01]  /*1b40*/  ISETP.GT.U32.AND P2, PT, R7, R2, PT ;  /* 0x000000020700720c */ /* 0x000fe20003f44070 */
[C---:B-1----:R-:W-:Y:S01]  /*1b50*/  IMAD.HI.U32 R3, R0.reuse, R5, RZ ;  /* 0x0000000500037227 */ /* 0x042fe200078e00ff */
[----:B------:R-:W-:Y:S02]  /*1b60*/  ISETP.GE.AND P4, PT, R11, RZ, PT ;  /* 0x000000ff0b00720c */ /* 0x000fe40003f86270 */
[----:B------:R0:W-:Y:S01]  /*1b70*/  STL [R1+0xb8], R12 ;  /* 0x0000b80c01007387 */ /* 0x0001e20000100800 */
[----:B--2---:R-:W-:Y:S01]  /*1b80*/  IMAD.MOV R4, RZ, RZ, -R3 ;  /* 0x000000ffff047224 */ /* 0x004fe200078e0a03 */
[----:B------:R-:W-:Y:S01]  /*1b90*/  ISETP.GE.AND P3, PT, R15, RZ, PT ;  /* 0x000000ff0f00720c */ /* 0x000fe20003f66270 */
[----:B------:R-:W-:-:S04]  /*1ba0*/  IMAD.HI.U32 R3, R0, R14, RZ ;  /* 0x0000000e00037227 */ /* 0x000fc800078e00ff */
[----:B------:R-:W-:Y:S01]  /*1bb0*/  IMAD.MOV R10, RZ, RZ, -R3 ;  /* 0x000000ffff0a7224 */ /* 0x000fe200078e0a03 */
[----:B------:R-:W-:Y:S01]  /*1bc0*/  LOP3.LUT R3, R26, 0xd0, RZ, 0xfc, !PT ;  /* 0x000000d01a037812 */ /* 0x000fe200078efcff */
[----:B------:R-:W-:Y:S02]  /*1bd0*/  @!P6 IMAD.IADD R8, R8, 0x1, -R7 ;  /* 0x000000010808e824 */ /* 0x000fe400078e0a07 */
[C---:B------:R-:W-:Y:S01]  /*1be0*/  IMAD R14, R7.reuse, R10, R14 ;  /* 0x0000000a070e7224 */ /* 0x040fe200078e020e */
[----:B------:R-:W-:Y:S01]  /*1bf0*/  IABS R11, R3 ;  /* 0x00000003000b7213 */ /* 0x000fe20000000000 */
[C---:B------:R-:W-:Y:S01]  /*1c00*/  IMAD R4, R7.reuse, R4, R5 ;  /* 0x0000000407047224 */ /* 0x040fe200078e0205 */
[----:B------:R-:W-:Y:S01]  /*1c10*/  LOP3.LUT R5, R26, 0xd4, RZ, 0xfc, !PT ;  /* 0x000000d41a057812 */ /* 0x000fe200078efcff */
[----:B------:R-:W-:Y:S01]  /*1c20*/  @!P0 IMAD.IADD R6, R6, 0x1, -R7 ;  /* 0x0000000106068824 */ /* 0x000fe200078e0a07 */
[C---:B------:R-:W-:Y:S01]  /*1c30*/  ISETP.GT.U32.AND P6, PT, R7.reuse, R14, PT ;  /* 0x0000000e0700720c */ /* 0x040fe20003fc4070 */
[----:B------:R-:W-:Y:S01]  /*1c40*/  IMAD.HI.U32 R10, R0, R13, RZ ;  /* 0x0000000d000a7227 */ /* 0x000fe200078e00ff */
[----:B------:R-:W-:-:S02]  /*1c50*/  ISETP.GT.U32.AND P0, PT, R7, R4, PT ;  /* 0x000000040700720c */ /* 0x000fc40003f04070 */
[----:B0-----:R-:W-:Y:S01]  /*1c60*/  IABS R12, R5 ;  /* 0x00000005000c7213 */ /* 0x001fe20000000000 */
[----:B------:R-:W-:Y:S02]  /*1c70*/  IMAD.MOV R10, RZ, RZ, -R10 ;  /* 0x000000ffff0a7224 */ /* 0x000fe400078e0a0a */
[----:B------:R-:W-:Y:S01]  /*1c80*/  @!P2 IMAD.IADD R2, R2, 0x1, -R7 ;  /* 0x000000010202a824 */ /* 0x000fe200078e0a07 */
[----:B------:R-:W-:Y:S01]  /*1c90*/  ISETP.GE.AND P2, PT, R9, RZ, PT ;  /* 0x000000ff0900720c */ /* 0x000fe20003f46270 */
[----:B------:R-:W-:-:S04]  /*1ca0*/  IMAD.HI.U32 R15, R0, R12, RZ ;  /* 0x0000000c000f7227 */ /* 0x000fc800078e00ff */
[--C-:B------:R-:W-:Y:S02]  /*1cb0*/  @!P6 IMAD.IADD R14, R14, 0x1, -R7.reuse ;  /* 0x000000010e0ee824 */ /* 0x100fe400078e0a07 */
[----:B------:R-:W-:Y:S01]  /*1cc0*/  @!P0 IMAD.IADD R4, R4, 0x1, -R7 ;  /* 0x0000000104048824 */ /* 0x000fe200078e0a07 */
[----:B------:R-:W-:Y:S01]  /*1cd0*/  ISETP.GE.AND P0, PT, R16, RZ, PT ;  /* 0x000000ff1000720c */ /* 0x000fe20003f06270 */
[----:B------:R-:W-:Y:S01]  /*1ce0*/  IMAD.MOV.U32 R17, RZ, RZ, R6 ;  /* 0x000000ffff117224 */ /* 0x000fe200078e0006 */
[----:B------:R-:W-:Y:S01]  /*1cf0*/  ISETP.GT.U32.AND P6, PT, R7, R14, PT ;  /* 0x0000000e0700720c */ /* 0x000fe20003fc4070 */
[----:B------:R-:W-:-:S04]  /*1d00*/  IMAD.HI.U32 R9, R0, R11, RZ ;  /* 0x0000000b00097227 */ /* 0x000fc800078e00ff */
[----:B------:R-:W-:Y:S02]  /*1d10*/  IMAD.MOV R15, RZ, RZ, -R15 ;  /* 0x000000ffff0f7224 */ /* 0x000fe400078e0a0f */
[C---:B------:R-:W-:Y:S01]  /*1d20*/  IMAD R13, R7.reuse, R10, R13 ;  /* 0x0000000a070d7224 */ /* 0x040fe200078e020d */
[C---:B------:R-:W-:Y:S01]  /*1d30*/  LOP3.LUT R10, R26.reuse, 0xcc, RZ, 0xfc, !PT ;  /* 0x000000cc1a0a7812 */ /* 0x040fe200078efcff */
[----:B------:R-:W-:Y:S01]  /*1d40*/  @!P5 IMAD.MOV R17, RZ, RZ, -R17 ;  /* 0x000000ffff11d224 */ /* 0x000fe200078e0a11 */
[C---:B------:R-:W-:Y:S01]  /*1d50*/  ISETP.GT.U32.AND P5, PT, R7.reuse, R4, PT ;  /* 0x000000040700720c */ /* 0x040fe20003fa4070 */
[----:B------:R-:W-:Y:S02]  /*1d60*/  IMAD.MOV R6, RZ, RZ, -R9 ;  /* 0x000000ffff067224 */ /* 0x000fe400078e0a09 */
[C---:B------:R-:W-:Y:S01]  /*1d70*/  IMAD R12, R7.reuse, R15, R12 ;  /* 0x0000000f070c7224 */ /* 0x040fe200078e020c */
[----:B------:R-:W-:Y:S01]  /*1d80*/  STL [R1+0xb4], R17 ;  /* 0x0000b41101007387 */ /* 0x000fe20000100800 */
[----:B------:R-:W-:Y:S01]  /*1d90*/  @!P1 IMAD.MOV R8, RZ, RZ, -R8 ;  /* 0x000000ffff089224 */ /* 0x000fe200078e0a08 */
[C---:B------:R-:W-:Y:S01]  /*1da0*/  ISETP.GT.U32.AND P1, PT, R7.reuse, R13, PT ;  /* 0x0000000d0700720c */ /* 0x040fe20003f24070 */
[C---:B------:R-:W-:Y:S01]  /*1db0*/  IMAD R11, R7.reuse, R6, R11 ;  /* 0x00000006070b7224 */ /* 0x040fe200078e020b */
[----:B------:R-:W-:Y:S01]  /*1dc0*/  LOP3.LUT R6, R26, 0xc8, RZ, 0xfc, !PT ;  /* 0x000000c81a067812 */ /* 0x000fe200078efcff */
[----:B------:R-:W-:Y:S01]  /*1dd0*/  @!P4 IMAD.MOV R2, RZ, RZ, -R2 ;  /* 0x000000ffff02c224 */ /* 0x000fe200078e0a02 */
[C---:B------:R-:W-:Y:S01]  /*1de0*/  ISETP.GT.U32.AND P4, PT, R7.reuse, R12, PT ;  /* 0x0000000c0700720c */ /* 0x040fe20003f84070 */
[--C-:B------:R-:W-:Y:S01]  /*1df0*/  @!P6 IMAD.IADD R14, R14, 0x1, -R7.reuse ;  /* 0x000000010e0ee824 */ /* 0x100fe200078e0a07 */
[----:B------:R-:W-:Y:S01]  /*1e00*/  ISETP.GT.U32.AND P6, PT, R7, R11, PT ;  /* 0x0000000b0700720c */ /* 0x000fe20003fc4070 */
[--C-:B------:R-:W-:Y:S01]  /*1e10*/  @!P5 IMAD.IADD R4, R4, 0x1, -R7.reuse ;  /* 0x000000010404d824 */ /* 0x100fe200078e0a07 */
[----:B------:R-:W-:Y:S01]  /*1e20*/  ISETP.GE.AND P5, PT, R5, RZ, PT ;  /* 0x000000ff0500720c */ /* 0x000fe20003fa6270 */
[----:B------:R0:W-:Y:S01]  /*1e30*/  STL [R1+0xb0], R8 ;  /* 0x0000b00801007387 */ /* 0x0001e20000100800 */
[----:B------:R-:W-:Y:S01]  /*1e40*/  IABS R5, R10 ;  /* 0x0000000a00057213 */ /* 0x000fe20000000000 */
[----:B------:R-:W-:Y:S01]  /*1e50*/  IMAD.MOV.U32 R15, RZ, RZ, R4 ;  /* 0x000000ffff0f7224 */ /* 0x000fe200078e0004 */
[----:B------:R-:W-:Y:S01]  /*1e60*/  IABS R9, R6 ;  /* 0x0000000600097213 */ /* 0x000fe20000000000 */
[--C-:B------:R-:W-:Y:S01]  /*1e70*/  @!P1 IMAD.IADD R13, R13, 0x1, -R7.reuse ;  /* 0x000000010d0d9824 */ /* 0x100fe200078e0a07 */
[----:B------:R-:W-:Y:S01]  /*1e80*/  ISETP.GE.AND P1, PT, R3, RZ, PT ;  /* 0x000000ff0300720c */ /* 0x000fe20003f26270 */
[----:B------:R-:W-:Y:S01]  /*1e90*/  IMAD.HI.U32 R3, R0, R5, RZ ;  /* 0x0000000500037227 */ /* 0x000fe200078e00ff */
[----:B------:R1:W-:Y:S03]  /*1ea0*/  STL [R1+0xac], R2 ;  /* 0x0000ac0201007387 */ /* 0x0003e60000100800 */
[--C-:B------:R-:W-:Y:S01]  /*1eb0*/  @!P4 IMAD.IADD R12, R12, 0x1, -R7.reuse ;  /* 0x000000010c0cc824 */ /* 0x100fe200078e0a07 */
[----:B------:R-:W-:Y:S01]  /*1ec0*/  ISETP.GT.U32.AND P4, PT, R7, R13, PT ;  /* 0x0000000d0700720c */ /* 0x000fe20003f84070 */
[----:B------:R-:W-:-:S02]  /*1ed0*/  @!P6 IMAD.IADD R11, R11, 0x1, -R7 ;  /* 0x000000010b0be824 */ /* 0x000fc400078e0a07 */
[----:B0-----:R-:W-:Y:S01]  /*1ee0*/  IMAD.MOV R8, RZ, RZ, -R3 ;  /* 0x000000ffff087224 */ /* 0x001fe200078e0a03 */
[C---:B------:R-:W-:Y:S01]  /*1ef0*/  ISETP.GT.U32.AND P6, PT, R7.reuse, R12, PT ;  /* 0x0000000c0700720c */ /* 0x040fe20003fc4070 */
[----:B------:R-:W-:Y:S01]  /*1f00*/  IMAD.HI.U32 R4, R0, R9, RZ ;  /* 0x0000000900047227 */ /* 0x000fe200078e00ff */
[C---:B-1----:R-:W-:Y:S02]  /*1f10*/  LOP3.LUT R2, R26.reuse, 0xc4, RZ, 0xfc, !PT ;  /* 0x000000c41a027812 */ /* 0x042fe400078efcff */
[C---:B------:R-:W-:Y:S01]  /*1f20*/  LOP3.LUT R3, R26.reuse, 0xc0, RZ, 0xfc, !PT ;  /* 0x000000c01a037812 */ /* 0x040fe200078efcff */
[----:B------:R-:W-:Y:S02]  /*1f30*/  IMAD R5, R7, R8, R5 ;  /* 0x0000000807057224 */ /* 0x000fe400078e0205 */
[----:B------:R-:W-:Y:S01]  /*1f40*/  IMAD.MOV R4, RZ, RZ, -R4 ;  /* 0x000000ffff047224 */ /* 0x000fe200078e0a04 */
[----:B------:R-:W-:Y:S01]  /*1f50*/  IABS R8, R3 ;  /* 0x0000000300087213 */ /* 0x000fe20000000000 */
[----:B------:R-:W-:Y:S01]  /*1f60*/  @!P4 IMAD.IADD R13, R13, 0x1, -R7 ;  /* 0x000000010d0dc824 */ /* 0x000fe200078e0a07 */
[C---:B------:R-:W-:Y:S01]  /*1f70*/  ISETP.GT.U32.AND P4, PT, R7.reuse, R5, PT ;  /* 0x000000050700720c */ /* 0x040fe20003f84070 */
[C---:B------:R-:W-:Y:S01]  /*1f80*/  IMAD R9, R7.reuse, R4, R9 ;  /* 0x0000000407097224 */ /* 0x040fe200078e0209 */
[----:B------:R-:W-:Y:S01]  /*1f90*/  LOP3.LUT R4, R26, 0xb8, RZ, 0xfc, !PT ;  /* 0x000000b81a047812 */ /* 0x000fe200078efcff */
[----:B------:R-:W-:Y:S01]  /*1fa0*/  @!P3 IMAD.MOV R15, RZ, RZ, -R15 ;  /* 0x000000ffff0fb224 */ /* 0x000fe200078e0a0f */
[C---:B------:R-:W-:Y:S01]  /*1fb0*/  ISETP.GT.U32.AND P3, PT, R7.reuse, R11, PT ;  /* 0x0000000b0700720c */ /* 0x040fe20003f64070 */
[----:B------:R-:W-:Y:S01]  /*1fc0*/  @!P6 IMAD.IADD R12, R12, 0x1, -R7 ;  /* 0x000000010c0ce824 */ /* 0x000fe200078e0a07 */
[----:B------:R-:W-:Y:S01]  /*1fd0*/  ISETP.GT.U32.AND P6, PT, R7, R9, PT ;  /* 0x000000090700720c */ /* 0x000fe20003fc4070 */
[----:B------:R-:W-:Y:S01]  /*1fe0*/  IMAD.MOV.U32 R18, RZ, RZ, R13 ;  /* 0x000000ffff127224 */ /* 0x000fe200078e000d */
[----:B------:R0:W-:Y:S01]  /*1ff0*/  STL [R1+0xa8], R15 ;  /* 0x0000a80f01007387 */ /* 0x0001e20000100800 */
[----:B------:R-:W-:Y:S01]  /*2000*/  IMAD.MOV.U32 R13, RZ, RZ, R12 ;  /* 0x000000ffff0d7224 */ /* 0x000fe200078e000c */
[----:B------:R-:W-:Y:S01]  /*2010*/  IABS R17, R4 ;  /* 0x0000000400117213 */ /* 0x000fe20000000000 */
[----:B------:R-:W-:-:S02]  /*2020*/  @!P0 IMAD.MOV R18, RZ, RZ, -R18 ;  /* 0x000000ffff128224 */ /* 0x000fc400078e0a12 */
[----:B------:R-:W-:Y:S01]  /*2030*/  @!P4 IMAD.IADD R5, R5, 0x1, -R7 ;  /* 0x000000010505c824 */ /* 0x000fe200078e0a07 */
[----:B------:R-:W-:Y:S01]  /*2040*/  ISETP.GE.AND P4, PT, R6, RZ, PT ;  /* 0x000000ff0600720c */ /* 0x000fe20003f86270 */
[----:B------:R-:W-:Y:S01]  /*2050*/  @!P5 IMAD.MOV R13, RZ, RZ, -R13 ;  /* 0x000000ffff0dd224 */ /* 0x000fe200078e0a0d */
[----:B------:R-:W-:Y:S01]  /*2060*/  ISETP.GE.AND P5, PT, R2, RZ, PT ;  /* 0x000000ff0200720c */ /* 0x000fe20003fa6270 */
[--C-:B------:R-:W-:Y:S01]  /*2070*/  @!P3 IMAD.IADD R11, R11, 0x1, -R7.reuse ;  /* 0x000000010b0bb824 */ /* 0x100fe200078e0a07 */
[----:B0-----:R-:W-:Y:S01]  /*2080*/  IABS R15, R2 ;  /* 0x00000002000f7213 */ /* 0x001fe20000000000 */
[----:B------:R-:W-:Y:S01]  /*2090*/  @!P6 IMAD.IADD R9, R9, 0x1, -R7 ;  /* 0x000000010909e824 */ /* 0x000fe200078e0a07 */
[----:B------:R-:W-:Y:S01]  /*20a0*/  ISETP.GE.AND P3, PT, R10, RZ, PT ;  /* 0x000000ff0a00720c */ /* 0x000fe20003f66270 */
[----:B------:R-:W-:Y:S01]  /*20b0*/  IMAD.HI.U32 R10, R0, R8, RZ ;  /* 0x00000008000a7227 */ /* 0x000fe200078e00ff */
[----:B------:R-:W-:-:S03]  /*20c0*/  ISETP.GT.U32.AND P6, PT, R7, R5, PT ;  /* 0x000000050700720c */ /* 0x000fc60003fc4070 */
[----:B------:R-:W-:-:S04]  /*20d0*/  IMAD.HI.U32 R16, R0, R15, RZ ;  /* 0x0000000f00107227 */ /* 0x000fc800078e00ff */
[----:B------:R-:W-:Y:S02]  /*20e0*/  IMAD.MOV R16, RZ, RZ, -R16 ;  /* 0x000000ffff107224 */ /* 0x000fe400078e0a10 */
[----:B------:R-:W-:Y:S02]  /*20f0*/  IMAD.MOV R10, RZ, RZ, -R10 ;  /* 0x000000ffff0a7224 */ /* 0x000fe400078e0a0a */
[C---:B------:R-:W-:Y:S02]  /*2100*/  IMAD R6, R7.reuse, R16, R15 ;  /* 0x0000001007067224 */ /* 0x040fe400078e020f */
[C---:B------:R-:W-:Y:S01]  /*2110*/  IMAD R2, R7.reuse, R10, R8 ;  /* 0x0000000a07027224 */ /* 0x040fe200078e0208 */
[----:B------:R-:W-:Y:S01]  /*2120*/  LOP3.LUT R8, R26, 0xac, RZ, 0xfc, !PT ;  /* 0x000000ac1a087812 */ /* 0x000fe200078efcff */
[----:B------:R-:W-:Y:S01]  /*2130*/  @!P2 IMAD.MOV R14, RZ, RZ, -R14 ;  /* 0x000000ffff0ea224 */ /* 0x000fe200078e0a0e */
[----:B------:R-:W-:Y:S01]  /*2140*/  ISETP.GT.U32.AND P0, PT, R7, R6, PT ;  /* 0x000000060700720c */ /* 0x000fe20003f04070 */
[----:B------:R-:W-:Y:S01]  /*2150*/  @!P6 IMAD.IADD R5, R5, 0x1, -R7 ;  /* 0x000000010505e824 */ /* 0x000fe200078e0a07 */
[C---:B------:R-:W-:Y:S01]  /*2160*/  ISETP.GT.U32.AND P2, PT, R7.reuse, R9, PT ;  /* 0x000000090700720c */ /* 0x040fe20003f44070 */
[----:B------:R-:W-:Y:S01]  /*2170*/  IMAD.MOV.U32 R12, RZ, RZ, R11 ;  /* 0x000000ffff0c7224 */ /* 0x000fe200078e000b */
[----:B------:R-:W-:Y:S01]  /*2180*/  ISETP.GT.U32.AND P6, PT, R7, R2, PT ;  /* 0x000000020700720c */ /* 0x000fe20003fc4070 */
[----:B------:R-:W-:Y:S01]  /*2190*/  IMAD.HI.U32 R11, R0, R17, RZ ;  /* 0x00000011000b7227 */ /* 0x000fe200078e00ff */
[----:B------:R0:W-:Y:S01]  /*21a0*/  STL [R1+0xa4], R14 ;  /* 0x0000a40e01007387 */ /* 0x0001e20000100800 */
[----:B------:R-:W-:-:S02]  /*21b0*/  IABS R15, R8 ;  /* 0x00000008000f7213 */ /* 0x000fc40000000000 */
[----:B------:R-:W-:Y:S01]  /*21c0*/  @!P1 IMAD.MOV R12, RZ, RZ, -R12 ;  /* 0x000000ffff0c9224 */ /* 0x000fe200078e0a0c */
[----:B------:R-:W-:Y:S01]  /*21d0*/  ISETP.GE.AND P1, PT, R3, RZ, PT ;  /* 0x000000ff0300720c */ /* 0x000fe20003f26270 */
[----:B------:R-:W-:Y:S01]  /*21e0*/  IMAD.MOV R11, RZ, RZ, -R11 ;  /* 0x000000ffff0b7224 */ /* 0x000fe200078e0a0b */
[----:B------:R-:W-:Y:S01]  /*21f0*/  LOP3.LUT R3, R26, 0xb4, RZ, 0xfc, !PT ;  /* 0x000000b41a037812 */ /* 0x000fe200078efcff */
[--C-:B------:R-:W-:Y:S01]  /*2200*/  @!P0 IMAD.IADD R6, R6, 0x1, -R7.reuse ;  /* 0x0000000106068824 */ /* 0x100fe200078e0a07 */
[----:B------:R-:W-:Y:S01]  /*2210*/  STL [R1+0xa0], R18 ;  /* 0x0000a01201007387 */ /* 0x000fe20000100800 */
[----:B------:R-:W-:Y:S01]  /*2220*/  @!P2 IMAD.IADD R9, R9, 0x1, -R7 ;  /* 0x000000010909a824 */ /* 0x000fe200078e0a07 */
[----:B------:R-:W-:Y:S01]  /*2230*/  IABS R16, R3 ;  /* 0x0000000300107213 */ /* 0x000fe20000000000 */
[C---:B------:R-:W-:Y:S01]  /*2240*/  IMAD R17, R7.reuse, R11, R17 ;  /* 0x0000000b07117224 */ /* 0x040fe200078e0211 */
[----:B------:R-:W-:Y:S01]  /*2250*/  ISETP.GE.AND P2, PT, R4, RZ, PT ;  /* 0x000000ff0400720c */ /* 0x000fe20003f46270 */
[----:B------:R-:W-:Y:S01]  /*2260*/  @!P6 IMAD.IADD R2, R2, 0x1, -R7 ;  /* 0x000000010202e824 */ /* 0x000fe200078e0a07 */
[C---:B------:R-:W-:Y:S01]  /*2270*/  ISETP.GT.U32.AND P6, PT, R7.reuse, R6, PT ;  /* 0x000000060700720c */ /* 0x040fe20003fc4070 */
[----:B------:R-:W-:Y:S01]  /*2280*/  @!P4 IMAD.MOV R9, RZ, RZ, -R9 ;  /* 0x000000ffff09c224 */ /* 0x000fe200078e0a09 */
[----:B------:R-:W-:Y:S01]  /*2290*/  ISETP.GT.U32.AND P4, PT, R7, R17, PT ;  /* 0x000000110700720c */ /* 0x000fe20003f84070 */
[----:B------:R-:W-:Y:S01]  /*22a0*/  IMAD.MOV.U32 R10, RZ, RZ, R5 ;  /* 0x000000ffff0a7224 */ /* 0x000fe200078e0005 */
[----:B------:R-:W-:Y:S01]  /*22b0*/  LOP3.LUT R4, R26, 0xb0, RZ, 0xfc, !PT ;  /* 0x000000b01a047812 */ /* 0x000fe200078efcff */
[----:B------:R-:W-:Y:S01]  /*22c0*/  IMAD.HI.U32 R5, R0, R16, RZ ;  /* 0x0000001000057227 */ /* 0x000fe200078e00ff */
[----:B------:R-:W-:Y:S01]  /*22d0*/  STL [R1+0x9c], R13 ;  /* 0x00009c0d01007387 */ /* 0x000fe20000100800 */
[----:B------:R-:W-:-:S02]  /*22e0*/  ISETP.GE.AND P0, PT, R3, RZ, PT ;  /* 0x000000ff0300720c */ /* 0x000fc40003f06270 */
[----:B------:R-:W-:Y:S01]  /*22f0*/  @!P3 IMAD.MOV R10, RZ, RZ, -R10 ;  /* 0x000000ffff0ab224 */ /* 0x000fe200078e0a0a */
[C---:B------:R-:W-:Y:S01]  /*2300*/  ISETP.GT.U32.AND P3, PT, R7.reuse, R2, PT ;  /* 0x000000020700720c */ /* 0x040fe20003f64070 */
[----:B------:R-:W-:Y:S01]  /*2310*/  IMAD.MOV R5, RZ, RZ, -R5 ;  /* 0x000000ffff057224 */ /* 0x000fe200078e0a05 */
[----:B------:R1:W-:Y:S01]  /*2320*/  STL [R1+0x98], R12 ;  /* 0x0000980c01007387 */ /* 0x0003e20000100800 */
[--C-:B------:R-:W-:Y:S01]  /*2330*/  @!P6 IMAD.IADD R6, R6, 0x1, -R7.reuse ;  /* 0x000000010606e824 */ /* 0x100fe200078e0a07 */
[----:B------:R-:W-:Y:S01]  /*2340*/  LOP3.LUT R3, R26, 0xa8, RZ, 0xfc, !PT ;  /* 0x000000a81a037812 */ /* 0x000fe200078efcff */
[----:B------:R-:W-:Y:S01]  /*2350*/  IMAD R16, R7, R5, R16 ;  /* 0x0000000507107224 */ /* 0x000fe200078e0210 */
[----:B------:R2:W-:Y:S01]  /*2360*/  STL [R1+0x94], R10 ;  /* 0x0000940a01007387 */ /* 0x0005e20000100800 */
[----:B------:R-:W-:Y:S01]  /*2370*/  @!P4 IMAD.IADD R17, R17, 0x1, -R7 ;  /* 0x000000011111c824 */ /* 0x000fe200078e0a07 */
[----:B0-----:R-:W-:Y:S01]  /*2380*/  IABS R14, R3 ;  /* 0x00000003000e7213 */ /* 0x001fe20000000000 */
[----:B------:R-:W-:Y:S01]  /*2390*/  IMAD.HI.U32 R5, R0, R15, RZ ;  /* 0x0000000f00057227 */ /* 0x000fe200078e00ff */
[----:B------:R0:W-:Y:S01]  /*23a0*/  STL [R1+0x90], R9 ;  /* 0x0000900901007387 */ /* 0x0001e20000100800 */
[----:B------:R-:W-:-:S02]  /*23b0*/  ISETP.GT.U32.AND P6, PT, R7, R16, PT ;  /* 0x000000100700720c */ /* 0x000fc40003fc4070 */
[----:B-1----:R-:W-:Y:S01]  /*23c0*/  IABS R12, R4 ;  /* 0x00000004000c7213 */ /* 0x002fe20000000000 */
[----:B------:R-:W-:Y:S01]  /*23d0*/  IMAD.MOV R5, RZ, RZ, -R5 ;  /* 0x000000ffff057224 */ /* 0x000fe200078e0a05 */
[----:B------:R-:W-:Y:S01]  /*23e0*/  ISETP.GE.AND P4, PT, R8, RZ, PT ;  /* 0x000000ff0800720c */ /* 0x000fe20003f86270 */
[----:B--2---:R-:W-:Y:S01]  /*23f0*/  IMAD.MOV.U32 R10, RZ, RZ, R6 ;  /* 0x000000ffff0a7224 */ /* 0x004fe200078e0006 */
[----:B------:R-:W-:Y:S01]  /*2400*/  LOP3.LUT R8, R26, 0xa4, RZ, 0xfc, !PT ;  /* 0x000000a41a087812 */ /* 0x000fe200078efcff */
[----:B------:R-:W-:Y:S01]  /*2410*/  @!P3 IMAD.IADD R2, R2, 0x1, -R7 ;  /* 0x000000010202b824 */ /* 0x000fe200078e0a07 */
[----:B------:R-:W-:Y:S01]  /*2420*/  ISETP.GE.AND P3, PT, R4, RZ, PT ;  /* 0x000000ff0400720c */ /* 0x000fe20003f66270 */
[----:B0-----:R-:W-:Y:S01]  /*2430*/  IMAD.HI.U32 R9, R0, R12, RZ ;  /* 0x0000000c00097227 */ /* 0x001fe200078e00ff */
[----:B------:R-:W-:-:S03]  /*2440*/  LOP3.LUT R11, R26, 0x94, RZ, 0xfc, !PT ;  /* 0x000000941a0b7812 */ /* 0x000fc600078efcff */
[----:B------:R-:W-:Y:S01]  /*2450*/  @!P5 IMAD.MOV R10, RZ, RZ, -R10 ;  /* 0x000000ffff0ad224 */ /* 0x000fe200078e0a0a */
[C---:B------:R-:W-:Y:S01]  /*2460*/  ISETP.GT.U32.AND P5, PT, R7.reuse, R17, PT ;  /* 0x000000110700720c */ /* 0x040fe20003fa4070 */
[----:B------:R-:W-:Y:S02]  /*2470*/  IMAD.MOV R9, RZ, RZ, -R9 ;  /* 0x000000ffff097224 */ /* 0x000fe400078e0a09 */
[C---:B------:R-:W-:Y:S01]  /*2480*/  IMAD R15, R7.reuse, R5, R15 ;  /* 0x00000005070f7224 */ /* 0x040fe200078e020f */
[----:B------:R0:W-:Y:S01]  /*2490*/  STL [R1+0x8c], R10 ;  /* 0x00008c0a01007387 */ /* 0x0001e20000100800 */
[----:B------:R-:W-:Y:S01]  /*24a0*/  IMAD R12, R7, R9, R12 ;  /* 0x00000009070c7224 */ /* 0x000fe200078e020c */
[C---:B------:R-:W-:Y:S01]  /*24b0*/  LOP3.LUT R9, R26.reuse, 0x98, RZ, 0xfc, !PT ;  /* 0x000000981a097812 */ /* 0x040fe200078efcff */
[----:B------:R-:W-:Y:S01]  /*24c0*/  IMAD.MOV.U32 R5, RZ, RZ, R2 ;  /* 0x000000ffff057224 */ /* 0x000fe200078e0002 */
[----:B------:R-:W-:Y:S01]  /*24d0*/  LOP3.LUT R2, R26, 0xa0, RZ, 0xfc, !PT ;  /* 0x000000a01a027812 */ /* 0x000fe200078efcff */
[----:B------:R-:W-:-:S02]  /*24e0*/  @!P6 IMAD.IADD R16, R16, 0x1, -R7 ;  /* 0x000000011010e824 */ /* 0x000fc400078e0a07 */
[----:B------:R-:W-:Y:S01]  /*24f0*/  @!P1 IMAD.MOV R5, RZ, RZ, -R5 ;  /* 0x000000ffff059224 */ /* 0x000fe200078e0a05 */
[----:B------:R-:W-:Y:S01]  /*2500*/  ISETP.GT.U32.AND P1, PT, R7, R12, PT ;  /* 0x0000000c0700720c */ /* 0x000fe20003f24070 */
[----:B------:R-:W-:Y:S01]  /*2510*/  @!P5 IMAD.IADD R17, R17, 0x1, -R7 ;  /* 0x000000011111d824 */ /* 0x000fe200078e0a07 */
[C---:B------:R-:W-:Y:S01]  /*2520*/  ISETP.GT.U32.AND P6, PT, R7.reuse, R16, PT ;  /* 0x000000100700720c */ /* 0x040fe20003fc4070 */
[----:B------:R-:W-:Y:S01]  /*2530*/  IMAD.HI.U32 R4, R0, R14, RZ ;  /* 0x0000000e00047227 */ /* 0x000fe200078e00ff */
[C---:B------:R-:W-:Y:S01]  /*2540*/  ISETP.GT.U32.AND P5, PT, R7.reuse, R15, PT ;  /* 0x0000000f0700720c */ /* 0x040fe20003fa4070 */
[----:B------:R1:W-:Y:S01]  /*2550*/  STL [R1+0x88], R5 ;  /* 0x0000880501007387 */ /* 0x0003e20000100800 */
[----:B0-----:R-:W-:Y:S01]  /*2560*/  IABS R10, R8 ;  /* 0x00000008000a7213 */ /* 0x001fe20000000000 */
[----:B------:R-:W-:Y:S01]  /*2570*/  IMAD.MOV R4, RZ, RZ, -R4 ;  /* 0x000000ffff047224 */ /* 0x000fe200078e0a04 */
[----:B------:R-:W-:Y:S01]  /*2580*/  IABS R6, R2 ;  /* 0x0000000200067213 */ /* 0x000fe20000000000 */
[----:B------:R-:W-:Y:S01]  /*2590*/  IMAD.MOV.U32 R19, RZ, RZ, R17 ;  /* 0x000000ffff137224 */ /* 0x000fe200078e0011 */
[----:B------:R-:W-:Y:S01]  /*25a0*/  LOP3.LUT R17, R26, 0x88, RZ, 0xfc, !PT ;  /* 0x000000881a117812 */ /* 0x000fe200078efcff */
[----:B------:R-:W-:Y:S01]  /*25b0*/  IMAD R14, R7, R4, R14 ;  /* 0x00000004070e7224 */ /* 0x000fe200078e020e */
[----:B------:R-:W-:Y:S01]  /*25c0*/  IABS R4, R11 ;  /* 0x0000000b00047213 */ /* 0x000fe20000000000 */
[--C-:B------:R-:W-:Y:S01]  /*25d0*/  @!P1 IMAD.IADD R12, R12, 0x1, -R7.reuse ;  /* 0x000000010c0c9824 */ /* 0x100fe200078e0a07 */
[----:B------:R-:W-:Y:S01]  /*25e0*/  ISETP.GE.AND P1, PT, R3, RZ, PT ;  /* 0x000000ff0300720c */ /* 0x000fe20003f26270 */
[--C-:B------:R-:W-:Y:S01]  /*25f0*/  @!P6 IMAD.IADD R16, R16, 0x1, -R7.reuse ;  /* 0x000000011010e824 */ /* 0x100fe200078e0a07 */
[----:B------:R-:W-:Y:S01]  /*2600*/  ISETP.GT.U32.AND P6, PT, R7, R14, PT ;  /* 0x0000000e0700720c */ /* 0x000fe20003fc4070 */
[----:B------:R-:W-:Y:S01]  /*2610*/  @!P5 IMAD.IADD R15, R15, 0x1, -R7 ;  /* 0x000000010f0fd824 */ /* 0x000fe200078e0a07 */
[----:B------:R-:W-:Y:S01]  /*2620*/  ISETP.GT.U32.AND P5, PT, R7, R12, PT ;  /* 0x0000000c0700720c */ /* 0x000fe20003fa4070 */
[----:B------:R-:W-:Y:S01]  /*2630*/  IMAD.HI.U32 R13, R0, R10, RZ ;  /* 0x0000000a000d7227 */ /* 0x000fe200078e00ff */
[----:B-1----:R-:W-:-:S03]  /*2640*/  IABS R5, R9 ;  /* 0x0000000900057213 */ /* 0x002fc60000000000 */
[----:B------:R-:W-:Y:S02]  /*2650*/  IMAD.MOV R13, RZ, RZ, -R13 ;  /* 0x000000ffff0d7224 */ /* 0x000fe400078e0a0d */
[----:B------:R-:W-:-:S04]  /*2660*/  IMAD.HI.U32 R3, R0, R6, RZ ;  /* 0x0000000600037227 */ /* 0x000fc800078e00ff */
[C---:B------:R-:W-:Y:S02]  /*2670*/  IMAD R10, R7.reuse, R13, R10 ;  /* 0x0000000d070a7224 */ /* 0x040fe400078e020a */
[--C-:B------:R-:W-:Y:S01]  /*2680*/  @!P6 IMAD.IADD R14, R14, 0x1, -R7.reuse ;  /* 0x000000010e0ee824 */ /* 0x100fe200078e0a07 */
[C---:B------:R-:W-:Y:S01]  /*2690*/  ISETP.GT.U32.AND P6, PT, R7.reuse, R15, PT ;  /* 0x0000000f0700720c */ /* 0x040fe20003fc4070 */
[----:B------:R-:W-:Y:S01]  /*26a0*/  @!P5 IMAD.IADD R12, R12, 0x1, -R7 ;  /* 0x000000010c0cd824 */ /* 0x000fe200078e0a07 */
[C---:B------:R-:W-:Y:S01]  /*26b0*/  ISETP.GT.U32.AND P5, PT, R7.reuse, R10, PT ;  /* 0x0000000a0700720c */ /* 0x040fe20003fa4070 */
[----:B------:R-:W-:Y:S02]  /*26c0*/  IMAD.MOV.U32 R18, RZ, RZ, R16 ;  /* 0x000000ffff127224 */ /* 0x000fe400078e0010 */
[----:B------:R-:W-:Y:S02]  /*26d0*/  IMAD.MOV R3, RZ, RZ, -R3 ;  /* 0x000000ffff037224 */ /* 0x000fe400078e0a03 */
[----:B------:R-:W-:Y:S01]  /*26e0*/  @!P0 IMAD.MOV R18, RZ, RZ, -R18 ;  /* 0x000000ffff128224 */ /* 0x000fe200078e0a12 */
[----:B------:R-:W-:Y:S01]  /*26f0*/  ISETP.GE.AND P0, PT, R8, RZ, PT ;  /* 0x000000ff0800720c */ /* 0x000fe20003f06270 */
[----:B------:R-:W-:Y:S01]  /*2700*/  IMAD R6, R7, R3, R6 ;  /* 0x0000000307067224 */ /* 0x000fe200078e0206 */
[----:B------:R-:W-:Y:S01]  /*2710*/  LOP3.LUT R3, R26, 0x90, RZ, 0xfc, !PT ;  /* 0x000000901a037812 */ /* 0x000fe200078efcff */
[----:B------:R-:W-:-:S04]  /*2720*/  IMAD.HI.U32 R8, R0, R4, RZ ;  /* 0x0000000400087227 */ /* 0x000fc800078e00ff */
[----:B------:R-:W-:Y:S01]  /*2730*/  @!P2 IMAD.MOV R19, RZ, RZ, -R19 ;  /* 0x000000ffff13a224 */ /* 0x000fe200078e0a13 */
[----:B------:R-:W-:Y:S01]  /*2740*/  ISETP.GT.U32.AND P2, PT, R7, R14, PT ;  /* 0x0000000e0700720c */ /* 0x000fe20003f44070 */
[----:B------:R-:W-:Y:S02]  /*2750*/  IMAD.MOV R8, RZ, RZ, -R8 ;  /* 0x000000ffff087224 */ /* 0x000fe400078e0a08 */
[--C-:B------:R-:W-:Y:S01]  /*2760*/  @!P6 IMAD.IADD R15, R15, 0x1, -R7.reuse ;  /* 0x000000010f0fe824 */ /* 0x100fe200078e0a07 */
[C---:B------:R-:W-:Y:S01]  /*2770*/  ISETP.GT.U32.AND P6, PT, R7.reuse, R6, PT ;  /* 0x000000060700720c */ /* 0x040fe20003fc4070 */
[----:B------:R-:W-:Y:S01]  /*2780*/  @!P5 IMAD.IADD R10, R10, 0x1, -R7 ;  /* 0x000000010a0ad824 */ /* 0x000fe200078e0a07 */
[----:B------:R-:W-:Y:S01]  /*2790*/  STL [R1+0x84], R19 ;  /* 0x0000841301007387 */ /* 0x000fe20000100800 */
[----:B------:R-:W-:Y:S02]  /*27a0*/  IMAD.MOV.U32 R16, RZ, RZ, R12 ;  /* 0x000000ffff107224 */ /* 0x000fe400078e000c */
[C---:B------:R-:W-:Y:S01]  /*27b0*/  IMAD R4, R7.reuse, R8, R4 ;  /* 0x0000000807047224 */ /* 0x040fe200078e0204 */
[----:B------:R-:W-:Y:S01]  /*27c0*/  LOP3.LUT R8, R26, 0x8c, RZ, 0xfc, !PT ;  /* 0x0000008c1a087812 */ /* 0x000fe200078efcff */
[----:B------:R-:W-:Y:S01]  /*27d0*/  @!P3 IMAD.MOV R16, RZ, RZ, -R16 ;  /* 0x000000ffff10b224 */ /* 0x000fe200078e0a10 */
[C---:B------:R-:W-:Y:S01]  /*27e0*/  ISETP.GT.U32.AND P3, PT, R7.reuse, R10, PT ;  /* 0x0000000a0700720c */ /* 0x040fe20003f64070 */
[----:B------:R-:W-:Y:S01]  /*27f0*/  IMAD.HI.U32 R13, R0, R5, RZ ;  /* 0x00000005000d7227 */ /* 0x000fe200078e00ff */
[----:B------:R-:W-:Y:S03]  /*2800*/  STL [R1+0x80], R18 ;  /* 0x0000801201007387 */ /* 0x000fe60000100800 */
[----:B------:R-:W-:Y:S01]  /*2810*/  @!P4 IMAD.MOV R15, RZ, RZ, -R15 ;  /* 0x000000ffff0fc224 */ /* 0x000fe200078e0a0f */
[C---:B------:R-:W-:Y:S01]  /*2820*/  ISETP.GT.U32.AND P4, PT, R7.reuse, R4, PT ;  /* 0x000000040700720c */ /* 0x040fe20003f84070 */
[----:B------:R-:W-:Y:S01]  /*2830*/  IMAD.MOV R13, RZ, RZ, -R13 ;  /* 0x000000ffff0d7224 */ /* 0x000fe200078e0a0d */
[----:B------:R0:W-:Y:S01]  /*2840*/  STL [R1+0x7c], R16 ;  /* 0x00007c1001007387 */ /* 0x0001e20000100800 */
[----:B------:R-:W-:Y:S01]  /*2850*/  @!P2 IMAD.IADD R14, R14, 0x1, -R7 ;  /* 0x000000010e0ea824 */ /* 0x000fe200078e0a07 */
[----:B------:R-:W-:Y:S01]  /*2860*/  ISETP.GE.AND P2, PT, R2, RZ, PT ;  /* 0x000000ff0200720c */ /* 0x000fe20003f46270 */
[C---:B------:R-:W-:Y:S01]  /*2870*/  IMAD R5, R7.reuse, R13, R5 ;  /* 0x0000000d07057224 */ /* 0x040fe200078e0205 */
[----:B------:R-:W-:Y:S01]  /*2880*/  IABS R2, R3 ;  /* 0x0000000300027213 */ /* 0x000fe20000000000 */
[--C-:B------:R-:W-:Y:S01]  /*2890*/  @!P6 IMAD.IADD R6, R6, 0x1, -R7.reuse ;  /* 0x000000010606e824 */ /* 0x100fe200078e0a07 */
[----:B------:R-:W-:Y:S01]  /*28a0*/  IABS R13, R8 ;  /* 0x00000008000d7213 */ /* 0x000fe20000000000 */
[----:B------:R-:W-:Y:S01]  /*28b0*/  @!P1 IMAD.MOV R14, RZ, RZ, -R14 ;  /* 0x000000ffff0e9224 */ /* 0x000fe200078e0a0e */
[C---:B------:R-:W-:Y:S01]  /*28c0*/  ISETP.GT.U32.AND P5, PT, R7.reuse, R5, PT ;  /* 0x000000050700720c */ /* 0x040fe20003fa4070 */
[----:B------:R-:W-:Y:S01]  /*28d0*/  @!P3 IMAD.IADD R10, R10, 0x1, -R7 ;  /* 0x000000010a0ab824 */ /* 0x000fe200078e0a07 */
[----:B------:R-:W-:Y:S01]  /*28e0*/  ISETP.GT.U32.AND P6, PT, R7, R6, PT ;  /* 0x000000060700720c */ /* 0x000fe20003fc4070 */
[----:B------:R-:W-:Y:S01]  /*28f0*/  IMAD.HI.U32 R12, R0, R2, RZ ;  /* 0x00000002000c7227 */ /* 0x000fe200078e00ff */
[----:B------:R-:W-:Y:S01]  /*2900*/  STL [R1+0x78], R15 ;  /* 0x0000780f01007387 */ /* 0x000fe20000100800 */
[----:B------:R-:W-:-:S02]  /*2910*/  ISETP.GE.AND P1, PT, R9, RZ, PT ;  /* 0x000000ff0900720c */ /* 0x000fc40003f26270 */
[----:B------:R-:W-:Y:S01]  /*2920*/  @!P4 IMAD.IADD R4, R4, 0x1, -R7 ;  /* 0x000000010404c824 */ /* 0x000fe200078e0a07 */
[----:B------:R1:W-:Y:S01]  /*2930*/  STL [R1+0x74], R14 ;  /* 0x0000740e01007387 */ /* 0x0003e20000100800 */
[----:B------:R-:W-:Y:S01]  /*2940*/  IMAD.MOV R12, RZ, RZ, -R12 ;  /* 0x000000ffff0c7224 */ /* 0x000fe200078e0a0c */
[----:B------:R-:W-:Y:S01]  /*2950*/  ISETP.GE.AND P3, PT, R11, RZ, PT ;  /* 0x000000ff0b00720c */ /* 0x000fe20003f66270 */
[----:B------:R-:W-:Y:S01]  /*2960*/  IMAD.MOV.U32 R9, RZ, RZ, R13 ;  /* 0x000000ffff097224 */ /* 0x000fe200078e000d */
[----:B------:R-:W-:Y:S01]  /*2970*/  ISETP.GE.AND P4, PT, R3, RZ, PT ;  /* 0x000000ff0300720c */ /* 0x000fe20003f86270 */
[----:B------:R-:W-:Y:S01]  /*2980*/  IMAD R2, R7, R12, R2 ;  /* 0x0000000c07027224 */ /* 0x000fe200078e0202 */
[----:B0-----:R-:W-:Y:S01]  /*2990*/  LOP3.LUT R16, R26, 0x74, RZ, 0xfc, !PT ;  /* 0x000000741a107812 */ /* 0x001fe200078efcff */
[----:B------:R-:W-:-:S04]  /*29a0*/  IMAD.HI.U32 R11, R0, R9, RZ ;  /* 0x00000009000b7227 */ /* 0x000fc800078e00ff */
[----:B-1----:R-:W-:Y:S01]  /*29b0*/  IMAD.MOV.U32 R14, RZ, RZ, R10 ;  /* 0x000000ffff0e7224 */ /* 0x002fe200078e000a */
[----:B------:R-:W-:Y:S01]  /*29c0*/  LOP3.LUT R10, R26, 0x84, RZ, 0xfc, !PT ;  /* 0x000000841a0a7812 */ /* 0x000fe200078efcff */
[--C-:B------:R-:W-:Y:S02]  /*29d0*/  @!P5 IMAD.IADD R5, R5, 0x1, -R7.reuse ;  /* 0x000000010505d824 */ /* 0x100fe400078e0a07 */
[----:B------:R-:W-:Y:S01]  /*29e0*/  @!P0 IMAD.MOV R14, RZ, RZ, -R14 ;  /* 0x000000ffff0e8224 */ /* 0x000fe200078e0a0e */
[C---:B------:R-:W-:Y:S01]  /*29f0*/  ISETP.GT.U32.AND P0, PT, R7.reuse, R4, PT ;  /* 0x000000040700720c */ /* 0x040fe20003f04070 */
[----:B------:R-:W-:Y:S01]  /*2a00*/  @!P6 IMAD.IADD R6, R6, 0x1, -R7 ;  /* 0x000000010606e824 */ /* 0x000fe200078e0a07 */
[C---:B------:R-:W-:Y:S01]  /*2a10*/  ISETP.GT.U32.AND P6, PT, R7.reuse, R2, PT ;  /* 0x000000020700720c */ /* 0x040fe20003fc4070 */
[----:B------:R-:W-:Y:S01]  /*2a20*/  IMAD.MOV R11, RZ, RZ, -R11 ;  /* 0x000000ffff0b7224 */ /* 0x000fe200078e0a0b */
[C---:B------:R-:W-:Y:S01]  /*2a30*/  ISETP.GT.U32.AND P5, PT, R7.reuse, R5, PT ;  /* 0x000000050700720c */ /* 0x040fe20003fa4070 */
[----:B------:R-:W-:Y:S01]  /*2a40*/  IMAD.MOV.U32 R12, RZ, RZ, R6 ;  /* 0x000000ffff0c7224 */ /* 0x000fe200078e0006 */
[----:B------:R-:W-:Y:S01]  /*2a50*/  STL [R1+0x70], R14 ;  /* 0x0000700e01007387 */ /* 0x000fe20000100800 */
[----:B------:R-:W-:Y:S01]  /*2a60*/  IMAD R3, R7, R11, R9 ;  /* 0x0000000b07037224 */ /* 0x000fe200078e0209 */
[----:B------:R-:W-:Y:S01]  /*2a70*/  LOP3.LUT R6, R26, 0x78, RZ, 0xfc, !PT ;  /* 0x000000781a067812 */ /* 0x000fe200078efcff */
[----:B------:R-:W-:Y:S01]  /*2a80*/  @!P2 IMAD.MOV R12, RZ, RZ, -R12 ;  /* 0x000000ffff0ca224 */ /* 0x000fe200078e0a0c */
[----:B------:R-:W-:-:S02]  /*2a90*/  ISETP.GE.AND P2, PT, R17, RZ, PT ;  /* 0x000000ff1100720c */ /* 0x000fc40003f46270 */
[----:B------:R-:W-:Y:S01]  /*2aa0*/  IABS R17, R17 ;  /* 0x0000001100117213 */ /* 0x000fe20000000000 */
[--C-:B------:R-:W-:Y:S01]  /*2ab0*/  @!P0 IMAD.IADD R4, R4, 0x1, -R7.reuse ;  /* 0x0000000104048824 */ /* 0x100fe200078e0a07 */
[----:B------:R-:W-:Y:S01]  /*2ac0*/  ISETP.GT.U32.AND P0, PT, R7, R3, PT ;  /* 0x000000030700720c */ /* 0x000fe20003f04070 */
[--C-:B------:R-:W-:Y:S01]  /*2ad0*/  @!P6 IMAD.IADD R2, R2, 0x1, -R7.reuse ;  /* 0x000000010202e824 */ /* 0x100fe200078e0a07 */
[----:B------:R-:W-:Y:S01]  /*2ae0*/  STL [R1+0x64], R12 ;  /* 0x0000640c01007387 */ /* 0x000fe20000100800 */
[----:B------:R-:W-:Y:S01]  /*2af0*/  @!P5 IMAD.IADD R5, R5, 0x1, -R7 ;  /* 0x000000010505d824 */ /* 0x000fe200078e0a07 */
[----:B------:R-:W-:Y:S01]  /*2b00*/  ISETP.GE.AND P5, PT, R8, RZ, PT ;  /* 0x000000ff0800720c */ /* 0x000fe20003fa6270 */
[----:B------:R-:W-:Y:S01]  /*2b10*/  IMAD.MOV.U32 R9, RZ, RZ, R4 ;  /* 0x000000ffff097224 */ /* 0x000fe200078e0004 */
[----:B------:R-:W-:Y:S01]  /*2b20*/  ISETP.GT.U32.AND P6, PT, R7, R2, PT ;  /* 0x000000020700720c */ /* 0x000fe20003fc4070 */
[----:B------:R-:W-:Y:S01]  /*2b30*/  @!P1 IMAD.MOV R5, RZ, RZ, -R5 ;  /* 0x000000ffff059224 */ /* 0x000fe200078e0a05 */
[----:B------:R-:W-:Y:S01]  /*2b40*/  LOP3.LUT R8, R26, 0x80, RZ, 0xfc, !PT ;  /* 0x000000801a087812 */ /* 0x000fe200078efcff */
[----:B------:R-:W-:Y:S01]  /*2b50*/  @!P3 IMAD.MOV R9, RZ, RZ, -R9 ;  /* 0x000000ffff09b224 */ /* 0x000fe200078e0a09 */
[----:B------:R-:W-:-:S02]  /*2b60*/  ISETP.GE.AND P1, PT, R10, RZ, PT ;  /* 0x000000ff0a00720c */ /* 0x000fc40003f26270 */
[----:B------:R0:W-:Y:S01]  /*2b70*/  STL [R1+0x54], R5 ;  /* 0x0000540501007387 */ /* 0x0001e20000100800 */
[--C-:B------:R-:W-:Y:S01]  /*2b80*/  @!P0 IMAD.IADD R3, R3, 0x1, -R7.reuse ;  /* 0x0000000103038824 */ /* 0x100fe200078e0a07 */
[----:B------:R-:W-:Y:S02]  /*2b90*/  ISETP.GE.AND P3, PT, R8, RZ, PT ;  /* 0x000000ff0800720c */ /* 0x000fe40003f66270 */
[----:B------:R1:W-:Y:S01]  /*2ba0*/  STL [R1+0x50], R9 ;  /* 0x0000500901007387 */ /* 0x0003e20000100800 */
[----:B------:R-:W-:Y:S02]  /*2bb0*/  IABS R10, R10 ;  /* 0x0000000a000a7213 */ /* 0x000fe40000000000 */
[----:B------:R-:W-:Y:S01]  /*2bc0*/  ISETP.GT.U32.AND P0, PT, R7, R3, PT ;  /* 0x000000030700720c */ /* 0x000fe20003f04070 */
[----:B------:R-:W-:Y:S01]  /*2bd0*/  @!P6 IMAD.IADD R2, R2, 0x1, -R7 ;  /* 0x000000010202e824 */ /* 0x000fe200078e0a07 */
[----:B------:R-:W-:Y:S01]  /*2be0*/  IABS R8, R8 ;  /* 0x0000000800087213 */ /* 0x000fe20000000000 */
[----:B0-----:R-:W-:Y:S01]  /*2bf0*/  IMAD.HI.U32 R5, R0, R10, RZ ;  /* 0x0000000a00057227 */ /* 0x001fe200078e00ff */
[----:B------:R-:W-:-:S02]  /*2c00*/  ISETP.GE.AND P6, PT, R6, RZ, PT ;  /* 0x000000ff0600720c */ /* 0x000fc40003fc6270 */
[----:B------:R-:W-:Y:S01]  /*2c10*/  IABS R6, R6 ;  /* 0x0000000600067213 */ /* 0x000fe20000000000 */
[----:B-1----:R-:W-:Y:S01]  /*2c20*/  IMAD.HI.U32 R9, R0, R17, RZ ;  /* 0x0000001100097227 */ /* 0x002fe200078e00ff */
[----:B------:R-:W-:-:S03]  /*2c30*/  LOP3.LUT R12, R26, 0x70, RZ, 0xfc, !PT ;  /* 0x000000701a0c7812 */ /* 0x000fc600078efcff */
[----:B------:R-:W-:Y:S01]  /*2c40*/  IMAD.MOV R9, RZ, RZ, -R9 ;  /* 0x000000ffff097224 */ /* 0x000fe200078e0a09 */
[----:B------:R-:W-:Y:S01]  /*2c50*/  IABS R14, R12 ;  /* 0x0000000c000e7213 */ /* 0x000fe20000000000 */
[----:B------:R-:W-:-:S04]  /*2c60*/  IMAD.HI.U32 R4, R0, R8, RZ ;  /* 0x0000000800047227 */ /* 0x000fc800078e00ff */
[C---:B------:R-:W-:Y:S02]  /*2c70*/  IMAD R17, R7.reuse, R9, R17 ;  /* 0x0000000907117224 */ /* 0x040fe400078e0211 */
[----:B------:R-:W-:Y:S02]  /*2c80*/  IMAD.MOV.U32 R11, RZ, RZ, R2 ;  /* 0x000000ffff0b7224 */ /* 0x000fe400078e0002 */
[----:B------:R-:W-:Y:S02]  /*2c90*/  IMAD.MOV R5, RZ, RZ, -R5 ;  /* 0x000000ffff057224 */ /* 0x000fe400078e0a05 */
[----:B------:R-:W-:Y:S02]  /*2ca0*/  IMAD.MOV R4, RZ, RZ, -R4 ;  /* 0x000000ffff047224 */ /* 0x000fe400078e0a04 */
[----:B------:R-:W-:Y:S01]  /*2cb0*/  @!P4 IMAD.MOV R11, RZ, RZ, -R11 ;  /* 0x000000ffff0bc224 */ /* 0x000fe200078e0a0b */
[----:B------:R-:W-:Y:S01]  /*2cc0*/  ISETP.GT.U32.AND P4, PT, R7, R17, PT ;  /* 0x000000110700720c */ /* 0x000fe20003f84070 */
[----:B------:R-:W-:-:S02]  /*2cd0*/  @!P0 IMAD.IADD R3, R3, 0x1, -R7 ;  /* 0x0000000103038824 */ /* 0x000fc400078e0a07 */
[C---:B------:R-:W-:Y:S01]  /*2ce0*/  IMAD R10, R7.reuse, R5, R10 ;  /* 0x00000005070a7224 */ /* 0x040fe200078e020a */
[----:B------:R0:W-:Y:S01]  /*2cf0*/  STL [R1+0x48], R11 ;  /* 0x0000480b01007387 */ /* 0x0001e20000100800 */
[C---:B------:R-:W-:Y:S01]  /*2d00*/  IMAD R8, R7.reuse, R4, R8 ;  /* 0x0000000407087224 */ /* 0x040fe200078e0208 */
[----:B------:R-:W-:Y:S01]  /*2d10*/  LOP3.LUT R4, R26, 0x68, RZ, 0xfc, !PT ;  /* 0x000000681a047812 */ /* 0x000fe200078efcff */
[----:B------:R-:W-:Y:S01]  /*2d20*/  IMAD.MOV.U32 R9, RZ, RZ, R3 ;  /* 0x000000ffff097224 */ /* 0x000fe200078e0003 */
[C---:B------:R-:W-:Y:S01]  /*2d30*/  ISETP.GT.U32.AND P0, PT, R7.reuse, R10, PT ;  /* 0x0000000a0700720c */ /* 0x040fe20003f04070 */
[----:B------:R-:W-:Y:S01]  /*2d40*/  IMAD.HI.U32 R2, R0, R6, RZ ;  /* 0x0000000600027227 */ /* 0x000fe200078e00ff */
[----:B------:R-:W-:Y:S02]  /*2d50*/  IABS R3, R16 ;  /* 0x0000001000037213 */ /* 0x000fe40000000000 */
[----:B------:R-:W-:Y:S01]  /*2d60*/  IABS R13, R4 ;  /* 0x00000004000d7213 */ /* 0x000fe20000000000 */
[----:B------:R-:W-:Y:S01]  /*2d70*/  @!P5 IMAD.MOV R9, RZ, RZ, -R9 ;  /* 0x000000ffff09d224 */ /* 0x000fe200078e0a09 */
[----:B------:R-:W-:Y:S01]  /*2d80*/  ISETP.GT.U32.AND P5, PT, R7, R8, PT ;  /* 0x000000080700720c */ /* 0x000fe20003fa4070 */
[--C-:B------:R-:W-:Y:S01]  /*2d90*/  @!P4 IMAD.IADD R17, R17, 0x1, -R7.reuse ;  /* 0x000000011111c824 */ /* 0x100fe200078e0a07 */
[----:B------:R-:W-:Y:S01]  /*2da0*/  LOP3.LUT R5, R26, 0x6c, RZ, 0xfc, !PT ;  /* 0x0000006c1a057812 */ /* 0x000fe200078efcff */
[----:B------:R-:W-:Y:S01]  /*2db0*/  IMAD.MOV R2, RZ, RZ, -R2 ;  /* 0x000000ffff027224 */ /* 0x000fe200078e0a02 */
[----:B------:R1:W-:Y:S02]  /*2dc0*/  STL [R1+0x40], R9 ;  /* 0x0000400901007387 */ /* 0x0003e40000100800 */
[C---:B------:R-:W-:Y:S01]  /*2dd0*/  ISETP.GT.U32.AND P4, PT, R7.reuse, R17, PT ;  /* 0x000000110700720c */ /* 0x040fe20003f84070 */
[----:B------:R-:W-:Y:S01]  /*2de0*/  @!P0 IMAD.IADD R10, R10, 0x1, -R7 ;  /* 0x000000010a0a8824 */ /* 0x000fe200078e0a07 */
[----:B0-----:R-:W-:Y:S01]  /*2df0*/  IABS R11, R5 ;  /* 0x00000005000b7213 */ /* 0x001fe20000000000 */
[----:B------:R-:W-:-:S02]  /*2e00*/  IMAD R6, R7, R2, R6 ;  /* 0x0000000207067224 */ /* 0x000fc400078e0206 */
[----:B------:R-:W-:Y:S01]  /*2e10*/  IMAD.HI.U32 R2, R0, R14, RZ ;  /* 0x0000000e00027227 */ /* 0x000fe200078e00ff */
[----:B------:R-:W-:-:S03]  /*2e20*/  ISETP.GT.U32.AND P0, PT, R7, R10, PT ;  /* 0x0000000a0700720c */ /* 0x000fc60003f04070 */
[----:B------:R-:W-:Y:S02]  /*2e30*/  @!P5 IMAD.IADD R8, R8, 0x1, -R7 ;  /* 0x000000010808d824 */ /* 0x000fe400078e0a07 */
[----:B-1----:R-:W-:-:S03]  /*2e40*/  IMAD.HI.U32 R9, R0, R3, RZ ;  /* 0x0000000300097227 */ /* 0x002fc600078e00ff */
[----:B------:R-:W-:Y:S01]  /*2e50*/  ISETP.GT.U32.AND P5, PT, R7, R8, PT ;  /* 0x000000080700720c */ /* 0x000fe20003fa4070 */
[----:B------:R-:W-:Y:S02]  /*2e60*/  IMAD.MOV R9, RZ, RZ, -R9 ;  /* 0x000000ffff097224 */ /* 0x000fe400078e0a09 */
[----:B------:R-:W-:Y:S02]  /*2e70*/  IMAD.MOV R2, RZ, RZ, -R2 ;  /* 0x000000ffff027224 */ /* 0x000fe400078e0a02 */
[----:B------:R-:W-:Y:S01]  /*2e80*/  @!P4 IMAD.IADD R17, R17, 0x1, -R7 ;  /* 0x000000011111c824 */ /* 0x000fe200078e0a07 */
[C---:B------:R-:W-:Y:S01]  /*2e90*/  ISETP.GT.U32.AND P4, PT, R7.reuse, R6, PT ;  /* 0x000000060700720c */ /* 0x040fe20003f84070 */
[C---:B------:R-:W-:Y:S02]  /*2ea0*/  IMAD R3, R7.reuse, R9, R3 ;  /* 0x0000000907037224 */ /* 0x040fe400078e0203 */
[C---:B------:R-:W-:Y:S01]  /*2eb0*/  IMAD R14, R7.reuse, R2, R14 ;  /* 0x00000002070e7224 */ /* 0x040fe200078e020e */
[----:B------:R-:W-:Y:S01]  /*2ec0*/  LOP3.LUT R2, R26, 0x64, RZ, 0xfc, !PT ;  /* 0x000000641a027812 */ /* 0x000fe200078efcff */
[--C-:B------:R-:W-:Y:S01]  /*2ed0*/  @!P0 IMAD.IADD R10, R10, 0x1, -R7.reuse ;  /* 0x000000010a0a8824 */ /* 0x100fe200078e0a07 */
[C---:B------:R-:W-:Y:S01]  /*2ee0*/  ISETP.GT.U32.AND P0, PT, R7.reuse, R3, PT ;  /* 0x000000030700720c */ /* 0x040fe20003f04070 */
[----:B------:R-:W-:Y:S01]  /*2ef0*/  @!P5 IMAD.IADD R8, R8, 0x1, -R7 ;  /* 0x000000010808d824 */ /* 0x000fe200078e0a07 */
[----:B------:R-:W-:Y:S01]  /*2f00*/  ISETP.GT.U32.AND P5, PT, R7, R14, PT ;  /* 0x0000000e0700720c */ /* 0x000fe20003fa4070 */
[----:B------:R-:W-:-:S02]  /*2f10*/  IMAD.MOV.U32 R18, RZ, RZ, R17 ;  /* 0x000000ffff127224 */ /* 0x000fc400078e0011 */
[----:B------:R-:W-:-:S04]  /*2f20*/  IMAD.HI.U32 R9, R0, R13, RZ ;  /* 0x0000000d00097227 */ /* 0x000fc800078e00ff */
[--C-:B------:R-:W-:Y:S01]  /*2f30*/  @!P4 IMAD.IADD R6, R6, 0x1, -R7.reuse ;  /* 0x000000010606c824 */ /* 0x100fe200078e0a07 */
[----:B------:R-:W-:Y:S01]  /*2f40*/  ISETP.GE.AND P4, PT, R16, RZ, PT ;  /* 0x000000ff1000720c */ /* 0x000fe20003f86270 */
[----:B------:R-:W-:Y:S01]  /*2f50*/  @!P2 IMAD.MOV R18, RZ, RZ, -R18 ;  /* 0x000000ffff12a224 */ /* 0x000fe200078e0a12 */
[----:B------:R-:W-:Y:S01]  /*2f60*/  IABS R16, R2 ;  /* 0x0000000200107213 */ /* 0x000fe20000000000 */
[--C-:B------:R-:W-:Y:S01]  /*2f70*/  @!P0 IMAD.IADD R3, R3, 0x1, -R7.reuse ;  /* 0x0000000103038824 */ /* 0x100fe200078e0a07 */
[C---:B------:R-:W-:Y:S01]  /*2f80*/  ISETP.GT.U32.AND P2, PT, R7.reuse, R6, PT ;  /* 0x000000060700720c */ /* 0x040fe20003f44070 */
[----:B------:R-:W-:Y:S01]  /*2f90*/  @!P5 IMAD.IADD R14, R14, 0x1, -R7 ;  /* 0x000000010e0ed824 */ /* 0x000fe200078e0a07 */
[----:B------:R-:W-:Y:S01]  /*2fa0*/  ISETP.GE.AND P0, PT, R12, RZ, PT ;  /* 0x000000ff0c00720c */ /* 0x000fe20003f06270 */
[----:B------:R-:W-:Y:S01]  /*2fb0*/  IMAD.MOV R9, RZ, RZ, -R9 ;  /* 0x000000ffff097224 */ /* 0x000fe200078e0a09 */
[----:B------:R-:W-:Y:S01]  /*2fc0*/  ISETP.GT.U32.AND P5, PT, R7, R3, PT ;  /* 0x000000030700720c */ /* 0x000fe20003fa4070 */
[----:B------:R-:W-:Y:S01]  /*2fd0*/  IMAD.HI.U32 R15, R0, R11, RZ ;  /* 0x0000000b000f7227 */ /* 0x000fe200078e00ff */
[----:B------:R-:W-:Y:S03]  /*2fe0*/  STL [R1+0x3c], R18 ;  /* 0x00003c1201007387 */ /* 0x000fe60000100800 */
[----:B------:R-:W-:-:S02]  /*2ff0*/  IMAD.MOV.U32 R12, RZ, RZ, R16 ;  /* 0x000000ffff0c7224 */ /* 0x000fc400078e0010 */
[----:B------:R-:W-:Y:S01]  /*3000*/  @!P1 IMAD.MOV R10, RZ, RZ, -R10 ;  /* 0x000000ffff0a9224 */ /* 0x000fe200078e0a0a */
[C---:B------:R-:W-:Y:S01]  /*3010*/  ISETP.GT.U32.AND P1, PT, R7.reuse, R14, PT ;  /* 0x0000000e0700720c */ /* 0x040fe20003f24070 */
[----:B------:R-:W-:Y:S02]  /*3020*/  IMAD R13, R7, R9, R13 ;  /* 0x00000009070d7224 */ /* 0x000fe400078e020d */
[----:B------:R-:W-:Y:S01]  /*3030*/  IMAD.MOV R15, RZ, RZ, -R15 ;  /* 0x000000ffff0f7224 */ /* 0x000fe200078e0a0f */
[----:B------:R0:W-:Y:S01]  /*3040*/  STL [R1+0x38], R10 ;  /* 0x0000380a01007387 */ /* 0x0001e20000100800 */
[----:B------:R-:W-:-:S04]  /*3050*/  IMAD.HI.U32 R9, R0, R12, RZ ;  /* 0x0000000c00097227 */ /* 0x000fc800078e00ff */
[C---:B------:R-:W-:Y:S02]  /*3060*/  IMAD R11, R7.reuse, R15, R11 ;  /* 0x0000000f070b7224 */ /* 0x040fe400078e020b */
[----:B------:R-:W-:Y:S02]  /*3070*/  @!P2 IMAD.IADD R6, R6, 0x1, -R7 ;  /* 0x000000010606a824 */ /* 0x000fe400078e0a07 */
[----:B------:R-:W-:Y:S01]  /*3080*/  IMAD.MOV R9, RZ, RZ, -R9 ;  /* 0x000000ffff097224 */ /* 0x000fe200078e0a09 */
[C---:B------:R-:W-:Y:S01]  /*3090*/  ISETP.GT.U32.AND P2, PT, R7.reuse, R11, PT ;  /* 0x0000000b0700720c */ /* 0x040fe20003f44070 */
[----:B0-----:R-:W-:Y:S02]  /*30a0*/  IMAD.MOV.U32 R10, RZ, RZ, R6 ;  /* 0x000000ffff0a7224 */ /* 0x001fe400078e0006 */
[C---:B------:R-:W-:Y:S02]  /*30b0*/  IMAD R12, R7.reuse, R9, R12 ;  /* 0x00000009070c7224 */ /* 0x040fe400078e020c */
[----:B------:R-:W-:Y:S01]  /*30c0*/  @!P6 IMAD.MOV R10, RZ, RZ, -R10 ;  /* 0x000000ffff0ae224 */ /* 0x000fe200078e0a0a */
[C---:B------:R-:W-:Y:S01]  /*30d0*/  ISETP.GT.U32.AND P6, PT, R7.reuse, R13, PT ;  /* 0x0000000d0700720c */ /* 0x040fe20003fc4070 */
[--C-:B------:R-:W-:Y:S01]  /*30e0*/  @!P1 IMAD.IADD R14, R14, 0x1, -R7.reuse ;  /* 0x000000010e0e9824 */ /* 0x100fe200078e0a07 */
[----:B------:R-:W-:Y:S01]  /*30f0*/  ISETP.GT.U32.AND P1, PT, R7, R12, PT ;  /* 0x0000000c0700720c */ /* 0x000fe20003f24070 */
[----:B------:R-:W-:Y:S01]  /*3100*/  @!P3 IMAD.MOV R8, RZ, RZ, -R8 ;  /* 0x000000ffff08b224 */ /* 0x000fe200078e0a08 */
[----:B------:R-:W-:Y:S01]  /*3110*/  ISETP.GE.AND P3, PT, R5, RZ, PT ;  /* 0x000000ff0500720c */ /* 0x000fe20003f66270 */
[--C-:B------:R-:W-:Y:S01]  /*3120*/  @!P5 IMAD.IADD R3, R3, 0x1, -R7.reuse ;  /* 0x000000010303d824 */ /* 0x100fe200078e0a07 */
[----:B------:R-:W-:Y:S01]  /*3130*/  ISETP.GE.AND P5, PT, R4, RZ, PT ;  /* 0x000000ff0400720c */ /* 0x000fe20003fa6270 */
[--C-:B------:R-:W-:Y:S01]  /*3140*/  @!P2 IMAD.IADD R11, R11, 0x1, -R7.reuse ;  /* 0x000000010b0ba824 */ /* 0x100fe200078e0a07 */
[----:B------:R0:W-:Y:S01]  /*3150*/  STL [R1+0x34], R8 ;  /* 0x0000340801007387 */ /* 0x0001e20000100800 */
[----:B------:R-:W-:Y:S01]  /*3160*/  LOP3.LUT R4, R26, 0x58, RZ, 0xfc, !PT ;  /* 0x000000581a047812 */ /* 0x000fe200078efcff */
[----:B------:R-:W-:Y:S01]  /*3170*/  @!P0 IMAD.MOV R14, RZ, RZ, -R14 ;  /* 0x000000ffff0e8224 */ /* 0x000fe200078e0a0e */
[----:B------:R-:W-:Y:S01]  /*3180*/  ISETP.GE.AND P2, PT, R2, RZ, PT ;  /* 0x000000ff0200720c */ /* 0x000fe20003f46270 */
[----:B------:R1:W-:Y:S01]  /*3190*/  STL [R1+0x30], R10 ;  /* 0x0000300a01007387 */ /* 0x0003e20000100800 */
[--C-:B------:R-:W-:Y:S01]  /*31a0*/  @!P6 IMAD.IADD R13, R13, 0x1, -R7.reuse ;  /* 0x000000010d0de824 */ /* 0x100fe200078e0a07 */
[----:B------:R-:W-:Y:S01]  /*31b0*/  IABS R6, R4 ;  /* 0x0000000400067213 */ /* 0x000fe20000000000 */
[----:B------:R-:W-:Y:S01]  /*31c0*/  @!P1 IMAD.IADD R12, R12, 0x1, -R7 ;  /* 0x000000010c0c9824 */ /* 0x000fe200078e0a07 */
[----:B------:R-:W-:-:S02]  /*31d0*/  ISETP.GT.U32.AND P6, PT, R7, R11, PT ;  /* 0x0000000b0700720c */ /* 0x000fc40003fc4070 */
[C---:B0-----:R-:W-:Y:S02]  /*31e0*/  LOP3.LUT R8, R26.reuse, 0x60, RZ, 0xfc, !PT ;  /* 0x000000601a087812 */ /* 0x041fe400078efcff */
[C---:B------:R-:W-:Y:S01]  /*31f0*/  ISETP.GT.U32.AND P1, PT, R7.reuse, R12, PT ;  /* 0x0000000c0700720c */ /* 0x040fe20003f24070 */
[----:B-1----:R-:W-:Y:S01]  /*3200*/  IMAD.MOV.U32 R10, RZ, RZ, R3 ;  /* 0x000000ffff0a7224 */ /* 0x002fe200078e0003 */
[----:B------:R-:W-:Y:S02]  /*3210*/  IABS R9, R8 ;  /* 0x0000000800097213 */ /* 0x000fe40000000000 */
[----:B------:R-:W-:Y:S01]  /*3220*/  LOP3.LUT R2, R26, 0x54, RZ, 0xfc, !PT ;  /* 0x000000541a027812 */ /* 0x000fe200078efcff */
[----:B------:R-:W-:Y:S01]  /*3230*/  @!P4 IMAD.MOV R10, RZ, RZ, -R10 ;  /* 0x000000ffff0ac224 */ /* 0x000fe200078e0a0a */
[----:B------:R-:W-:Y:S01]  /*3240*/  ISETP.GT.U32.AND P4, PT, R7, R13, PT ;  /* 0x0000000d0700720c */ /* 0x000fe20003f84070 */
[----:B------:R-:W-:Y:S01]  /*3250*/  IMAD.HI.U32 R5, R0, R9, RZ ;  /* 0x0000000900057227 */ /* 0x000fe200078e00ff */
[----:B------:R-:W-:-:S02]  /*3260*/  LOP3.LUT R3, R26, 0x50, RZ, 0xfc, !PT ;  /* 0x000000501a037812 */ /* 0x000fc400078efcff */
[----:B------:R0:W-:Y:S01]  /*3270*/  STL [R1+0x2c], R10 ;  /* 0x00002c0a01007387 */ /* 0x0001e20000100800 */
[----:B------:R-:W-:Y:S01]  /*3280*/  IMAD.MOV R5, RZ, RZ, -R5 ;  /* 0x000000ffff057224 */ /* 0x000fe200078e0a05 */
[----:B------:R-:W-:Y:S01]  /*3290*/  IABS R17, R3 ;  /* 0x0000000300117213 */ /* 0x000fe20000000000 */
[----:B------:R-:W-:Y:S01]  /*32a0*/  @!P6 IMAD.IADD R11, R11, 0x1, -R7 ;  /* 0x000000010b0be824 */ /* 0x000fe200078e0a07 */
[----:B------:R1:W-:Y:S01]  /*32b0*/  STL [R1+0x24], R14 ;  /* 0x0000240e01007387 */ /* 0x0003e20000100800 */
[----:B------:R-:W-:Y:S01]  /*32c0*/  IMAD R9, R7, R5, R9 ;  /* 0x0000000507097224 */ /* 0x000fe200078e0209 */
[----:B------:R-:W-:Y:S01]  /*32d0*/  IABS R5, R2 ;  /* 0x0000000200057213 */ /* 0x000fe20000000000 */
[--C-:B------:R-:W-:Y:S02]  /*32e0*/  @!P1 IMAD.IADD R12, R12, 0x1, -R7.reuse ;  /* 0x000000010c0c9824 */ /* 0x100fe400078e0a07 */
[----:B------:R-:W-:Y:S01]  /*32f0*/  @!P4 IMAD.IADD R13, R13, 0x1, -R7 ;  /* 0x000000010d0dc824 */ /* 0x000fe200078e0a07 */
[----:B------:R-:W-:Y:S01]  /*3300*/  ISETP.GT.U32.AND P6, PT, R7, R9, PT ;  /* 0x000000090700720c */ /* 0x000fe20003fc4070 */
[----:B0-----:R-:W-:Y:S01]  /*3310*/  IMAD.HI.U32 R10, R0, R6, RZ ;  /* 0x00000006000a7227 */ /* 0x001fe200078e00ff */
[----:B------:R-:W-:-:S03]  /*3320*/  ISETP.GE.AND P4, PT, R8, RZ, PT ;  /* 0x000000ff0800720c */ /* 0x000fc60003f86270 */
[----:B------:R-:W-:Y:S02]  /*3330*/  IMAD.MOV R10, RZ, RZ, -R10 ;  /* 0x000000ffff0a7224 */ /* 0x000fe400078e0a0a */
[----:B------:R-:W-:-:S04]  /*3340*/  IMAD.HI.U32 R15, R0, R5, RZ ;  /* 0x00000005000f7227 */ /* 0x000fc800078e00ff */
[----:B------:R-:W-:Y:S01]  /*3350*/  IMAD R6, R7, R10, R6 ;  /* 0x0000000a07067224 */ /* 0x000fe200078e0206 */
[----:B------:R-:W-:Y:S01]  /*3360*/  LOP3.LUT R10, R26, 0x4c, RZ, 0xfc, !PT ;  /* 0x0000004c1a0a7812 */ /* 0x000fe200078efcff */
[----:B------:R-:W-:Y:S01]  /*3370*/  @!P6 IMAD.IADD R9, R9, 0x1, -R7 ;  /* 0x000000010909e824 */ /* 0x000fe200078e0a07 */
[----:B------:R-:W-:Y:S01]  /*3380*/  ISETP.GE.AND P6, PT, R4, RZ, PT ;  /* 0x000000ff0400720c */ /* 0x000fe20003fc6270 */
[----:B------:R-:W-:Y:S01]  /*3390*/  IMAD.HI.U32 R8, R0, R17, RZ ;  /* 0x0000001100087227 */ /* 0x000fe200078e00ff */
[C---:B------:R-:W-:Y:S02]  /*33a0*/  ISETP.GT.U32.AND P1, PT, R7.reuse, R6, PT ;  /* 0x000000060700720c */ /* 0x040fe40003f24070 */
[----:B------:R-:W-:Y:S01]  /*33b0*/  ISETP.GT.U32.AND P0, PT, R7, R9, PT ;  /* 0x000000090700720c */ /* 0x000fe20003f04070 */
[----:B------:R-:W-:Y:S01]  /*33c0*/  IMAD.MOV R15, RZ, RZ, -R15 ;  /* 0x000000ffff0f7224 */ /* 0x000fe200078e0a0f */
[----:B------:R-:W-:Y:S01]  /*33d0*/  LOP3.LUT R4, R26, 0x48, RZ, 0xfc, !PT ;  /* 0x000000481a047812 */ /* 0x000fe200078efcff */
[----:B------:R-:W-:Y:S01]  /*33e0*/  IMAD.MOV.U32 R16, RZ, RZ, R11 ;  /* 0x000000ffff107224 */ /* 0x000fe200078e000b */
[----:B------:R-:W-:Y:S01]  /*33f0*/  IABS R28, R10 ;  /* 0x0000000a001c7213 */ /* 0x000fe20000000000 */
[----:B------:R-:W-:-:S02]  /*3400*/  IMAD.MOV R8, RZ, RZ, -R8 ;  /* 0x000000ffff087224 */ /* 0x000fc400078e0a08 */
[C---:B------:R-:W-:Y:S02]  /*3410*/  IMAD R5, R7.reuse, R15, R5 ;  /* 0x0000000f07057224 */ /* 0x040fe400078e0205 */
[----:B------:R-:W-:Y:S02]  /*3420*/  @!P3 IMAD.MOV R16, RZ, RZ, -R16 ;  /* 0x000000ffff10b224 */ /* 0x000fe400078e0a10 */
[----:B------:R-:W-:Y:S01]  /*3430*/  @!P1 IMAD.IADD R6, R6, 0x1, -R7 ;  /* 0x0000000106069824 */ /* 0x000fe200078e0a07 */
[C---:B------:R-:W-:Y:S01]  /*3440*/  ISETP.GT.U32.AND P1, PT, R7.reuse, R5, PT ;  /* 0x000000050700720c */ /* 0x040fe20003f24070 */
[C---:B------:R-:W-:Y:S01]  /*3450*/  IMAD R17, R7.reuse, R8, R17 ;  /* 0x0000000807117224 */ /* 0x040fe200078e0211 */
[----:B------:R-:W-:Y:S01]  /*3460*/  IABS R8, R4 ;  /* 0x0000000400087213 */ /* 0x000fe20000000000 */
[----:B-1----:R-:W-:Y:S01]  /*3470*/  IMAD.MOV.U32 R14, RZ, RZ, R12 ;  /* 0x000000ffff0e7224 */ /* 0x002fe200078e000c */
[C---:B------:R-:W-:Y:S01]  /*3480*/  ISETP.GT.U32.AND P3, PT, R7.reuse, R6, PT ;  /* 0x000000060700720c */ /* 0x040fe20003f64070 */
[----:B------:R-:W-:Y:S01]  /*3490*/  IMAD.HI.U32 R11, R0, R28, RZ ;  /* 0x0000001c000b7227 */ /* 0x000fe200078e00ff */
[----:B------:R-:W-:Y:S03]  /*34a0*/  STL [R1+0x20], R16 ;  /* 0x0000201001007387 */ /* 0x000fe60000100800 */
[----:B------:R-:W-:Y:S01]  /*34b0*/  @!P5 IMAD.MOV R13, RZ, RZ, -R13 ;  /* 0x000000ffff0dd224 */ /* 0x000fe200078e0a0d */
[----:B------:R-:W-:Y:S01]  /*34c0*/  ISETP.GT.U32.AND P5, PT, R7, R17, PT ;  /* 0x000000110700720c */ /* 0x000fe20003fa4070 */
[----:B------:R-:W-:Y:S01]  /*34d0*/  @!P2 IMAD.MOV R14, RZ, RZ, -R14 ;  /* 0x000000ffff0ea224 */ /* 0x000fe200078e0a0e */
[----:B------:R-:W-:Y:S01]  /*34e0*/  ISETP.GE.AND P2, PT, R2, RZ, PT ;  /* 0x000000ff0200720c */ /* 0x000fe20003f46270 */
[----:B------:R-:W-:Y:S01]  /*34f0*/  IMAD.HI.U32 R12, R0, R8, RZ ;  /* 0x00000008000c7227 */ /* 0x000fe200078e00ff */
[----:B------:R-:W-:Y:S01]  /*3500*/  STL [R1+0x1c], R13 ;  /* 0x00001c0d01007387 */ /* 0x000fe20000100800 */
[----:B------:R-:W-:-:S02]  /*3510*/  LOP3.LUT R2, R26, 0x44, RZ, 0xfc, !PT ;  /* 0x000000441a027812 */ /* 0x000fc400078efcff */
[----:B------:R-:W-:Y:S01]  /*3520*/  @!P0 IMAD.IADD R9, R9, 0x1, -R7 ;  /* 0x0000000109098824 */ /* 0x000fe200078e0a07 */
[----:B------:R0:W-:Y:S01]  /*3530*/  STL [R1+0x18], R14 ;  /* 0x0000180e01007387 */ /* 0x0001e20000100800 */
[----:B------:R-:W-:Y:S01]  /*3540*/  IMAD.MOV R11, RZ, RZ, -R11 ;  /* 0x000000ffff0b7224 */ /* 0x000fe200078e0a0b */
[----:B------:R-:W-:Y:S01]  /*3550*/  ISETP.GE.AND P0, PT, R3, RZ, PT ;  /* 0x000000ff0300720c */ /* 0x000fe20003f06270 */
[----:B------:R-:W-:Y:S01]  /*3560*/  IMAD.MOV R12, RZ, RZ, -R12 ;  /* 0x000000ffff0c7224 */ /* 0x000fe200078e0a0c */
[----:B------:R-:W-:Y:S01]  /*3570*/  LOP3.LUT R3, R26, 0x40, RZ, 0xfc, !PT ;  /* 0x000000401a037812 */ /* 0x000fe200078efcff */
[--C-:B------:R-:W-:Y:S01]  /*3580*/  @!P3 IMAD.IADD R6, R6, 0x1, -R7.reuse ;  /* 0x000000010606b824 */ /* 0x100fe200078e0a07 */
[----:B------:R-:W-:Y:S01]  /*3590*/  ISETP.GE.AND P3, PT, R10, RZ, PT ;  /* 0x000000ff0a00720c */ /* 0x000fe20003f66270 */
[----:B------:R-:W-:Y:S01]  /*35a0*/  IMAD R28, R7, R11, R28 ;  /* 0x0000000b071c7224 */ /* 0x000fe200078e021c */
[----:B------:R-:W-:Y:S01]  /*35b0*/  IABS R10, R3 ;  /* 0x00000003000a7213 */ /* 0x000fe20000000000 */
[----:B------:R-:W-:-:S02]  /*35c0*/  @!P1 IMAD.IADD R5, R5, 0x1, -R7 ;  /* 0x0000000105059824 */ /* 0x000fc400078e0a07 */
[----:B0-----:R-:W-:Y:S01]  /*35d0*/  IMAD.MOV.U32 R14, RZ, RZ, R9 ;  /* 0x000000ffff0e7224 */ /* 0x001fe200078e0009 */
[----:B------:R-:W-:Y:S01]  /*35e0*/  IABS R9, R2 ;  /* 0x0000000200097213 */ /* 0x000fe20000000000 */
[C---:B------:R-:W-:Y:S01]  /*35f0*/  IMAD R8, R7.reuse, R12, R8 ;  /* 0x0000000c07087224 */ /* 0x040fe200078e0208 */
[C---:B------:R-:W-:Y:S01]  /*3600*/  ISETP.GT.U32.AND P1, PT, R7.reuse, R5, PT ;  /* 0x000000050700720c */ /* 0x040fe20003f24070 */
[----:B------:R-:W-:Y:S01]  /*3610*/  IMAD.MOV.U32 R13, RZ, RZ, R6 ;  /* 0x000000ffff0d7224 */ /* 0x000fe200078e0006 */
[----:B------:R-:W-:Y:S01]  /*3620*/  LOP3.LUT R12, R26, 0x38, RZ, 0xfc, !PT ;  /* 0x000000381a0c7812 */ /* 0x000fe200078efcff */
[----:B------:R-:W-:Y:S01]  /*3630*/  @!P4 IMAD.MOV R14, RZ, RZ, -R14 ;  /* 0x000000ffff0ec224 */ /* 0x000fe200078e0a0e */
[----:B------:R-:W-:Y:S01]  /*3640*/  ISETP.GT.U32.AND P4, PT, R7, R28, PT ;  /* 0x0000001c0700720c */ /* 0x000fe20003f84070 */
[----:B------:R-:W-:Y:S01]  /*3650*/  @!P5 IMAD.IADD R17, R17, 0x1, -R7 ;  /* 0x000000011111d824 */ /* 0x000fe200078e0a07 */
[----:B------:R-:W-:Y:S01]  /*3660*/  IABS R11, R12 ;  /* 0x0000000c000b7213 */ /* 0x000fe20000000000 */
[----:B------:R-:W-:Y:S01]  /*3670*/  @!P6 IMAD.MOV R13, RZ, RZ, -R13 ;  /* 0x000000ffff0de224 */ /* 0x000fe200078e0a0d */
[C---:B------:R-:W-:Y:S01]  /*3680*/  ISETP.GT.U32.AND P6, PT, R7.reuse, R8, PT ;  /* 0x000000080700720c */ /* 0x040fe20003fc4070 */
[----:B------:R-:W-:Y:S01]  /*3690*/  STL [R1+0x14], R14 ;  /* 0x0000140e01007387 */ /* 0x000fe20000100800 */
[----:B------:R-:W-:-:S03]  /*36a0*/  ISETP.GT.U32.AND P5, PT, R7, R17, PT ;  /* 0x000000110700720c */ /* 0x000fc60003fa4070 */
[--C-:B------:R-:W-:Y:S01]  /*36b0*/  @!P1 IMAD.IADD R5, R5, 0x1, -R7.reuse ;  /* 0x0000000105059824 */ /* 0x100fe200078e0a07 */
[----:B------:R-:W-:Y:S01]  /*36c0*/  ISETP.GE.AND P1, PT, R4, RZ, PT ;  /* 0x000000ff0400720c */ /* 0x000fe20003f26270 */
[----:B------:R-:W-:Y:S01]  /*36d0*/  IMAD.HI.U32 R4, R0, R9, RZ ;  /* 0x0000000900047227 */ /* 0x000fe200078e00ff */
[----:B------:R0:W-:Y:S03]  /*36e0*/  STL [R1+0x10], R13 ;  /* 0x0000100d01007387 */ /* 0x0001e60000100800 */
[--C-:B------:R-:W-:Y:S02]  /*36f0*/  @!P4 IMAD.IADD R28, R28, 0x1, -R7.reuse ;  /* 0x000000011c1cc824 */ /* 0x100fe400078e0a07 */
[--C-:B------:R-:W-:Y:S02]  /*3700*/  @!P6 IMAD.IADD R8, R8, 0x1, -R7.reuse ;  /* 0x000000010808e824 */ /* 0x100fe400078e0a07 */
[----:B------:R-:W-:Y:S01]  /*3710*/  @!P5 IMAD.IADD R17, R17, 0x1, -R7 ;  /* 0x000000011111d824 */ /* 0x000fe200078e0a07 */
[C---:B------:R-:W-:Y:S01]  /*3720*/  ISETP.GT.U32.AND P4, PT, R7.reuse, R28, PT ;  /* 0x0000001c0700720c */ /* 0x040fe20003f84070 */
[----:B------:R-:W-:Y:S01]  /*3730*/  IMAD.MOV R4, RZ, RZ, -R4 ;  /* 0x000000ffff047224 */ /* 0x000fe200078e0a04 */
[----:B------:R-:W-:Y:S01]  /*3740*/  ISETP.GE.AND P5, PT, R2, RZ, PT ;  /* 0x000000ff0200720c */ /* 0x000fe20003fa6270 */
[----:B------:R-:W-:Y:S01]  /*3750*/  IMAD.HI.U32 R2, R0, R10, RZ ;  /* 0x0000000a00027227 */ /* 0x000fe200078e00ff */
[----:B------:R-:W-:-:S03]  /*3760*/  ISETP.GT.U32.AND P6, PT, R7, R8, PT ;  /* 0x000000080700720c */ /* 0x000fc60003fc4070 */
[----:B------:R-:W-:Y:S02]  /*3770*/  IMAD.MOV R2, RZ, RZ, -R2 ;  /* 0x000000ffff027224 */ /* 0x000fe400078e0a02 */
[C---:B------:R-:W-:Y:S01]  /*3780*/  IMAD R9, R7.reuse, R4, R9 ;  /* 0x0000000407097224 */ /* 0x040fe200078e0209 */
[----:B------:R-:W-:Y:S01]  /*3790*/  LOP3.LUT R4, R26, 0x34, RZ, 0xfc, !PT ;  /* 0x000000341a047812 */ /* 0x000fe200078efcff */
[C---:B------:R-:W-:Y:S02]  /*37a0*/  IMAD R10, R7.reuse, R2, R10 ;  /* 0x00000002070a7224 */ /* 0x040fe400078e020a */
[----:B------:R-:W-:Y:S01]  /*37b0*/  @!P4 IMAD.IADD R28, R28, 0x1, -R7 ;  /* 0x000000011c1cc824 */ /* 0x000fe200078e0a07 */
[C---:B------:R-:W-:Y:S01]  /*37c0*/  ISETP.GT.U32.AND P4, PT, R7.reuse, R9, PT ;  /* 0x000000090700720c */ /* 0x040fe20003f84070 */
[----:B------:R-:W-:Y:S01]  /*37d0*/  IMAD.MOV.U32 R6, RZ, RZ, R5 ;  /* 0x000000ffff067224 */ /* 0x000fe200078e0005 */
[----:B------:R-:W-:Y:S01]  /*37e0*/  LOP3.LUT R5, R26, 0x30, RZ, 0xfc, !PT ;  /* 0x000000301a057812 */ /* 0x000fe200078efcff */
[----:B------:R-:W-:Y:S01]  /*37f0*/  @!P6 IMAD.IADD R8, R8, 0x1, -R7 ;  /* 0x000000010808e824 */ /* 0x000fe200078e0a07 */
[----:B------:R-:W-:Y:S01]  /*3800*/  ISETP.GT.U32.AND P6, PT, R7, R10, PT ;  /* 0x0000000a0700720c */ /* 0x000fe20003fc4070 */
[----:B------:R-:W-:Y:S01]  /*3810*/  @!P2 IMAD.MOV R6, RZ, RZ, -R6 ;  /* 0x000000ffff06a224 */ /* 0x000fe200078e0a06 */
[----:B------:R-:W-:Y:S01]  /*3820*/  IABS R15, R4 ;  /* 0x00000004000f7213 */ /* 0x000fe20000000000 */
[----:B------:R-:W-:Y:S01]  /*3830*/  IMAD.HI.U32 R2, R0, R11, RZ ;  /* 0x0000000b00027227 */ /* 0x000fe200078e00ff */
[----:B0-----:R-:W-:-:S02]  /*3840*/  IABS R13, R5 ;  /* 0x00000005000d7213 */ /* 0x001fc40000000000 */
[----:B------:R0:W-:Y:S01]  /*3850*/  STL [R1+0x4], R6 ;  /* 0x0000040601007387 */ /* 0x0001e20000100800 */
[----:B------:R-:W-:Y:S01]  /*3860*/  IMAD.HI.U32 R16, R0, R15, RZ ;  /* 0x0000000f00107227 */ /* 0x000fe200078e00ff */
[----:B------:R-:W-:Y:S02]  /*3870*/  ISETP.GE.AND P2, PT, R3, RZ, PT ;  /* 0x000000ff0300720c */ /* 0x000fe40003f46270 */
[----:B------:R-:W-:Y:S01]  /*3880*/  LOP3.LUT R3, R26, 0x2c, RZ, 0xfc, !PT ;  /* 0x0000002c1a037812 */ /* 0x000fe200078efcff */
[--C-:B------:R-:W-:Y:S02]  /*3890*/  @!P4 IMAD.IADD R9, R9, 0x1, -R7.reuse ;  /* 0x000000010909c824 */ /* 0x100fe400078e0a07 */
[----:B------:R-:W-:Y:S01]  /*38a0*/  @!P6 IMAD.IADD R10, R10, 0x1, -R7 ;  /* 0x000000010a0ae824 */ /* 0x000fe200078e0a07 */
[----:B------:R-:W-:Y:S01]  /*38b0*/  IABS R14, R3 ;  /* 0x00000003000e7213 */ /* 0x000fe20000000000 */
[----:B------:R-:W-:Y:S01]  /*38c0*/  IMAD.MOV R2, RZ, RZ, -R2 ;  /* 0x000000ffff027224 */ /* 0x000fe200078e0a02 */
[----:B------:R-:W-:Y:S01]  /*38d0*/  ISETP.GT.U32.AND P6, PT, R7, R9, PT ;  /* 0x000000090700720c */ /* 0x000fe20003fc4070 */
[----:B0-----:R-:W-:-:S04]  /*38e0*/  IMAD.HI.U32 R6, R0, R13, RZ ;  /* 0x0000000d00067227 */ /* 0x001fc800078e00ff */
[----:B------:R-:W-:Y:S02]  /*38f0*/  IMAD.MOV R16, RZ, RZ, -R16 ;  /* 0x000000ffff107224 */ /* 0x000fe400078e0a10 */
[----:B------:R-:W-:Y:S01]  /*3900*/  @!P0 IMAD.MOV R17, RZ, RZ, -R17 ;  /* 0x000000ffff118224 */ /* 0x000fe200078e0a11 */
[----:B------:R-:W-:Y:S01]  /*3910*/  ISETP.GE.AND P0, PT, R12, RZ, PT ;  /* 0x000000ff0c00720c */ /* 0x000fe20003f06270 */
[C---:B------:R-:W-:Y:S01]  /*3920*/  IMAD R11, R7.reuse, R2, R11 ;  /* 0x00000002070b7224 */ /* 0x040fe200078e020b */
[----:B------:R-:W-:Y:S01]  /*3930*/  LOP3.LUT R2, R26, 0x28, RZ, 0xfc, !PT ;  /* 0x000000281a027812 */ /* 0x000fe200078efcff */
[----:B------:R-:W-:Y:S01]  /*3940*/  IMAD.MOV R6, RZ, RZ, -R6 ;  /* 0x000000ffff067224 */ /* 0x000fe200078e0a06 */
[----:B------:R0:W-:Y:S01]  /*3950*/  STL [R1], R17 ;  /* 0x0000001101007387 */ /* 0x0001e20000100800 */
[C---:B------:R-:W-:Y:S01]  /*3960*/  IMAD R12, R7.reuse, R16, R15 ;  /* 0x00000010070c7224 */ /* 0x040fe200078e020f */
[C---:B------:R-:W-:Y:S01]  /*3970*/  ISETP.GT.U32.AND P4, PT, R7.reuse, R11, PT ;  /* 0x0000000b0700720c */ /* 0x040fe20003f84070 */
[----:B------:R-:W-:Y:S01]  /*3980*/  IMAD R13, R7, R6, R13 ;  /* 0x00000006070d7224 */ /* 0x000fe200078e020d */
[----:B------:R-:W-:Y:S01]  /*3990*/  IABS R15, R2 ;  /* 0x00000002000f7213 */ /* 0x000fe20000000000 */
[----:B------:R-:W-:Y:S01]  /*39a0*/  @!P6 IMAD.IADD R9, R9, 0x1, -R7 ;  /* 0x000000010909e824 */ /* 0x000fe200078e0a07 */
[----:B------:R-:W-:Y:S01]  /*39b0*/  ISETP.GT.U32.AND P6, PT, R7, R12, PT ;  /* 0x0000000c0700720c */ /* 0x000fe20003fc4070 */
[----:B------:R-:W-:Y:S01]  /*39c0*/  IMAD.HI.U32 R6, R0, R14, RZ ;  /* 0x0000000e00067227 */ /* 0x000fe200078e00ff */
[----:B0-----:R-:W-:-:S03]  /*39d0*/  LOP3.LUT R17, R26, 0x24, RZ, 0xfc, !PT ;  /* 0x000000241a117812 */ /* 0x001fc600078efcff */
[----:B------:R-:W-:Y:S01]  /*39e0*/  @!P5 IMAD.MOV R9, RZ, RZ, -R9 ;  /* 0x000000ffff09d224 */ /* 0x000fe200078e0a09 */
[----:B------:R-:W-:Y:S01]  /*39f0*/  ISETP.GT.U32.AND P5, PT, R7, R13, PT ;  /* 0x0000000d0700720c */ /* 0x000fe20003fa4070 */
[----:B------:R-:W-:Y:S02]  /*3a00*/  IMAD.MOV R6, RZ, RZ, -R6 ;  /* 0x000000ffff067224 */ /* 0x000fe400078e0a06 */
[--C-:B------:R-:W-:Y:S01]  /*3a10*/  @!P4 IMAD.IADD R11, R11, 0x1, -R7.reuse ;  /* 0x000000010b0bc824 */ /* 0x100fe200078e0a07 */
[C---:B------:R-:W-:Y:S01]  /*3a20*/  ISETP.GT.U32.AND P4, PT, R7.reuse, R10, PT ;  /* 0x0000000a0700720c */ /* 0x040fe20003f84070 */
[C---:B------:R-:W-:Y:S02]  /*3a30*/  IMAD R14, R7.reuse, R6, R14 ;  /* 0x00000006070e7224 */ /* 0x040fe400078e020e */
[----:B------:R-:W-:Y:S02]  /*3a40*/  @!P6 IMAD.IADD R12, R12, 0x1, -R7 ;  /* 0x000000010c0ce824 */ /* 0x000fe400078e0a07 */
[----:B------:R-:W-:Y:S01]  /*3a50*/  IMAD.HI.U32 R16, R0, R15, RZ ;  /* 0x0000000f00107227 */ /* 0x000fe200078e00ff */
[----:B------:R-:W-:-:S03]  /*3a60*/  ISETP.GT.U32.AND P6, PT, R7, R14, PT ;  /* 0x0000000e0700720c */ /* 0x000fc60003fc4070 */
[--C-:B------:R-:W-:Y:S01]  /*3a70*/  @!P5 IMAD.IADD R13, R13, 0x1, -R7.reuse ;  /* 0x000000010d0dd824 */ /* 0x100fe200078e0a07 */
[C---:B------:R-:W-:Y:S01]  /*3a80*/  ISETP.GT.U32.AND P5, PT, R7.reuse, R12, PT ;  /* 0x0000000c0700720c */ /* 0x040fe20003fa4070 */
[----:B------:R-:W-:Y:S01]  /*3a90*/  @!P3 IMAD.MOV R28, RZ, RZ, -R28 ;  /* 0x000000ffff1cb224 */ /* 0x000fe200078e0a1c */
[----:B------:R-:W-:Y:S01]  /*3aa0*/  ISETP.GT.U32.AND P3, PT, R7, R11, PT ;  /* 0x0000000b0700720c */ /* 0x000fe20003f64070 */
[----:B------:R-:W-:Y:S02]  /*3ab0*/  IMAD.MOV R16, RZ, RZ, -R16 ;  /* 0x000000ffff107224 */ /* 0x000fe400078e0a10 */
[----:B------:R-:W-:Y:S01]  /*3ac0*/  @!P4 IMAD.IADD R10, R10, 0x1, -R7 ;  /* 0x000000010a0ac824 */ /* 0x000fe200078e0a07 */
[----:B------:R-:W-:Y:S01]  /*3ad0*/  ISETP.GE.AND P4, PT, R5, RZ, PT ;  /* 0x000000ff0500720c */ /* 0x000fe20003f86270 */
[C---:B------:R-:W-:Y:S01]  /*3ae0*/  IMAD R15, R7.reuse, R16, R15 ;  /* 0x00000010070f7224 */ /* 0x040fe200078e020f */
[----:B------:R-:W-:Y:S01]  /*3af0*/  IABS R16, R17 ;  /* 0x0000001100107213 */ /* 0x000fe20000000000 */
[--C-:B------:R-:W-:Y:S01]  /*3b00*/  @!P6 IMAD.IADD R14, R14, 0x1, -R7.reuse ;  /* 0x000000010e0ee824 */ /* 0x100fe200078e0a07 */
[----:B------:R-:W-:Y:S01]  /*3b10*/  LOP3.LUT R5, R26, 0x20, RZ, 0xfc, !PT ;  /* 0x000000201a057812 */ /* 0x000fe200078efcff */
[----:B------:R-:W-:Y:S01]  /*3b20*/  @!P2 IMAD.MOV R10, RZ, RZ, -R10 ;  /* 0x000000ffff0aa224 */ /* 0x000fe200078e0a0a */
[C---:B------:R-:W-:Y:S01]  /*3b30*/  ISETP.GT.U32.AND P2, PT, R7.reuse, R13, PT ;  /* 0x0000000d0700720c */ /* 0x040fe20003f44070 */
[--C-:B------:R-:W-:Y:S01]  /*3b40*/  @!P5 IMAD.IADD R12, R12, 0x1, -R7.reuse ;  /* 0x000000010c0cd824 */ /* 0x100fe200078e0a07 */
[C---:B------:R-:W-:Y:S01]  /*3b50*/  ISETP.GT.U32.AND P6, PT, R7.reuse, R14, PT ;  /* 0x0000000e0700720c */ /* 0x040fe20003fc4070 */
[----:B------:R-:W-:Y:S01]  /*3b60*/  IMAD.HI.U32 R6, R0, R16, RZ ;  /* 0x0000001000067227 */ /* 0x000fe200078e00ff */
[----:B------:R-:W-:Y:S01]  /*3b70*/  ISETP.GT.U32.AND P5, PT, R7, R15, PT ;  /* 0x0000000f0700720c */ /* 0x000fe20003fa4070 */
[----:B------:R0:W-:Y:S01]  /*3b80*/  STL [R1+0x1158], R28 ;  /* 0x0011581c01007387 */ /* 0x0001e20000100800 */
[----:B------:R-:W-:Y:S01]  /*3b90*/  IABS R20, R5 ;  /* 0x0000000500147213 */ /* 0x000fe20000000000 */
[--C-:B------:R-:W-:Y:S01]  /*3ba0*/  @!P3 IMAD.IADD R11, R11, 0x1, -R7.reuse ;  /* 0x000000010b0bb824 */ /* 0x100fe200078e0a07 */
[----:B------:R-:W-:Y:S01]  /*3bb0*/  ISETP.GE.AND P3, PT, R3, RZ, PT ;  /* 0x000000ff0300720c */ /* 0x000fe20003f66270 */
[----:B------:R-:W-:Y:S01]  /*3bc0*/  IMAD.MOV R6, RZ, RZ, -R6 ;  /* 0x000000ffff067224 */ /* 0x000fe200078e0a06 */
[----:B------:R-:W-:Y:S01]  /*3bd0*/  LOP3.LUT R3, R26, 0x18, RZ, 0xfc, !PT ;  /* 0x000000181a037812 */ /* 0x000fe200078efcff */
[----:B------:R-:W-:Y:S01]  /*3be0*/  @!P1 IMAD.MOV R8, RZ, RZ, -R8 ;  /* 0x000000ffff089224 */ /* 0x000fe200078e0a08 */
[----:B------:R-:W-:Y:S01]  /*3bf0*/  ISETP.GE.AND P1, PT, R4, RZ, PT ;  /* 0x000000ff0400720c */ /* 0x000fe20003f26270 */
[----:B------:R-:W-:Y:S01]  /*3c00*/  IMAD R16, R7, R6, R16 ;  /* 0x0000000607107224 */ /* 0x000fe200078e0210 */
[----:B------:R-:W-:Y:S01]  /*3c10*/  LOP3.LUT R4, R26, 0x14, RZ, 0xfc, !PT ;  /* 0x000000141a047812 */ /* 0x000fe200078efcff */
[--C-:B------:R-:W-:Y:S01]  /*3c20*/  @!P2 IMAD.IADD R13, R13, 0x1, -R7.reuse ;  /* 0x000000010d0da824 */ /* 0x100fe200078e0a07 */
[----:B------:R-:W-:Y:S01]  /*3c30*/  IABS R18, R3 ;  /* 0x0000000300127213 */ /* 0x000fe20000000000 */
[--C-:B------:R-:W-:Y:S01]  /*3c40*/  @!P6 IMAD.IADD R14, R14, 0x1, -R7.reuse ;  /* 0x000000010e0ee824 */ /* 0x100fe200078e0a07 */
[----:B------:R-:W-:Y:S01]  /*3c50*/  IABS R19, R4 ;  /* 0x0000000400137213 */ /* 0x000fe20000000000 */
[----:B------:R-:W-:Y:S01]  /*3c60*/  @!P5 IMAD.IADD R15, R15, 0x1, -R7 ;  /* 0x000000010f0fd824 */ /* 0x000fe200078e0a07 */
[----:B------:R-:W-:Y:S01]  /*3c70*/  ISETP.GE.AND P2, PT, R2, RZ, PT ;  /* 0x000000ff0200720c */ /* 0x000fe20003f46270 */
[C---:B------:R-:W-:Y:S01]  /*3c80*/  IMAD.HI.U32 R21, R0.reuse, R20, RZ ;  /* 0x0000001400157227 */ /* 0x040fe200078e00ff */
[----:B------:R-:W-:Y:S01]  /*3c90*/  ISETP.GT.U32.AND P6, PT, R7, R16, PT ;  /* 0x000000100700720c */ /* 0x000fe20003fc4070 */
[----:B------:R-:W-:Y:S01]  /*3ca0*/  STL [R1+0x115c], R8 ;  /* 0x00115c0801007387 */ /* 0x000fe20000100800 */
[----:B------:R-:W-:Y:S01]  /*3cb0*/  ISETP.GE.AND P5, PT, R17, RZ, PT ;  /* 0x000000ff1100720c */ /* 0x000fe20003fa6270 */
[----:B------:R-:W-:-:S02]  /*3cc0*/  IMAD.HI.U32 R2, R0, R18, RZ ;  /* 0x0000001200027227 */ /* 0x000fc400078e00ff */
[----:B------:R-:W-:Y:S02]  /*3cd0*/  STL [R1+0x1160], R9 ;  /* 0x0011600901007387 */ /* 0x000fe40000100800 */
[----:B------:R-:W-:Y:S01]  /*3ce0*/  @!P0 IMAD.MOV R11, RZ, RZ, -R11 ;  /* 0x000000ffff0b8224 */ /* 0x000fe200078e0a0b */
[----:B------:R-:W-:Y:S01]  /*3cf0*/  ISETP.GT.U32.AND P0, PT, R7, R15, PT ;  /* 0x0000000f0700720c */ /* 0x000fe20003f04070 */
[----:B------:R-:W-:Y:S01]  /*3d00*/  IMAD.HI.U32 R6, R0, R19, RZ ;  /* 0x0000001300067227 */ /* 0x000fe200078e00ff */
[----:B------:R1:W-:Y:S03]  /*3d10*/  STL [R1+0x1164], R10 ;  /* 0x0011640a01007387 */ /* 0x0003e60000100800 */
[----:B------:R-:W-:Y:S01]  /*3d20*/  IMAD.MOV R21, RZ, RZ, -R21 ;  /* 0x000000ffff157224 */ /* 0x000fe200078e0a15 */
[----:B0-----:R-:W0:Y:S01]  /*3d30*/  S2R R28, SR_TID.X ;  /* 0x00000000001c7919 */ /* 0x001e220000002100 */
[----:B------:R-:W-:-:S02]  /*3d40*/  IMAD.MOV R2, RZ, RZ, -R2 ;  /* 0x000000ffff027224 */ /* 0x000fc400078e0a02 */
[----:B------:R-:W-:Y:S01]  /*3d50*/  IMAD.MOV R6, RZ, RZ, -R6 ;  /* 0x000000ffff067224 */ /* 0x000fe200078e0a06 */
[----:B------:R2:W-:Y:S01]  /*3d60*/  STL [R1+0x1168], R11 ;  /* 0x0011680b01007387 */ /* 0x0005e20000100800 */
[C---:B------:R-:W-:Y:S01]  /*3d70*/  IMAD R17, R7.reuse, R21, R20 ;  /* 0x0000001507117224 */ /* 0x040fe200078e0214 */
[C---:B-1----:R-:W-:Y:S01]  /*3d80*/  LOP3.LUT R10, R26.reuse, 0xc, RZ, 0xfc, !PT ;  /* 0x0000000c1a0a7812 */ /* 0x042fe200078efcff */
[C---:B------:R-:W-:Y:S01]  /*3d90*/  IMAD R18, R7.reuse, R2, R18 ;  /* 0x0000000207127224 */ /* 0x040fe200078e0212 */
[----:B------:R-:W-:Y:S01]  /*3da0*/  LOP3.LUT R2, R26, 0x10, RZ, 0xfc, !PT ;  /* 0x000000101a027812 */ /* 0x000fe200078efcff */
[C---:B------:R-:W-:Y:S01]  /*3db0*/  IMAD R19, R7.reuse, R6, R19 ;  /* 0x0000000607137224 */ /* 0x040fe200078e0213 */
[----:B------:R-:W-:Y:S01]  /*3dc0*/  IABS R21, R10 ;  /* 0x0000000a00157213 */ /* 0x000fe20000000000 */
[----:B------:R-:W-:Y:S01]  /*3dd0*/  @!P6 IMAD.IADD R16, R16, 0x1, -R7 ;  /* 0x000000011010e824 */ /* 0x000fe200078e0a07 */
[C---:B------:R-:W-:Y:S01]  /*3de0*/  ISETP.GT.U32.AND P6, PT, R7.reuse, R17, PT ;  /* 0x000000110700720c */ /* 0x040fe20003fc4070 */
[----:B------:R-:W-:Y:S01]  /*3df0*/  @!P4 IMAD.MOV R13, RZ, RZ, -R13 ;  /* 0x000000ffff0dc224 */ /* 0x000fe200078e0a0d */
[----:B------:R-:W-:Y:S01]  /*3e00*/  ISETP.GT.U32.AND P4, PT, R7, R18, PT ;  /* 0x000000120700720c */ /* 0x000fe20003f84070 */
[----:B------:R-:W-:Y:S01]  /*3e10*/  @!P0 IMAD.IADD R15, R15, 0x1, -R7 ;  /* 0x000000010f0f8824 */ /* 0x000fe200078e0a07 */
[C---:B------:R-:W-:Y:S01]  /*3e20*/  ISETP.GT.U32.AND P0, PT, R7.reuse, R19, PT ;  /* 0x000000130700720c */ /* 0x040fe20003f04070 */
[----:B------:R-:W-:Y:S01]  /*3e30*/  @!P1 IMAD.MOV R12, RZ, RZ, -R12 ;  /* 0x000000ffff0c9224 */ /* 0x000fe200078e0a0c */
[----:B------:R-:W-:Y:S01]  /*3e40*/  ISETP.GT.U32.AND P1, PT, R7, R16, PT ;  /* 0x000000100700720c */ /* 0x000fe20003f24070 */
[----:B------:R-:W-:Y:S01]  /*3e50*/  @!P3 IMAD.MOV R14, RZ, RZ, -R14 ;  /* 0x000000ffff0eb224 */ /* 0x000fe200078e0a0e */
[----:B------:R-:W-:Y:S01]  /*3e60*/  IABS R20, R2 ;  /* 0x0000000200147213 */ /* 0x000fe20000000000 */
[----:B------:R-:W-:Y:S01]  /*3e70*/  @!P2 IMAD.MOV R15, RZ, RZ, -R15 ;  /* 0x000000ffff0fa224 */ /* 0x000fe200078e0a0f */
[----:B------:R-:W-:Y:S01]  /*3e80*/  ISETP.GE.AND P3, PT, R5, RZ, PT ;  /* 0x000000ff0500720c */ /* 0x000fe20003f66270 */
[----:B------:R-:W-:Y:S01]  /*3e90*/  STL [R1+0x116c], R12 ;  /* 0x00116c0c01007387 */ /* 0x000fe20000100800 */
[----:B--2---:R-:W-:Y:S01]  /*3ea0*/  LOP3.LUT R11, R26, 0x8, RZ, 0xfc, !PT ;  /* 0x000000081a0b7812 */ /* 0x004fe200078efcff */
[--C-:B------:R-:W-:Y:S01]  /*3eb0*/  @!P6 IMAD.IADD R17, R17, 0x1, -R7.reuse ;  /* 0x000000011111e824 */ /* 0x100fe200078e0a07 */
[----:B------:R-:W-:Y:S01]  /*3ec0*/  ISETP.GE.AND P6, PT, R4, RZ, PT ;  /* 0x000000ff0400720c */ /* 0x000fe20003fc6270 */
[--C-:B------:R-:W-:Y:S01]  /*3ed0*/  @!P4 IMAD.IADD R18, R18, 0x1, -R7.reuse ;  /* 0x000000011212c824 */ /* 0x100fe200078e0a07 */
[----:B------:R-:W-:Y:S01]  /*3ee0*/  STL [R1+0x1170], R13 ;  /* 0x0011700d01007387 */ /* 0x000fe20000100800 */
[--C-:B------:R-:W-:Y:S01]  /*3ef0*/  @!P0 IMAD.IADD R19, R19, 0x1, -R7.reuse ;  /* 0x0000000113138824 */ /* 0x100fe200078e0a07 */
[C---:B------:R-:W-:Y:S01]  /*3f00*/  ISETP.GT.U32.AND P4, PT, R7.reuse, R17, PT ;  /* 0x000000110700720c */ /* 0x040fe20003f84070 */
[C---:B------:R-:W-:Y:S01]  /*3f10*/  IMAD.HI.U32 R5, R0.reuse, R20, RZ ;  /* 0x0000001400057227 */ /* 0x040fe200078e00ff */
[----:B------:R-:W-:Y:S01]  /*3f20*/  ISETP.GT.U32.AND P0, PT, R7, R18, PT ;  /* 0x000000120700720c */ /* 0x000fe20003f04070 */
[----:B------:R1:W-:Y:S01]  /*3f30*/  STL [R1+0x1174], R14 ;  /* 0x0011740e01007387 */ /* 0x0003e20000100800 */
[----:B------:R-:W-:Y:S01]  /*3f40*/  IABS R22, R11 ;  /* 0x0000000b00167213 */ /* 0x000fe20000000000 */
[----:B------:R-:W-:Y:S01]  /*3f50*/  IMAD.HI.U32 R4, R0, R21, RZ ;  /* 0x0000001500047227 */ /* 0x000fe200078e00ff */
[----:B------:R-:W-:Y:S01]  /*3f60*/  ISETP.GE.AND P2, PT, R2, RZ, PT ;  /* 0x000000ff0200720c */ /* 0x000fe20003f46270 */
[----:B------:R2:W-:Y:S01]  /*3f70*/  STL [R1+0x1178], R15 ;  /* 0x0011780f01007387 */ /* 0x0005e20000100800 */
[----:B0-----:R-:W-:Y:S01]  /*3f80*/  LEA.HI R2, R28, R29, RZ, 0x1b ;  /* 0x0000001d1c027211 */ /* 0x001fe200078fd8ff */
[----:B------:R-:W-:Y:S01]  /*3f90*/  @!P1 IMAD.IADD R16, R16, 0x1, -R7 ;  /* 0x0000000110109824 */ /* 0x000fe200078e0a07 */
[----:B------:R-:W-:Y:S01]  /*3fa0*/  ISETP.GE.AND P1, PT, R3, RZ, PT ;  /* 0x000000ff0300720c */ /* 0x000fe20003f26270 */
[----:B------:R-:W-:Y:S01]  /*3fb0*/  IMAD.MOV R3, RZ, RZ, -R5 ;  /* 0x000000ffff037224 */ /* 0x000fe200078e0a05 */
[C---:B------:R-:W-:Y:S01]  /*3fc0*/  IADD3 R27, R2.reuse, 0xfc, RZ ;  /* 0x000000fc021b7810 */ /* 0x040fe20007ffe0ff */
[----:B------:R-:W-:Y:S01]  /*3fd0*/  IMAD.MOV R4, RZ, RZ, -R4 ;  /* 0x000000ffff047224 */ /* 0x000fe200078e0a04 */
[C---:B------:R-:W-:Y:S01]  /*3fe0*/  IADD3 R5, R2.reuse, 0xdc, RZ ;  /* 0x000000dc02057810 */ /* 0x040fe20007ffe0ff */
[C---:B------:R-:W-:Y:S01]  /*3ff0*/  IMAD R20, R7.reuse, R3, R20 ;  /* 0x0000000307147224 */ /* 0x040fe200078e0214 */
[----:B-1----:R-:W-:Y:S01]  /*4000*/  IADD3 R14, R2, 0xbc, RZ ;  /* 0x000000bc020e7810 */ /* 0x002fe20007ffe0ff */
[----:B------:R-:W-:Y:S01]  /*4010*/  IMAD R21, R7, R4, R21 ;  /* 0x0000000407157224 */ /* 0x000fe200078e0215 */
[----:B--2---:R-:W-:Y:S01]  /*4020*/  LOP3.LUT R15, R26, 0x4, RZ, 0xfc, !PT ;  /* 0x000000041a0f7812 */ /* 0x004fe200078efcff */
[--C-:B------:R-:W-:Y:S01]  /*4030*/  @!P4 IMAD.IADD R17, R17, 0x1, -R7.reuse ;  /* 0x000000011111c824 */ /* 0x100fe200078e0a07 */
[C---:B------:R-:W-:Y:S01]  /*4040*/  ISETP.GT.U32.AND P4, PT, R7.reuse, R20, PT ;  /* 0x000000140700720c */ /* 0x040fe20003f84070 */
[----:B------:R-:W-:Y:S01]  /*4050*/  @!P0 IMAD.IADD R18, R18, 0x1, -R7 ;  /* 0x0000000112128824 */ /* 0x000fe200078e0a07 */
[C---:B------:R-:W-:Y:S01]  /*4060*/  ISETP.GT.U32.AND P0, PT, R7.reuse, R21, PT ;  /* 0x000000150700720c */ /* 0x040fe20003f04070 */
[----:B------:R-:W-:Y:S01]  /*4070*/  @!P5 IMAD.MOV R16, RZ, RZ, -R16 ;  /* 0x000000ffff10d224 */ /* 0x000fe200078e0a10 */
[----:B------:R-:W-:Y:S01]  /*4080*/  ISETP.GT.U32.AND P5, PT, R7, R19, PT ;  /* 0x000000130700720c */ /* 0x000fe20003fa4070 */
[----:B------:R-:W-:Y:S01]  /*4090*/  @!P3 IMAD.MOV R17, RZ, RZ, -R17 ;  /* 0x000000ffff11b224 */ /* 0x000fe200078e0a11 */
[----:B------:R-:W-:Y:S01]  /*40a0*/  IABS R23, R15 ;  /* 0x0000000f00177213 */ /* 0x000fe20000000000 */
[----:B------:R-:W-:Y:S01]  /*40b0*/  IMAD.HI.U32 R4, R0, R22, RZ ;  /* 0x0000001600047227 */ /* 0x000fe200078e00ff */
[----:B------:R-:W-:Y:S01]  /*40c0*/  IABS R24, R14 ;  /* 0x0000000e00187213 */ /* 0x000fe20000000000 */
[----:B------:R-:W-:Y:S01]  /*40d0*/  STL [R1+0x117c], R16 ;  /* 0x00117c1001007387 */ /* 0x000fe20000100800 */
[----:B------:R-:W-:Y:S01]  /*40e0*/  IADD3 R13, R2, 0x9c, RZ ;  /* 0x0000009c020d7810 */ /* 0x000fe20007ffe0ff */
[----:B------:R-:W-:Y:S01]  /*40f0*/  IMAD.HI.U32 R3, R0, R23, RZ ;  /* 0x0000001700037227 */ /* 0x000fe200078e00ff */
[C---:B------:R-:W-:Y:S01]  /*4100*/  IADD3 R8, R2.reuse, 0x5c, RZ ;  /* 0x0000005c02087810 */ /* 0x040fe20007ffe0ff */
[----:B------:R0:W-:Y:S01]  /*4110*/  STL [R1+0x1180], R17 ;  /* 0x0011801101007387 */ /* 0x0001e20000100800 */
[----:B------:R-:W-:Y:S01]  /*4120*/  IADD3 R9, R2, 0x3c, RZ ;  /* 0x0000003c02097810 */ /* 0x000fe20007ffe0ff */
[--C-:B------:R-:W-:Y:S01]  /*4130*/  @!P4 IMAD.IADD R20, R20, 0x1, -R7.reuse ;  /* 0x000000011414c824 */ /* 0x100fe200078e0a07 */
[----:B------:R-:W-:Y:S01]  /*4140*/  ISETP.GE.AND P4, PT, R5, RZ, PT ;  /* 0x000000ff0500720c */ /* 0x000fe20003f86270 */
[----:B------:R-:W-:Y:S01]  /*4150*/  @!P0 IMAD.IADD R21, R21, 0x1, -R7 ;  /* 0x0000000115158824 */ /* 0x000fe200078e0a07 */
[----:B------:R-:W-:Y:S01]  /*4160*/  IABS R5, R5 ;  /* 0x0000000500057213 */ /* 0x000fe20000000000 */
[----:B------:R-:W-:Y:S01]  /*4170*/  IMAD.MOV R4, RZ, RZ, -R4 ;  /* 0x000000ffff047224 */ /* 0x000fe200078e0a04 */
[C---:B------:R-:W-:Y:S01]  /*4180*/  ISETP.GT.U32.AND P3, PT, R7.reuse, R20, PT ;  /* 0x000000140700720c */ /* 0x040fe20003f64070 */
[----:B------:R-:W-:Y:S01]  /*4190*/  IMAD.MOV R3, RZ, RZ, -R3 ;  /* 0x000000ffff037224 */ /* 0x000fe200078e0a03 */
[----:B------:R-:W-:Y:S01]  /*41a0*/  ISETP.GT.U32.AND P0, PT, R7, R21, PT ;  /* 0x000000150700720c */ /* 0x000fe20003f04070 */
[----:B------:R-:W-:Y:S01]  /*41b0*/  @!P5 IMAD.IADD R19, R19, 0x1, -R7 ;  /* 0x000000011313d824 */ /* 0x000fe200078e0a07 */
[----:B------:R-:W-:Y:S01]  /*41c0*/  ISETP.GE.AND P5, PT, R27, RZ, PT ;  /* 0x000000ff1b00720c */ /* 0x000fe20003fa6270 */
[C---:B------:R-:W-:Y:S01]  /*41d0*/  IMAD R22, R7.reuse, R4, R22 ;  /* 0x0000000407167224 */ /* 0x040fe200078e0216 */
[----:B------:R-:W-:Y:S01]  /*41e0*/  IABS R27, R27 ;  /* 0x0000001b001b7213 */ /* 0x000fe20000000000 */
[----:B------:R-:W-:Y:S01]  /*41f0*/  IMAD R23, R7, R3, R23 ;  /* 0x0000000307177224 */ /* 0x000fe200078e0217 */
[----:B------:R-:W-:Y:S01]  /*4200*/  IABS R4, R8 ;  /* 0x0000000800047213 */ /* 0x000fe20000000000 */
[----:B------:R-:W-:Y:S01]  /*4210*/  IMAD.HI.U32 R25, R0, R5, RZ ;  /* 0x0000000500197227 */ /* 0x000fe200078e00ff */
[----:B------:R-:W-:-:S03]  /*4220*/  IADD3 R12, R2, 0x7c, RZ ;  /* 0x0000007c020c7810 */ /* 0x000fc60007ffe0ff */
[--C-:B------:R-:W-:Y:S01]  /*4230*/  @!P3 IMAD.IADD R20, R20, 0x1, -R7.reuse ;  /* 0x000000011414b824 */ /* 0x100fe200078e0a07 */
[----:B------:R-:W-:Y:S01]  /*4240*/  ISETP.GT.U32.AND P3, PT, R7, R22, PT ;  /* 0x000000160700720c */ /* 0x000fe20003f64070 */
[----:B------:R-:W-:Y:S01]  /*4250*/  @!P0 IMAD.IADD R21, R21, 0x1, -R7 ;  /* 0x0000000115158824 */ /* 0x000fe200078e0a07 */
[----:B------:R-:W-:Y:S01]  /*4260*/  ISETP.GT.U32.AND P0, PT, R7, R23, PT ;  /* 0x000000170700720c */ /* 0x000fe20003f04070 */
[----:B------:R-:W-:Y:S01]  /*4270*/  IMAD.HI.U32 R6, R0, R27, RZ ;  /* 0x0000001b00067227 */ /* 0x000fe200078e00ff */
[----:B------:R-:W-:-:S03]  /*4280*/  IABS R29, R12 ;  /* 0x0000000c001d7213 */ /* 0x000fc60000000000 */
[----:B------:R-:W-:Y:S01]  /*4290*/  IMAD.MOV R3, RZ, RZ, -R6 ;  /* 0x000000ffff037224 */ /* 0x000fe200078e0a06 */
[----:B------:R-:W-:Y:S01]  /*42a0*/  IABS R6, R13 ;  /* 0x0000000d00067213 */ /* 0x000fe20000000000 */
[----:B------:R-:W-:Y:S02]  /*42b0*/  IMAD.MOV R25, RZ, RZ, -R25 ;  /* 0x000000ffff197224 */ /* 0x000fe400078e0a19 */
[C---:B------:R-:W-:Y:S02]  /*42c0*/  IMAD R27, R7.reuse, R3, R27 ;  /* 0x00000003071b7224 */ /* 0x040fe400078e021b */
[C---:B------:R-:W-:Y:S01]  /*42d0*/  IMAD R25, R7.reuse, R25, R5 ;  /* 0x0000001907197224 */ /* 0x040fe200078e0205 */
[----:B------:R-:W-:Y:S01]  /*42e0*/  IABS R5, R9 ;  /* 0x0000000900057213 */ /* 0x000fe20000000000 */
[--C-:B------:R-:W-:Y:S01]  /*42f0*/  @!P3 IMAD.IADD R22, R22, 0x1, -R7.reuse ;  /* 0x000000011616b824 */ /* 0x100fe200078e0a07 */
[----:B------:R-:W-:Y:S01]  /*4300*/  ISETP.GT.U32.AND P3, PT, R7, R27, PT ;  /* 0x0000001b0700720c */ /* 0x000fe20003f64070 */
[----:B------:R-:W-:Y:S01]  /*4310*/  @!P0 IMAD.IADD R23, R23, 0x1, -R7 ;  /* 0x0000000117178824 */ /* 0x000fe200078e0a07 */
[----:B------:R-:W-:Y:S01]  /*4320*/  ISETP.GT.U32.AND P0, PT, R7, R25, PT ;  /* 0x000000190700720c */ /* 0x000fe20003f04070 */
[----:B------:R-:W-:-:S04]  /*4330*/  IMAD.HI.U32 R3, R0, R24, RZ ;  /* 0x0000001800037227 */ /* 0x000fc800078e00ff */
[----:B------:R-:W-:Y:S02]  /*4340*/  IMAD.MOV R3, RZ, RZ, -R3 ;  /* 0x000000ffff037224 */ /* 0x000fe400078e0a03 */
[----:B------:R-:W-:Y:S01]  /*4350*/  @!P1 IMAD.MOV R18, RZ, RZ, -R18 ;  /* 0x000000ffff129224 */ /* 0x000fe200078e0a12 */
[C---:B------:R-:W-:Y:S01]  /*4360*/  ISETP.GT.U32.AND P1, PT, R7.reuse, R22, PT ;  /* 0x000000160700720c */ /* 0x040fe20003f24070 */
[----:B------:R-:W-:Y:S02]  /*4370*/  IMAD R24, R7, R3, R24 ;  /* 0x0000000307187224 */ /* 0x000fe400078e0218 */
[--C-:B------:R-:W-:Y:S01]  /*4380*/  @!P3 IMAD.IADD R27, R27, 0x1, -R7.reuse ;  /* 0x000000011b1bb824 */ /* 0x100fe200078e0a07 */
[----:B------:R-:W-:Y:S01]  /*4390*/  STL [R1+0x1184], R18 ;  /* 0x0011841201007387 */ /* 0x000fe20000100800 */
[----:B------:R-:W-:Y:S01]  /*43a0*/  @!P0 IMAD.IADD R25, R25, 0x1, -R7 ;  /* 0x0000000119198824 */ /* 0x000fe200078e0a07 */
[----:B------:R-:W-:Y:S01]  /*43b0*/  ISETP.GT.U32.AND P3, PT, R7, R24, PT ;  /* 0x000000180700720c */ /* 0x000fe20003f64070 */
[----:B------:R-:W-:Y:S01]  /*43c0*/  IMAD.HI.U32 R3, R0, R6, RZ ;  /* 0x0000000600037227 */ /* 0x000fe200078e00ff */
[----:B------:R-:W-:-:S02]  /*43d0*/  ISETP.GE.AND P0, PT, R10, RZ, PT ;  /* 0x000000ff0a00720c */ /* 0x000fc40003f06270 */
[----:B------:R-:W-:Y:S01]  /*43e0*/  IADD3 R10, R2, 0x1c, RZ ;  /* 0x0000001c020a7810 */ /* 0x000fe20007ffe0ff */
[----:B0-----:R-:W-:Y:S02]  /*43f0*/  IMAD.MOV.U32 R17, RZ, RZ, R4 ;  /* 0x000000ffff117224 */ /* 0x001fe400078e0004 */
[----:B------:R-:W-:Y:S01]  /*4400*/  IMAD.MOV R3, RZ, RZ, -R3 ;  /* 0x000000ffff037224 */ /* 0x000fe200078e0a03 */
[----:B------:R-:W-:Y:S01]  /*4410*/  IABS R2, R10 ;  /* 0x0000000a00027213 */ /* 0x000fe20000000000 */
[----:B------:R-:W-:Y:S01]  /*4420*/  @!P2 IMAD.MOV R20, RZ, RZ, -R20 ;  /* 0x000000ffff14a224 */ /* 0x000fe200078e0a14 */
[C---:B------:R-:W-:Y:S01]  /*4430*/  ISETP.GT.U32.AND P2, PT, R7.reuse, R27, PT ;  /* 0x0000001b0700720c */ /* 0x040fe20003f44070 */
[----:B------:R-:W-:Y:S02]  /*4440*/  IMAD.MOV.U32 R16, RZ, RZ, R5 ;  /* 0x000000ffff107224 */ /* 0x000fe400078e0005 */
[----:B------:R-:W-:Y:S01]  /*4450*/  @!P3 IMAD.IADD R24, R24, 0x1, -R7 ;  /* 0x000000011818b824 */ /* 0x000fe200078e0a07 */
[C---:B------:R-:W-:Y:S01]  /*4460*/  ISETP.GT.U32.AND P3, PT, R7.reuse, R23, PT ;  /* 0x000000170700720c */ /* 0x040fe20003f64070 */
[----:B------:R-:W-:Y:S01]  /*4470*/  @!P0 IMAD.MOV R21, RZ, RZ, -R21 ;  /* 0x000000ffff158224 */ /* 0x000fe200078e0a15 */
[----:B------:R-:W-:Y:S01]  /*4480*/  ISETP.GT.U32.AND P0, PT, R7, R25, PT ;  /* 0x000000190700720c */ /* 0x000fe20003f04070 */
[----:B------:R-:W-:-:S04]  /*4490*/  IMAD.HI.U32 R4, R0, R17, RZ ;  /* 0x0000001100047227 */ /* 0x000fc800078e00ff */
[----:B------:R-:W-:Y:S01]  /*44a0*/  @!P6 IMAD.MOV R19, RZ, RZ, -R19 ;  /* 0x000000ffff13e224 */ /* 0x000fe200078e0a13 */
[C---:B------:R-:W-:Y:S01]  /*44b0*/  ISETP.GT.U32.AND P6, PT, R7.reuse, R24, PT ;  /* 0x000000180700720c */ /* 0x040fe20003fc4070 */
[----:B------:R-:W-:Y:S02]  /*44c0*/  IMAD R6, R7, R3, R6 ;  /* 0x0000000307067224 */ /* 0x000fe400078e0206 */
[----:B------:R-:W-:Y:S01]  /*44d0*/  IMAD.HI.U32 R3, R0, R16, RZ ;  /* 0x0000001000037227 */ /* 0x000fe200078e00ff */
[----:B------:R-:W-:Y:S03]  /*44e0*/  STL [R1+0x1188], R19 ;  /* 0x0011881301007387 */ /* 0x000fe60000100800 */
[----:B------:R-:W-:Y:S01]  /*44f0*/  IMAD.MOV R4, RZ, RZ, -R4 ;  /* 0x000000ffff047224 */ /* 0x000fe200078e0a04 */
[----:B------:R-:W-:Y:S01]  /*4500*/  STL [R1+0x118c], R20 ;  /* 0x00118c1401007387 */ /* 0x000fe20000100800 */
[----:B------:R-:W-:-:S02]  /*4510*/  IMAD.MOV R3, RZ, RZ, -R3 ;  /* 0x000000ffff037224 */ /* 0x000fc400078e0a03 */
[----:B------:R-:W-:Y:S01]  /*4520*/  @!P1 IMAD.IADD R22, R22, 0x1, -R7 ;  /* 0x0000000116169824 */ /* 0x000fe200078e0a07 */
[C---:B------:R-:W-:Y:S01]  /*4530*/  ISETP.GT.U32.AND P1, PT, R7.reuse, R6, PT ;  /* 0x000000060700720c */ /* 0x040fe20003f24070 */
[C---:B------:R-:W-:Y:S01]  /*4540*/  IMAD R4, R7.reuse, R4, R17 ;  /* 0x0000000407047224 */ /* 0x040fe200078e0211 */
[----:B------:R-:W-:Y:S01]  /*4550*/  STL [R1+0x1190], R21 ;  /* 0x0011901501007387 */ /* 0x000fe20000100800 */
[----:B------:R-:W-:Y:S02]  /*4560*/  IMAD R3, R7, R3, R16 ;  /* 0x0000000307037224 */ /* 0x000fe400078e0210 */
[--C-:B------:R-:W-:Y:S01]  /*4570*/  @!P0 IMAD.IADD R25, R25, 0x1, -R7.reuse ;  /* 0x0000000119198824 */ /* 0x100fe200078e0a07 */
[----:B------:R-:W-:Y:S01]  /*4580*/  ISETP.GE.AND P0, PT, R11, RZ, PT ;  /* 0x000000ff0b00720c */ /* 0x000fe20003f06270 */
[----:B------:R-:W-:Y:S01]  /*4590*/  @!P2 IMAD.IADD R27, R27, 0x1, -R7 ;  /* 0x000000011b1ba824 */ /* 0x000fe200078e0a07 */
[----:B------:R-:W-:Y:S01]  /*45a0*/  ISETP.GT.U32.AND P2, PT, R7, R4, PT ;  /* 0x000000040700720c */ /* 0x000fe20003f44070 */
[----:B------:R-:W-:Y:S01]  /*45b0*/  IMAD.HI.U32 R5, R0, R29, RZ ;  /* 0x0000001d00057227 */ /* 0x000fe200078e00ff */
[----:B------:R-:W-:-:S03]  /*45c0*/  IABS R11, R26 ;  /* 0x0000001a000b7213 */ /* 0x000fc60000000000 */
[----:B------:R-:W-:Y:S01]  /*45d0*/  @!P6 IMAD.IADD R24, R24, 0x1, -R7 ;  /* 0x000000011818e824 */ /* 0x000fe200078e0a07 */
[----:B------:R-:W-:Y:S01]  /*45e0*/  ISETP.GT.U32.AND P6, PT, R7, R3, PT ;  /* 0x000000030700720c */ /* 0x000fe20003fc4070 */
[----:B------:R-:W-:Y:S02]  /*45f0*/  IMAD.MOV R5, RZ, RZ, -R5 ;  /* 0x000000ffff057224 */ /* 0x000fe400078e0a05 */
[----:B------:R-:W-:Y:S01]  /*4600*/  @!P1 IMAD.IADD R6, R6, 0x1, -R7 ;  /* 0x0000000106069824 */ /* 0x000fe200078e0a07 */
[----:B------:R-:W-:Y:S01]  /*4610*/  ISETP.GE.AND P1, PT, R15, RZ, PT ;  /* 0x000000ff0f00720c */ /* 0x000fe20003f26270 */
[C---:B------:R-:W-:Y:S02]  /*4620*/  IMAD R5, R7.reuse, R5, R29 ;  /* 0x0000000507057224 */ /* 0x040fe400078e021d */
[----:B------:R-:W-:Y:S01]  /*4630*/  @!P0 IMAD.MOV R22, RZ, RZ, -R22 ;  /* 0x000000ffff168224 */ /* 0x000fe200078e0a16 */
[----:B------:R-:W-:Y:S01]  /*4640*/  ISETP.GT.U32.AND P0, PT, R7, R6, PT ;  /* 0x000000060700720c */ /* 0x000fe20003f04070 */
[--C-:B------:R-:W-:Y:S01]  /*4650*/  @!P2 IMAD.IADD R4, R4, 0x1, -R7.reuse ;  /* 0x000000010404a824 */ /* 0x100fe200078e0a07 */
[----:B------:R-:W-:Y:S01]  /*4660*/  ISETP.GE.AND P2, PT, R13, RZ, PT ;  /* 0x000000ff0d00720c */ /* 0x000fe20003f46270 */
[--C-:B------:R-:W-:Y:S01]  /*4670*/  @!P3 IMAD.IADD R23, R23, 0x1, -R7.reuse ;  /* 0x000000011717b824 */ /* 0x100fe200078e0a07 */
[----:B------:R-:W-:Y:S01]  /*4680*/  ISETP.GT.U32.AND P3, PT, R7, R5, PT ;  /* 0x000000050700720c */ /* 0x000fe20003f64070 */
[----:B------:R-:W-:Y:S01]  /*4690*/  @!P6 IMAD.IADD R3, R3, 0x1, -R7 ;  /* 0x000000010303e824 */ /* 0x000fe200078e0a07 */
[----:B------:R-:W-:Y:S01]  /*46a0*/  ISETP.GE.AND P6, PT, R12, RZ, PT ;  /* 0x000000ff0c00720c */ /* 0x000fe20003fc6270 */
[----:B------:R-:W-:Y:S01]  /*46b0*/  @!P5 IMAD.MOV R27, RZ, RZ, -R27 ;  /* 0x000000ffff1bd224 */ /* 0x000fe200078e0a1b */
[C---:B------:R-:W-:Y:S01]  /*46c0*/  ISETP.GT.U32.AND P5, PT, R7.reuse, R4, PT ;  /* 0x000000040700720c */ /* 0x040fe20003fa4070 */
[----:B------:R-:W-:Y:S01]  /*46d0*/  @!P4 IMAD.MOV R25, RZ, RZ, -R25 ;  /* 0x000000ffff19c224 */ /* 0x000fe200078e0a19 */
[----:B------:R-:W-:Y:S01]  /*46e0*/  ISETP.GT.U32.AND P4, PT, R7, R3, PT ;  /* 0x000000030700720c */ /* 0x000fe20003f84070 */
[----:B------:R-:W-:Y:S01]  /*46f0*/  IMAD.HI.U32 R29, R0, R2, RZ ;  /* 0x00000002001d7227 */ /* 0x000fe200078e00ff */
[----:B------:R-:W-:Y:S03]  /*4700*/  STL [R1+0x1194], R22 ;  /* 0x0011941601007387 */ /* 0x000fe60000100800 */
[----:B------:R-:W-:Y:S01]  /*4710*/  @!P0 IMAD.IADD R6, R6, 0x1, -R7 ;  /* 0x0000000106068824 */ /* 0x000fe200078e0a07 */
[----:B------:R-:W-:Y:S01]  /*4720*/  ISETP.GE.AND P0, PT, R8, RZ, PT ;  /* 0x000000ff0800720c */ /* 0x000fe20003f06270 */
[----:B------:R-:W-:-:S02]  /*4730*/  IMAD.MOV R29, RZ, RZ, -R29 ;  /* 0x000000ffff1d7224 */ /* 0x000fc400078e0a1d */
[--C-:B------:R-:W-:Y:S01]  /*4740*/  @!P3 IMAD.IADD R5, R5, 0x1, -R7.reuse ;  /* 0x000000010505b824 */ /* 0x100fe200078e0a07 */
[----:B------:R-:W-:Y:S01]  /*4750*/  ISETP.GE.AND P3, PT, R14, RZ, PT ;  /* 0x000000ff0e00720c */ /* 0x000fe20003f66270 */
[----:B------:R-:W-:Y:S02]  /*4760*/  IMAD.SHL.U32 R8, R28, 0x2, RZ ;  /* 0x000000021c087824 */ /* 0x000fe400078e00ff */
[----:B------:R-:W-:Y:S01]  /*4770*/  @!P5 IMAD.IADD R4, R4, 0x1, -R7 ;  /* 0x000000010404d824 */ /* 0x000fe200078e0a07 */
[----:B------:R-:W-:Y:S01]  /*4780*/  ISETP.GE.AND P5, PT, R9, RZ, PT ;  /* 0x000000ff0900720c */ /* 0x000fe20003fa6270 */
[----:B------:R-:W-:Y:S01]  /*4790*/  IMAD.HI.U32 R0, R0, R11, RZ ;  /* 0x0000000b00007227 */ /* 0x000fe200078e00ff */
[----:B------:R-:W-:-:S03]  /*47a0*/  LOP3.LUT R9, R28, 0x40, RZ, 0xc0, !PT ;  /* 0x000000401c097812 */ /* 0x000fc600078ec0ff */
[----:B------:R-:W-:Y:S01]  /*47b0*/  IMAD R2, R7, R29, R2 ;  /* 0x0000001d07027224 */ /* 0x000fe200078e0202 */
[----:B------:R-:W-:Y:S01]  /*47c0*/  LOP3.LUT R29, R8, 0x10, RZ, 0xc0, !PT ;  /* 0x00000010081d7812 */ /* 0x000fe200078ec0ff */
[----:B------:R-:W-:Y:S01]  /*47d0*/  @!P4 IMAD.IADD R3, R3, 0x1, -R7 ;  /* 0x000000010303c824 */ /* 0x000fe200078e0a07 */
[----:B------:R-:W-:Y:S01]  /*47e0*/  ISETP.GE.AND P4, PT, R10, RZ, PT ;  /* 0x000000ff0a00720c */ /* 0x000fe20003f86270 */
[----:B------:R-:W-:Y:S01]  /*47f0*/  IMAD.MOV R0, RZ, RZ, -R0 ;  /* 0x000000ffff007224 */ /* 0x000fe200078e0a00 */
[----:B------:R-:W-:Y:S01]  /*4800*/  LEA.HI R29, R9, R29, RZ, 0x1f ;  /* 0x0000001d091d7211 */ /* 0x000fe200078ff8ff */
[C---:B------:R-:W-:Y:S01]  /*4810*/  IMAD.SHL.U32 R10, R28.reuse, 0x8, RZ ;  /* 0x000000081c0a7824 */ /* 0x040fe200078e00ff */
[----:B------:R-:W-:Y:S01]  /*4820*/  LOP3.LUT R9, R28, 0x7, RZ, 0xc0, !PT ;  /* 0x000000071c097812 */ /* 0x000fe200078ec0ff */
[----:B------:R-:W-:Y:S01]  /*4830*/  @!P1 IMAD.MOV R23, RZ, RZ, -R23 ;  /* 0x000000ffff179224 */ /* 0x000fe200078e0a17 */
[C---:B------:R-:W-:Y:S01]  /*4840*/  ISETP.GT.U32.AND P1, PT, R7.reuse, R5, PT ;  /* 0x000000050700720c */ /* 0x040fe20003f24070 */
[----:B------:R-:W-:Y:S01]  /*4850*/  IMAD R0, R7, R0, R11 ;  /* 0x0000000007007224 */ /* 0x000fe200078e020b */
[----:B------:R-:W-:Y:S01]  /*4860*/  LOP3.LUT R11, R10, 0x30, RZ, 0xc0, !PT ;  /* 0x000000300a0b7812 */ /* 0x000fe200078ec0ff */
[----:B------:R-:W-:Y:S01]  /*4870*/  @!P3 IMAD.MOV R24, RZ, RZ, -R24 ;  /* 0x000000ffff18b224 */ /* 0x000fe200078e0a18 */
[----:B------:R-:W-:Y:S01]  /*4880*/  STL [R1+0x1198], R23 ;  /* 0x0011981701007387 */ /* 0x000fe20000100800 */
[C---:B------:R-:W-:Y:S01]  /*4890*/  IMAD R12, R9.reuse, 0x210, RZ ;  /* 0x00000210090c7824 */ /* 0x040fe200078e02ff */
[----:B------:R-:W-:Y:S01]  /*48a0*/  SHF.R.S32.HI R10, RZ, 0x6, R28 ;  /* 0x00000006ff0a7819 */ /* 0x000fe2000001141c */
[----:B------:R-:W-:Y:S01]  /*48b0*/  IMAD R9, R9, 0x40, R11 ;  /* 0x0000004009097824 */ /* 0x000fe200078e020b */
[----:B------:R-:W-:Y:S01]  /*48c0*/  STL [R1+0x119c], R27 ;  /* 0x00119c1b01007387 */ /* 0x000fe20000100800 */
[----:B------:R-:W-:Y:S01]  /*48d0*/  IMAD.SHL.U32 R11, R28, 0x10, RZ ;  /* 0x000000101c0b7824 */ /* 0x000fe200078e00ff */
[----:B------:R-:W-:Y:S01]  /*48e0*/  SGXT R10, R10, 0x1 ;  /* 0x000000010a0a781a */ /* 0x000fe20000000200 */
[----:B------:R-:W-:Y:S01]  /*48f0*/  IMAD.SHL.U32 R17, R28, 0x100, RZ ;  /* 0x000001001c117824 */ /* 0x000fe200078e00ff */
[----:B------:R-:W-:Y:S01]  /*4900*/  STL [R1+0x11a0], R25 ;  /* 0x0011a01901007387 */ /* 0x000fe20000100800 */
[----:B------:R-:W-:Y:S01]  /*4910*/  LOP3.LUT R16, R12, R29, RZ, 0x3c, !PT ;  /* 0x0000001d0c107212 */ /* 0x000fe200078e3cff */
[----:B------:R-:W-:Y:S01]  /*4920*/  @!P1 IMAD.IADD R5, R5, 0x1, -R7 ;  /* 0x0000000105059824 */ /* 0x000fe200078e0a07 */
[----:B------:R-:W-:Y:S01]  /*4930*/  LOP3.LUT R14, R11, 0x200, RZ, 0xc0, !PT ;  /* 0x000002000b0e7812 */ /* 0x000fe200078ec0ff */
[----:B------:R-:W-:Y:S01]  /*4940*/  STL [R1+0x11a4], R24 ;  /* 0x0011a41801007387 */ /* 0x000fe20000100800 */
[----:B------:R-:W-:-:S02]  /*4950*/  LOP3.LUT R29, R10, 0x90, RZ, 0xc0, !PT ;  /* 0x000000900a1d7812 */ /* 0x000fc400078ec0ff */
[--C-:B------:R-:W-:Y:S01]  /*4960*/  LOP3.LUT R15, R9, 0x30, R8.reuse, 0x78, !PT ;  /* 0x00000030090f7812 */ /* 0x100fe200078e7808 */
[----:B------:R-:W2:Y:S01]  /*4970*/  LDL.LU R13, [R1+0xbc] ;  /* 0x0000bc00010d7983 */ /* 0x000ea20000300800 */
[C---:B------:R-:W-:Y:S02]  /*4980*/  ISETP.GT.U32.AND P3, PT, R7.reuse, R2, PT ;  /* 0x000000020700720c */ /* 0x040fe40003f64070 */
[----:B------:R-:W-:Y:S01]  /*4990*/  ISETP.GT.U32.AND P1, PT, R7, R0, PT ;  /* 0x000000000700720c */ /* 0x000fe20003f24070 */
[----:B------:R-:W3:Y:S01]  /*49a0*/  LDL.LU R12, [R1+0xb8] ;  /* 0x0000b800010c7983 */ /* 0x000ee20000300800 */
[----:B------:R-:W-:-:S03]  /*49b0*/  LOP3.LUT R29, R29, 0x7e, R8, 0x78, !PT ;  /* 0x0000007e1d1d7812 */ /* 0x000fc600078e7808 */
[----:B------:R-:W4:Y:S04]  /*49c0*/  LDL.LU R11, [R1+0xb4] ;  /* 0x0000b400010b7983 */ /* 0x000f280000300800 */
[----:B------:R-:W4:Y:S02]  /*49d0*/  LDL.LU R10, [R1+0xb0] ;  /* 0x0000b000010a7983 */ /* 0x000f240000300800 */
[--C-:B------:R-:W-:Y:S02]  /*49e0*/  @!P3 IMAD.IADD R2, R2, 0x1, -R7.reuse ;  /* 0x000000010202b824 */ /* 0x100fe400078e0a07 */
[----:B------:R-:W4:Y:S01]  /*49f0*/  LDL.LU R9, [R1+0xac] ;  /* 0x0000ac0001097983 */ /* 0x000f220000300800 */
[----:B------:R-:W-:Y:S02]  /*4a00*/  @!P1 IMAD.IADD R0, R0, 0x1, -R7 ;  /* 0x0000000100009824 */ /* 0x000fe400078e0a07 */
[C---:B------:R-:W-:Y:S01]  /*4a10*/  ISETP.GT.U32.AND P3, PT, R7.reuse, R2, PT ;  /* 0x000000020700720c */ /* 0x040fe20003f64070 */
[----:B------:R-:W-:Y:S01]  /*4a20*/  @!P2 IMAD.MOV R6, RZ, RZ, -R6 ;  /* 0x000000ffff06a224 */ /* 0x000fe200078e0a06 */
[----:B------:R-:W4:Y:S01]  /*4a30*/  LDL.LU R8, [R1+0xa8] ;  /* 0x0000a80001087983 */ /* 0x000f220000300800 */
[----:B------:R-:W-:Y:S01]  /*4a40*/  ISETP.GT.U32.AND P1, PT, R7, R0, PT ;  /* 0x000000000700720c */ /* 0x000fe20003f24070 */
[----:B------:R-:W-:-:S02]  /*4a50*/  @!P6 IMAD.MOV R5, RZ, RZ, -R5 ;  /* 0x000000ffff05e224 */ /* 0x000fc400078e0a05 */
[----:B------:R-:W-:Y:S01]  /*4a60*/  @!P0 IMAD.MOV R4, RZ, RZ, -R4 ;  /* 0x000000ffff048224 */ /* 0x000fe200078e0a04 */
[----:B------:R-:W4:Y:S06]  /*4a70*/  LDL.LU R28, [R1+0xa4] ;  /* 0x0000a400011c7983 */ /* 0x000f2c0000300800 */
[--C-:B------:R-:W-:Y:S01]  /*4a80*/  @!P3 IMAD.IADD R2, R2, 0x1, -R7.reuse ;  /* 0x000000010202b824 */ /* 0x100fe200078e0a07 */
[----:B------:R-:W-:Y:S02]  /*4a90*/  ISETP.GE.AND P3, PT, R26, RZ, PT ;  /* 0x000000ff1a00720c */ /* 0x000fe40003f66270 */
[----:B------:R-:W-:Y:S01]  /*4aa0*/  @!P1 IMAD.IADD R0, R0, 0x1, -R7 ;  /* 0x0000000100009824 */ /* 0x000fe200078e0a07 */
[----:B------:R-:W-:Y:S01]  /*4ab0*/  STL [R1+0x11a8], R29 ;  /* 0x0011a81d01007387 */ /* 0x000fe20000100800 */
[----:B------:R-:W-:-:S02]  /*4ac0*/  @!P5 IMAD.MOV R3, RZ, RZ, -R3 ;  /* 0x000000ffff03d224 */ /* 0x000fc400078e0a03 */
[----:B------:R-:W-:Y:S01]  /*4ad0*/  @!P4 IMAD.MOV R2, RZ, RZ, -R2 ;  /* 0x000000ffff02c224 */ /* 0x000fe200078e0a02 */
[----:B------:R-:W-:Y:S01]  /*4ae0*/  STL [R1+0x11ac], R6 ;  /* 0x0011ac0601007387 */ /* 0x000fe20000100800 */
[----:B------:R-:W-:Y:S02]  /*4af0*/  ISETP.NE.AND P1, PT, RZ, c[0x0][0x17c], PT ;  /* 0x00005f00ff007a0c */ /* 0x000fe40003f25270 */
[----:B------:R-:W-:Y:S01]  /*4b00*/  LOP3.LUT R7, RZ, c[0x0][0x17c], RZ, 0x33, !PT ;  /* 0x00005f00ff077a12 */ /* 0x000fe200078e33ff */
[----:B------:R-:W-:Y:S02]  /*4b10*/  STL [R1+0x11b0], R5 ;  /* 0x0011b00501007387 */ /* 0x000fe40000100800 */
[----:B------:R-:W-:Y:S02]  /*4b20*/  @!P3 IMAD.MOV R0, RZ, RZ, -R0 ;  /* 0x000000ffff00b224 */ /* 0x000fe400078e0a00 */
[----:B------:R-:W-:Y:S04]  /*4b30*/  STL [R1+0x11b4], R4 ;  /* 0x0011b40401007387 */ /* 0x000fe80000100800 */
[----:B------:R-:W-:Y:S04]  /*4b40*/  STL [R1+0x11b8], R3 ;  /* 0x0011b80301007387 */ /* 0x000fe80000100800 */
[----:B------:R2:W-:Y:S04]  /*4b50*/  STL [R1+0x11bc], R2 ;  /* 0x0011bc0201007387 */ /* 0x0005e80000100800 */
[----:B------:R3:W-:Y:S01]  /*4b60*/  STL [R1+0x11c0], R0 ;  /* 0x0011c00001007387 */ /* 0x0007e20000100800 */
[----:B--2---:R-:W-:-:S02]  /*4b70*/  SEL R2, R7, R13, !P1 ;  /* 0x0000000d07027207 */ /* 0x004fc40004800000 */
[----:B---3--:R-:W-:-:S03]  /*4b80*/  SEL R0, R7, R12, !P1 ;  /* 0x0000000c07007207 */ /* 0x008fc60004800000 */
[----:B------:R0:W-:Y:S01]  /*4b90*/  STL [R1+0xbc], R2 ;  /* 0x0000bc0201007387 */ /* 0x0001e20000100800 */
[----:B----4-:R-:W-:-:S03]  /*4ba0*/  SEL R3, R7, R11, !P1 ;  /* 0x0000000b07037207 */ /* 0x010fc60004800000 */
[----:B------:R1:W-:Y:S01]  /*4bb0*/  STL [R1+0xb8], R0 ;  /* 0x0000b80001007387 */ /* 0x0003e20000100800 */
[----:B0-----:R-:W-:-:S03]  /*4bc0*/  SEL R2, R7, R10, !P1 ;  /* 0x0000000a07027207 */ /* 0x001fc60004800000 */
[----:B------:R-:W-:Y:S01]  /*4bd0*/  STL [R1+0xb4], R3 ;  /* 0x0000b40301007387 */ /* 0x000fe20000100800 */
[----:B-1----:R-:W-:-:S03]  /*4be0*/  SEL R0, R7, R9, !P1 ;  /* 0x0000000907007207 */ /* 0x002fc60004800000 */
[----:B------:R-:W-:Y:S04]  /*4bf0*/  STL [R1+0xb0], R2 ;  /* 0x0000b00201007387 */ /* 0x000fe80000100800 */
[----:B------:R0:W-:Y:S04]  /*4c00*/  STL [R1+0xac], R0 ;  /* 0x0000ac0001007387 */ /* 0x0001e80000100800 */
[----:B0-----:R-:W2:Y:S01]  /*4c10*/  LDL.LU R0, [R1+0x94] ;  /* 0x0000940001007983 */ /* 0x001ea20000300800 */
[C---:B------:R-:W-:Y:S02]  /*4c20*/  SEL R3, R7.reuse, R8, !P1 ;  /* 0x0000000807037207 */ /* 0x040fe40004800000 */
[----:B------:R-:W-:-:S03]  /*4c30*/  SEL R2, R7, R28, !P1 ;  /* 0x0000001c07027207 */ /* 0x000fc60004800000 */
[----:B------:R-:W-:Y:S04]  /*4c40*/  STL [R1+0xa8], R3 ;  /* 0x0000a80301007387 */ /* 0x000fe80000100800 */
[----:B--2---:R0:W-:Y:S04]  /*4c50*/  STL [R1+0x11c4], R0 ;  /* 0x0011c40001007387 */ /* 0x0041e80000100800 */
[----:B------:R-:W-:Y:S04]  /*4c60*/  STL [R1+0xa4], R2 ;  /* 0x0000a40201007387 */ /* 0x000fe80000100800 */
[----:B0-----:R-:W2:Y:S04]  /*4c70*/  LDL.LU R0, [R1+0x98] ;  /* 0x0000980001007983 */ /* 0x001ea80000300800 */
[----:B--2---:R0:W-:Y:S04]  /*4c80*/  STL [R1+0x11c8], R0 ;  /* 0x0011c80001007387 */ /* 0x0041e80000100800 */
[----:B0-----:R-:W2:Y:S01]  /*4c90*/  LDL.LU R0, [R1+0x9c] ;  /* 0x00009c0001007983 */ /* 0x001ea20000300800 */
[----:B------:R-:W-:Y:S01]  /*4ca0*/  LOP3.LUT R16, R16, 0x1000, R17, 0xf8, !PT ;  /* 0x0000100010107812 */ /* 0x000fe200078ef811 */
[----:B------:R-:W-:-:S02]  /*4cb0*/  IMAD.IADD R14, R14, 0x1, R15 ;  /* 0x000000010e0e7824 */ /* 0x000fc400078e020f */
[----:B--2---:R0:W-:Y:S04]  /*4cc0*/  STL [R1+0x11cc], R0 ;  /* 0x0011cc0001007387 */ /* 0x0041e80000100800 */
[----:B0-----:R-:W2:Y:S04]  /*4cd0*/  LDL.LU R0, [R1+0xa0] ;  /* 0x0000a00001007983 */ /* 0x001ea80000300800 */
[----:B------:R-:W3:Y:S04]  /*4ce0*/  LDL.LU R2, [R1+0x90] ;  /* 0x0000900001027983 */ /* 0x000ee80000300800 */
[----:B------:R-:W4:Y:S04]  /*4cf0*/  LDL.LU R3, [R1+0x8c] ;  /* 0x00008c0001037983 */ /* 0x000f280000300800 */
[----:B------:R-:W3:Y:S04]  /*4d00*/  LDL.LU R4, [R1+0x88] ;  /* 0x0000880001047983 */ /* 0x000ee80000300800 */
        /* <DEDUP_REMOVED lines=23> */
[----:B------:R-:W3:Y:S01]  /*4e80*/  LDL.LU R26, [R1] ;  /* 0x00000000011a7983 */ /* 0x000ee20000300800 */
[----:B--2---:R-:W-:-:S05]  /*4e90*/  SEL R0, R7, R0, !P1 ;  /* 0x0000000007007207 */ /* 0x004fca0004800000 */
[----:B------:R0:W-:Y:S04]  /*4ea0*/  STL [R1+0xa0], R0 ;  /* 0x0000a00001007387 */ /* 0x0001e80000100800 */
[----:B0-----:R-:W2:Y:S02]  /*4eb0*/  LDL.LU R0, [R1+0x11cc] ;  /* 0x0011cc0001007983 */ /* 0x001ea40000300800 */
[----:B--2---:R-:W-:-:S05]  /*4ec0*/  SEL R0, R7, R0, !P1 ;  /* 0x0000000007007207 */ /* 0x004fca0004800000 */
[----:B------:R0:W-:Y:S04]  /*4ed0*/  STL [R1+0x9c], R0 ;  /* 0x00009c0001007387 */ /* 0x0001e80000100800 */
[----:B0-----:R-:W2:Y:S02]  /*4ee0*/  LDL.LU R0, [R1+0x11c8] ;  /* 0x0011c80001007983 */ /* 0x001ea40000300800 */
[----:B--2---:R-:W-:-:S05]  /*4ef0*/  SEL R0, R7, R0, !P1 ;  /* 0x0000000007007207 */ /* 0x004fca0004800000 */
[----:B------:R0:W-:Y:S04]  /*4f00*/  STL [R1+0x98], R0 ;  /* 0x0000980001007387 */ /* 0x0001e80000100800 */
[----:B0-----:R-:W2:Y:S01]  /*4f10*/  LDL.LU R0, [R1+0x11c4] ;  /* 0x0011c40001007983 */ /* 0x001ea20000300800 */
[C---:B---3--:R-:W-:Y:S02]  /*4f20*/  SEL R2, R7.reuse, R2, !P1 ;  /* 0x0000000207027207 */ /* 0x048fe40004800000 */
[C---:B----4-:R-:W-:Y:S02]  /*4f30*/  SEL R3, R7.reuse, R3, !P1 ;  /* 0x0000000307037207 */ /* 0x050fe40004800000 */
[C---:B------:R-:W-:Y:S02]  /*4f40*/  SEL R4, R7.reuse, R4, !P1 ;  /* 0x0000000407047207 */ /* 0x040fe40004800000 */
[----:B------:R-:W-:-:S02]  /*4f50*/  SEL R5, R7, R5, !P1 ;  /* 0x0000000507057207 */ /* 0x000fc40004800000 */
[C---:B------:R-:W-:Y:S02]  /*4f60*/  SEL R6, R7.reuse, R6, !P1 ;  /* 0x0000000607067207 */ /* 0x040fe40004800000 */
[C---:B------:R-:W-:Y:S02]  /*4f70*/  SEL R29, R7.reuse, R29, !P1 ;  /* 0x0000001d071d7207 */ /* 0x040fe40004800000 */
[C---:B------:R-:W-:Y:S02]  /*4f80*/  SEL R24, R7.reuse, R24, !P1 ;  /* 0x0000001807187207 */ /* 0x040fe40004800000 */
[C---:B------:R-:W-:Y:S02]  /*4f90*/  SEL R25, R7.reuse, R25, !P1 ;  /* 0x0000001907197207 */ /* 0x040fe40004800000 */
        /* <DEDUP_REMOVED lines=18> */
[----:B--2---:R-:W-:-:S05]  /*50c0*/  SEL R0, R7, R0, !P1 ;  /* 0x0000000007007207 */ /* 0x004fca0004800000 */
[----:B------:R0:W-:Y:S04]  /*50d0*/  STL [R1+0x94], R0 ;  /* 0x0000940001007387 */ /* 0x0001e80000100800 */
[----:B0-----:R-:W2:Y:S04]  /*50e0*/  LDL.LU R0, [R1+0x11c0] ;  /* 0x0011c00001007983 */ /* 0x001ea80000300800 */
[----:B------:R0:W-:Y:S04]  /*50f0*/  STL [R1+0x90], R2 ;  /* 0x0000900201007387 */ /* 0x0001e80000100800 */
[----:B0-----:R-:W3:Y:S04]  /*5100*/  LDL.LU R2, [R1+0x11bc] ;  /* 0x0011bc0001027983 */ /* 0x001ee80000300800 */
[----:B------:R0:W-:Y:S04]  /*5110*/  STL [R1+0x8c], R3 ;  /* 0x00008c0301007387 */ /* 0x0001e80000100800 */
[----:B0-----:R-:W4:Y:S04]  /*5120*/  LDL.LU R3, [R1+0x11b8] ;  /* 0x0011b80001037983 */ /* 0x001f280000300800 */
[----:B------:R0:W-:Y:S04]  /*5130*/  STL [R1+0x88], R4 ;  /* 0x0000880401007387 */ /* 0x0001e80000100800 */
[----:B0-----:R-:W2:Y:S04]  /*5140*/  LDL.LU R4, [R1+0x11b4] ;  /* 0x0011b40001047983 */ /* 0x001ea80000300800 */
[----:B------:R0:W-:Y:S04]  /*5150*/  STL [R1+0x84], R5 ;  /* 0x0000840501007387 */ /* 0x0001e80000100800 */
[----:B0-----:R-:W2:Y:S04]  /*5160*/  LDL.LU R5, [R1+0x11b0] ;  /* 0x0011b00001057983 */ /* 0x001ea80000300800 */
[----:B------:R0:W-:Y:S04]  /*5170*/  STL [R1+0x80], R6 ;  /* 0x0000800601007387 */ /* 0x0001e80000100800 */
[----:B0-----:R-:W2:Y:S04]  /*5180*/  LDL.LU R6, [R1+0x11ac] ;  /* 0x0011ac0001067983 */ /* 0x001ea80000300800 */
[----:B------:R0:W-:Y:S04]  /*5190*/  STL [R1+0x6c], R29 ;  /* 0x00006c1d01007387 */ /* 0x0001e80000100800 */
[----:B0-----:R-:W3:Y:S04]  /*51a0*/  LDL.LU R29, [R1+0x11a8] ;  /* 0x0011a800011d7983 */ /* 0x001ee80000300800 */
        /* <DEDUP_REMOVED lines=39> */
[----:B0-----:R-:W3:Y:S01]  /*5420*/  LDL.LU R28, [R1+0x1158] ;  /* 0x00115800011c7983 */ /* 0x001ee20000300800 */
[----:B------:R-:W-:-:S05]  /*5430*/  SEL R26, R7, R26, !P1 ;  /* 0x0000001a071a7207 */ /* 0x000fca0004800000 */
[----:B------:R0:W-:Y:S01]  /*5440*/  STL [R1], R26 ;  /* 0x0000001a01007387 */ /* 0x0001e20000100800 */
[C---:B--2---:R-:W-:Y:S02]  /*5450*/  SEL R6, R7.reuse, R6, !P1 ;  /* 0x0000000607067207 */ /* 0x044fe40004800000 */
[C---:B------:R-:W-:Y:S02]  /*5460*/  SEL R5, R7.reuse, R5, !P1 ;  /* 0x0000000507057207 */ /* 0x040fe40004800000 */
[C---:B------:R-:W-:Y:S02]  /*5470*/  SEL R4, R7.reuse, R4, !P1 ;  /* 0x0000000407047207 */ /* 0x040fe40004800000 */
[C---:B----4-:R-:W-:Y:S02]  /*5480*/  SEL R3, R7.reuse, R3, !P1 ;  /* 0x0000000307037207 */ /* 0x050fe40004800000 */
[C---:B---3--:R-:W-:Y:S02]  /*5490*/  SEL R2, R7.reuse, R2, !P1 ;  /* 0x0000000207027207 */ /* 0x048fe40004800000 */
        /* <DEDUP_REMOVED lines=19> */
[----:B0-----:R-:W-:-:S05]  /*55d0*/  SEL R26, R7, R28, !P1 ;  /* 0x0000001c071a7207 */ /* 0x001fca0004800000 */
[----:B------:R-:W-:Y:S04]  /*55e0*/  STL [R1+0x10f0], R26 ;  /* 0x0010f01a01007387 */ /* 0x000fe80000100800 */
        /* <DEDUP_REMOVED lines=10> */
[----:B------:R0:W-:Y:S04]  /*5690*/  STL [R1+0x111c], R18 ;  /* 0x00111c1201007387 */ /* 0x0001e80000100800 */
[----:B------:R-:W-:Y:S04]  /*56a0*/  STL [R1+0x1120], R19 ;  /* 0x0011201301007387 */ /* 0x000fe80000100800 */
[----:B------:R-:W-:Y:S04]  /*56b0*/  STL [R1+0x1124], R20 ;  /* 0x0011241401007387 */ /* 0x000fe80000100800 */
[----:B------:R-:W-:Y:S04]  /*56c0*/  STL [R1+0x1128], R21 ;  /* 0x0011281501007387 */ /* 0x000fe80000100800 */
[----:B------:R-:W-:Y:S04]  /*56d0*/  STL [R1+0x112c], R22 ;  /* 0x00112c1601007387 */ /* 0x000fe80000100800 */
[----:B------:R-:W-:Y:S01]  /*56e0*/  STL [R1+0x1130], R23 ;  /* 0x0011301701007387 */ /* 0x000fe20000100800 */
[----:B------:R-:W-:-:S03]  /*56f0*/  SEL R7, R7, R0, !P1 ;  /* 0x0000000007077207 */ /* 0x000fc60004800000 */
[----:B------:R-:W-:Y:S01]  /*5700*/  STL [R1+0x1134], R27 ;  /* 0x0011341b01007387 */ /* 0x000fe20000100800 */
[----:B------:R-:W-:-:S03]  /*5710*/  IMAD.MOV.U32 R0, RZ, RZ, c[0x0][0x180] ;  /* 0x00006000ff007624 */ /* 0x000fc600078e00ff */
        /* <DEDUP_REMOVED lines=8> */
[----:B------:R2:W-:Y:S04]  /*57a0*/  STL [R1+0x120], R0 ;  /* 0x0001200001007387 */ /* 0x0005e80000100800 */
[----:B------:R-:W-:Y:S04]  /*57b0*/  STL [R1+0x550], RZ ;  /* 0x000550ff01007387 */ /* 0x000fe80000100800 */
        /* <DEDUP_REMOVED lines=511> */
[----:B0-----:R-:W3:Y:S04]  /*77b0*/  LDL.LU R18, [R1+0xc0] ;  /* 0x0000c00001127983 */ /* 0x001ee80000300800 */
[----:B------:R-:W0:Y:S04]  /*77c0*/  S2R R26, SR_TID.X ;  /* 0x00000000001a7919 */ /* 0x000e280000002100 */
[----:B------:R-:W4:Y:S04]  /*77d0*/  LDL.LU R15, [R1+0xc8] ;  /* 0x0000c800010f7983 */ /* 0x000f280000300800 */
[----:B------:R-:W4:Y:S04]  /*77e0*/  LDL.LU R14, [R1+0xc4] ;  /* 0x0000c400010e7983 */ /* 0x000f280000300800 */
[----:B------:R-:W4:Y:S04]  /*77f0*/  LDL.LU R13, [R1+0xbc] ;  /* 0x0000bc00010d7983 */ /* 0x000f280000300800 */
[----:B------:R-:W4:Y:S04]  /*7800*/  LDL.LU R12, [R1+0xb8] ;  /* 0x0000b800010c7983 */ /* 0x000f280000300800 */
[----:B------:R-:W4:Y:S04]  /*7810*/  LDL.LU R11, [R1+0xb4] ;  /* 0x0000b400010b7983 */ /* 0x000f280000300800 */
[----:B------:R-:W4:Y:S01]  /*7820*/  LDL.LU R10, [R1+0xb0] ;  /* 0x0000b000010a7983 */ /* 0x000f220000300800 */
[----:B0-----:R-:W-:-:S03]  /*7830*/  LOP3.LUT R26, R26, 0x7f, RZ, 0xc0, !PT ;  /* 0x0000007f1a1a7812 */ /* 0x001fc600078ec0ff */
[----:B------:R-:W4:Y:S04]  /*7840*/  LDL.LU R9, [R1+0xac] ;  /* 0x0000ac0001097983 */ /* 0x000f280000300800 */
[----:B------:R-:W4:Y:S01]  /*7850*/  LDL.LU R8, [R1+0xa8] ;  /* 0x0000a80001087983 */ /* 0x000f220000300800 */
[----:B-1----:R-:W-:-:S03]  /*7860*/  IMAD.SHL.U32 R2, R26, 0x2, RZ ;  /* 0x000000021a027824 */ /* 0x002fc600078e00ff */
[----:B------:R-:W4:Y:S04]  /*7870*/  LDL.LU R26, [R1+0xa4] ;  /* 0x0000a400011a7983 */ /* 0x000f280000300800 */
[----:B------:R-:W0:Y:S04]  /*7880*/  S2R R17, SR_TID.X ;  /* 0x0000000000117919 */ /* 0x000e280000002100 */
[----:B------:R-:W1:Y:S01]  /*7890*/  S2R R16, SR_TID.X ;  /* 0x0000000000107919 */ /* 0x000e620000002100 */
[C---:B------:R-:W-:Y:S02]  /*78a0*/  LOP3.LUT R4, R2.reuse, 0x10, RZ, 0x3c, !PT ;  /* 0x0000001002047812 */ /* 0x040fe400078e3cff */
[----:B------:R-:W-:-:S02]  /*78b0*/  LOP3.LUT R3, R2, 0x20, RZ, 0x3c, !PT ;  /* 0x0000002002037812 */ /* 0x000fc400078e3cff */
[C---:B------:R-:W-:Y:S02]  /*78c0*/  LOP3.LUT R4, R2.reuse, 0x40, RZ, 0x3c, !PT ;  /* 0x0000004002047812 */ /* 0x040fe400078e3cff */
[C---:B------:R-:W-:Y:S02]  /*78d0*/  LOP3.LUT R3, R2.reuse, 0x50, RZ, 0x3c, !PT ;  /* 0x0000005002037812 */ /* 0x040fe400078e3cff */
[C---:B--2---:R-:W-:Y:S02]  /*78e0*/  LOP3.LUT R0, R2.reuse, 0x30, RZ, 0x3c, !PT ;  /* 0x0000003002007812 */ /* 0x044fe400078e3cff */
[C---:B------:R-:W-:Y:S02]  /*78f0*/  LOP3.LUT R4, R2.reuse, 0x60, RZ, 0x3c, !PT ;  /* 0x0000006002047812 */ /* 0x040fe400078e3cff */
[----:B------:R-:W-:Y:S02]  /*7900*/  LOP3.LUT R3, R2, 0x70, RZ, 0x3c, !PT ;  /* 0x0000007002037812 */ /* 0x000fe400078e3cff */
[----:B0-----:R-:W-:-:S02]  /*7910*/  LOP3.LUT R28, R17, 0x1f, RZ, 0xc0, !PT ;  /* 0x0000001f111c7812 */ /* 0x001fc400078ec0ff */
[----:B------:R-:W-:-:S03]  /*7920*/  LOP3.LUT R19, R17, 0x40, RZ, 0xc0, !PT ;  /* 0x0000004011137812 */ /* 0x000fc600078ec0ff */
[----:B------:R-:W-:-:S05]  /*7930*/  IMAD R28, R28, c[0x0][0x18c], RZ ;  /* 0x000063001c1c7a24 */ /* 0x000fca00078e02ff */
[----:B------:R-:W-:-:S04]  /*7940*/  SHF.R.S32.HI R0, RZ, 0x1f, R28 ;  /* 0x0000001fff007819 */ /* 0x000fc8000001141c */
[C---:B------:R-:W-:Y:S01]  /*7950*/  SHF.L.U64.HI R0, R28.reuse, 0x1, R0 ;  /* 0x000000011c007819 */ /* 0x040fe20000010200 */
[----:B------:R-:W-:-:S04]  /*7960*/  IMAD.SHL.U32 R28, R28, 0x2, RZ ;  /* 0x000000021c1c7824 */ /* 0x000fc800078e00ff */
[----:B------:R0:W-:Y:S01]  /*7970*/  STL [R1+0x1098], R0 ;  /* 0x0010980001007387 */ /* 0x0001e20000100800 */
[----:B---3--:R-:W-:Y:S02]  /*7980*/  SHF.R.S32.HI R2, RZ, 0x5, R18 ;  /* 0x00000005ff027819 */ /* 0x008fe40000011412 */
[----:B-1----:R-:W-:Y:S01]  /*7990*/  LOP3.LUT R18, R16, 0x7, RZ, 0xc0, !PT ;  /* 0x0000000710127812 */ /* 0x002fe200078ec0ff */
[----:B------:R-:W-:-:S05]  /*79a0*/  IMAD.SHL.U32 R16, R17, 0x2, RZ ;  /* 0x0000000211107824 */ /* 0x000fca00078e00ff */
[----:B------:R-:W-:Y:S01]  /*79b0*/  LOP3.LUT R16, R16, 0x10, RZ, 0xc0, !PT ;  /* 0x0000001010107812 */ /* 0x000fe200078ec0ff */
[----:B------:R-:W-:-:S03]  /*79c0*/  IMAD R18, R18, 0x210, RZ ;  /* 0x0000021012127824 */ /* 0x000fc600078e02ff */
[----:B------:R-:W-:Y:S01]  /*79d0*/  LEA.HI R16, R19, R16, RZ, 0x1f ;  /* 0x0000001013107211 */ /* 0x000fe200078ff8ff */
[----:B------:R-:W-:-:S03]  /*79e0*/  IMAD.SHL.U32 R17, R17, 0x100, RZ ;  /* 0x0000010011117824 */ /* 0x000fc600078e00ff */
[----:B------:R-:W-:Y:S01]  /*79f0*/  LOP3.LUT R16, R18, R16, RZ, 0x3c, !PT ;  /* 0x0000001012107212 */ /* 0x000fe200078e3cff */
[----:B------:R-:W-:Y:S03]  /*7a00*/  STL [R1+0xe70], R2 ;  /* 0x000e700201007387 */ /* 0x000fe60000100800 */
[----:B------:R-:W-:Y:S01]  /*7a10*/  LOP3.LUT R16, R16, 0x1000, R17, 0xf8, !PT ;  /* 0x0000100010107812 */ /* 0x000fe200078ef811 */
[----:B------:R4:W-:Y:S03]  /*7a20*/  STL [R1+0x109c], R28 ;  /* 0x00109c1c01007387 */ /* 0x0009e60000100800 */
[----:B0-----:R-:W-:Y:S01]  /*7a30*/  LOP3.LUT R0, R16, 0x40, RZ, 0x3c, !PT ;  /* 0x0000004010007812 */ /* 0x001fe200078e3cff */
[----:B------:R-:W-:Y:S01]  /*7a40*/  STL [R1+0x10a0], R29 ;  /* 0x0010a01d01007387 */ /* 0x000fe20000100800 */
[----:B----4-:R-:W-:Y:S01]  /*7a50*/  IMAD R28, R15, c[0x0][0x184], RZ ;  /* 0x000061000f1c7a24 */ /* 0x010fe200078e02ff */
[----:B------:R-:W-:-:S04]  /*7a60*/  LOP3.LUT R2, R29, 0x20, RZ, 0x3c, !PT ;  /* 0x000000201d027812 */ /* 0x000fc800078e3cff */
[----:B------:R-:W-:Y:S04]  /*7a70*/  STL [R1+0x10a4], R28 ;  /* 0x0010a41c01007387 */ /* 0x000fe80000100800 */
[----:B------:R0:W-:Y:S01]  /*7a80*/  STL [R1+0x1078], R0 ;  /* 0x0010780001007387 */ /* 0x0001e20000100800 */
[----:B------:R-:W-:Y:S02]  /*7a90*/  IMAD R2, R13, c[0x0][0x190], RZ ;  /* 0x000064000d027a24 */ /* 0x000fe400078e02ff */
[----:B------:R-:W-:Y:S02]  /*7aa0*/  IMAD R3, R11, c[0x0][0x190], RZ ;  /* 0x000064000b037a24 */ /* 0x000fe400078e02ff */
[----:B0-----:R-:W-:-:S05]  /*7ab0*/  IMAD R0, R14, c[0x0][0x184], RZ ;  /* 0x000061000e007a24 */ /* 0x001fca00078e02ff */
[----:B------:R0:W-:Y:S04]  /*7ac0*/  STL [R1+0x10a8], R0 ;  /* 0x0010a80001007387 */ /* 0x0001e80000100800 */
[----:B------:R1:W-:Y:S01]  /*7ad0*/  STL [R1+0x10], R2 ;  /* 0x0000100201007387 */ /* 0x0003e20000100800 */
[----:B0-----:R-:W-:Y:S02]  /*7ae0*/  IMAD R0, R12, c[0x0][0x190], RZ ;  /* 0x000064000c007a24 */ /* 0x001fe400078e02ff */
[----:B-1----:R-:W-:-:S03]  /*7af0*/  IMAD R2, R10, c[0x0][0x190], RZ ;  /* 0x000064000a027a24 */ /* 0x002fc600078e02ff */
[----:B------:R0:W-:Y:S04]  /*7b00*/  STL [R1+0x14], R0 ;  /* 0x0000140001007387 */ /* 0x0001e80000100800 */
[----:B------:R-:W-:Y:S04]  /*7b10*/  STL [R1+0x2c], R3 ;  /* 0x00002c0301007387 */ /* 0x000fe80000100800 */
[----:B------:R-:W2:Y:S01]  /*7b20*/  LDL.LU R28, [R1+0xa0] ;  /* 0x0000a000011c7983 */ /* 0x000ea20000300800 */
[----:B0-----:R-:W-:-:S03]  /*7b30*/  IMAD R0, R9, c[0x0][0x190], RZ ;  /* 0x0000640009007a24 */ /* 0x001fc600078e02ff */
[----:B------:R0:W-:Y:S04]  /*7b40*/  STL [R1+0x48], R2 ;  /* 0x0000480201007387 */ /* 0x0001e80000100800 */
[----:B------:R1:W-:Y:S04]  /*7b50*/  STL [R1+0x50], R0 ;  /* 0x0000500001007387 */ /* 0x0003e80000100800 */
[----:B------:R-:W3:Y:S01]  /*7b60*/  LDL.LU R29, [R1+0x9c] ;  /* 0x00009c00011d7983 */ /* 0x000ee20000300800 */
[----:B0-----:R-:W-:Y:S02]  /*7b70*/  IMAD R2, R8, c[0x0][0x190], RZ ;  /* 0x0000640008027a24 */ /* 0x001fe400078e02ff */
[----:B-1----:R-:W-:-:S03]  /*7b80*/  IMAD R0, R26, c[0x0][0x190], RZ ;  /* 0x000064001a007a24 */ /* 0x002fc600078e02ff */
[----:B------:R0:W-:Y:S04]  /*7b90*/  STL [R1+0x64], R2 ;  /* 0x0000640201007387 */ /* 0x0001e80000100800 */
[----:B------:R-:W4:Y:S04]  /*7ba0*/  LDL.LU R7, [R1+0x98] ;  /* 0x0000980001077983 */ /* 0x000f280000300800 */
[----:B0-----:R-:W4:Y:S04]  /*7bb0*/  LDL.LU R2, [R1+0x94] ;  /* 0x0000940001027983 */ /* 0x001f280000300800 */
[----:B------:R0:W-:Y:S04]  /*7bc0*/  STL [R1+0x70], R0 ;  /* 0x0000700001007387 */ /* 0x0001e80000100800 */
[----:B------:R-:W4:Y:S04]  /*7bd0*/  LDL.LU R3, [R1+0x90] ;  /* 0x0000900001037983 */ /* 0x000f280000300800 */
        /* <DEDUP_REMOVED lines=23> */
[----:B0-----:R-:W4:Y:S01]  /*7d50*/  LDL.LU R0, [R1+0x8] ;  /* 0x0000080001007983 */ /* 0x001f220000300800 */
[----:B--2---:R-:W-:-:S05]  /*7d60*/  IMAD R28, R28, c[0x0][0x190], RZ ;  /* 0x000064001c1c7a24 */ /* 0x004fca00078e02ff */
[----:B------:R0:W-:Y:S01]  /*7d70*/  STL [R1+0x74], R28 ;  /* 0x0000741c01007387 */ /* 0x0001e20000100800 */
[----:B---3--:R-:W-:-:S03]  /*7d80*/  IMAD R29, R29, c[0x0][0x190], RZ ;  /* 0x000064001d1d7a24 */ /* 0x008fc600078e02ff */
[----:B0-----:R-:W2:Y:S04]  /*7d90*/  LDL.LU R28, [R1+0x4] ;  /* 0x00000400011c7983 */ /* 0x001ea80000300800 */
[----:B------:R0:W-:Y:S01]  /*7da0*/  STL [R1+0x78], R29 ;  /* 0x0000781d01007387 */ /* 0x0001e20000100800 */
[----:B----4-:R-:W-:Y:S02]  /*7db0*/  IMAD R7, R7, c[0x0][0x190], RZ ;  /* 0x0000640007077a24 */ /* 0x010fe400078e02ff */
[----:B------:R-:W-:Y:S01]  /*7dc0*/  IMAD R2, R2, c[0x0][0x190], RZ ;  /* 0x0000640002027a24 */ /* 0x000fe200078e02ff */
[----:B0-----:R-:W3:Y:S04]  /*7dd0*/  LDL.LU R29, [R1] ;  /* 0x00000000011d7983 */ /* 0x001ee80000300800 */
[----:B------:R0:W-:Y:S01]  /*7de0*/  STL [R1+0x7c], R7 ;  /* 0x00007c0701007387 */ /* 0x0001e20000100800 */
[----:B------:R-:W-:-:S02]  /*7df0*/  IMAD R3, R3, c[0x0][0x190], RZ ;  /* 0x0000640003037a24 */ /* 0x000fc400078e02ff */
[----:B------:R-:W-:Y:S01]  /*7e00*/  IMAD R4, R4, c[0x0][0x190], RZ ;  /* 0x0000640004047a24 */ /* 0x000fe200078e02ff */
[----:B0-----:R-:W4:Y:S01]  /*7e10*/  LDL.LU R7, [R1+0x1154] ;  /* 0x0011540001077983 */ /* 0x001f220000300800 */
[----:B------:R-:W-:-:S03]  /*7e20*/  IMAD R5, R5, c[0x0][0x190], RZ ;  /* 0x0000640005057a24 */ /* 0x000fc600078e02ff */
[----:B------:R0:W-:Y:S01]  /*7e30*/  STL [R1+0x94], R2 ;  /* 0x0000940201007387 */ /* 0x0001e20000100800 */
[----:B------:R-:W-:Y:S02]  /*7e40*/  IMAD R6, R6, c[0x0][0x190], RZ ;  /* 0x0000640006067a24 */ /* 0x000fe400078e02ff */
[----:B------:R-:W-:Y:S01]  /*7e50*/  IMAD R24, R24, c[0x0][0x190], RZ ;  /* 0x0000640018187a24 */ /* 0x000fe200078e02ff */
[----:B0-----:R-:W2:Y:S04]  /*7e60*/  LDL.LU R2, [R1+0x1150] ;  /* 0x0011500001027983 */ /* 0x001ea80000300800 */
[----:B------:R0:W-:Y:S01]  /*7e70*/  STL [R1+0x90], R3 ;  /* 0x0000900301007387 */ /* 0x0001e20000100800 */
[----:B------:R-:W-:Y:S02]  /*7e80*/  IMAD R25, R25, c[0x0][0x190], RZ ;  /* 0x0000640019197a24 */ /* 0x000fe400078e02ff */
[----:B------:R-:W-:Y:S01]  /*7e90*/  IMAD R27, R27, c[0x0][0x190], RZ ;  /* 0x000064001b1b7a24 */ /* 0x000fe200078e02ff */
[----:B0-----:R-:W2:Y:S04]  /*7ea0*/  LDL.LU R3, [R1+0x114c] ;  /* 0x00114c0001037983 */ /* 0x001ea80000300800 */
[----:B------:R0:W-:Y:S01]  /*7eb0*/  STL [R1+0x8c], R4 ;  /* 0x00008c0401007387 */ /* 0x0001e20000100800 */
[----:B------:R-:W-:-:S03]  /*7ec0*/  IMAD R23, R23, c[0x0][0x190], RZ ;  /* 0x0000640017177a24 */ /* 0x000fc600078e02ff */
[----:B0-----:R-:W2:Y:S04]  /*7ed0*/  LDL.LU R4, [R1+0x1148] ;  /* 0x0011480001047983 */ /* 0x001ea80000300800 */
[----:B------:R0:W-:Y:S01]  /*7ee0*/  STL [R1+0x88], R5 ;  /* 0x0000880501007387 */ /* 0x0001e20000100800 */
[----:B------:R-:W-:-:S03]  /*7ef0*/  IMAD R22, R22, c[0x0][0x190], RZ ;  /* 0x0000640016167a24 */ /* 0x000fc600078e02ff */
[----:B0-----:R-:W4:Y:S04]  /*7f00*/  LDL.LU R5, [R1+0x1144] ;  /* 0x0011440001057983 */ /* 0x001f280000300800 */
        /* <DEDUP_REMOVED lines=45> */
[----:B------:R0:W-:Y:S04]  /*81e0*/  STL [R1+0x28], R12 ;  /* 0x0000280c01007387 */ /* 0x0001e80000100800 */
        /* <DEDUP_REMOVED lines=10> */
[----:B0-----:R-:W4:Y:S01]  /*8290*/  LDL.LU R26, [R1+0x10f0] ;  /* 0x0010f000011a7983 */ /* 0x001f220000300800 */
[----:B------:R-:W-:-:S02]  /*82a0*/  IMAD R0, R0, c[0x0][0x190], RZ ;  /* 0x0000640000007a24 */ /* 0x000fc400078e02ff */
[----:B--2---:R-:W-:Y:S02]  /*82b0*/  IMAD R28, R28, c[0x0][0x190], RZ ;  /* 0x000064001c1c7a24 */ /* 0x004fe400078e02ff */
[----:B---3--:R-:W-:Y:S01]  /*82c0*/  IMAD R29, R29, c[0x0][0x190], RZ ;  /* 0x000064001d1d7a24 */ /* 0x008fe200078e02ff */
[----:B------:R0:W-:Y:S04]  /*82d0*/  STL [R1+0x10b8], R0 ;  /* 0x0010b80001007387 */ /* 0x0001e80000100800 */
[----:B------:R1:W-:Y:S04]  /*82e0*/  STL [R1+0x10b4], R28 ;  /* 0x0010b41c01007387 */ /* 0x0003e80000100800 */
[----:B0-----:R-:W2:Y:S04]  /*82f0*/  LDL.LU R0, [R1+0x94] ;  /* 0x0000940001007983 */ /* 0x001ea80000300800 */
[----:B-1----:R-:W3:Y:S04]  /*8300*/  LDL.LU R28, [R1+0x8c] ;  /* 0x00008c00011c7983 */ /* 0x002ee80000300800 */
[----:B------:R0:W-:Y:S04]  /*8310*/  STL [R1+0x10bc], R29 ;  /* 0x0010bc1d01007387 */ /* 0x0001e80000100800 */
[----:B0-----:R-:W2:Y:S01]  /*8320*/  LDL.LU R29, [R1+0x7c] ;  /* 0x00007c00011d7983 */ /* 0x001ea20000300800 */
[----:B----4-:R-:W-:-:S02]  /*8330*/  IMAD R17, R17, c[0x0][0x190], RZ ;  /* 0x0000640011117a24 */ /* 0x010fc400078e02ff */
[----:B------:R-:W-:Y:S02]  /*8340*/  IMAD R16, R16, c[0x0][0x190], RZ ;  /* 0x0000640010107a24 */ /* 0x000fe400078e02ff */
[----:B------:R-:W-:Y:S02]  /*8350*/  IMAD R15, R15, c[0x0][0x190], RZ ;  /* 0x000064000f0f7a24 */ /* 0x000fe400078e02ff */
[----:B------:R-:W-:Y:S02]  /*8360*/  IMAD R14, R14, c[0x0][0x190], RZ ;  /* 0x000064000e0e7a24 */ /* 0x000fe400078e02ff */
[----:B------:R-:W-:Y:S02]  /*8370*/  IMAD R13, R13, c[0x0][0x190], RZ ;  /* 0x000064000d0d7a24 */ /* 0x000fe400078e02ff */
[----:B------:R-:W-:Y:S02]  /*8380*/  IMAD R12, R12, c[0x0][0x190], RZ ;  /* 0x000064000c0c7a24 */ /* 0x000fe400078e02ff */
[----:B------:R-:W-:-:S02]  /*8390*/  IMAD R11, R11, c[0x0][0x190], RZ ;  /* 0x000064000b0b7a24 */ /* 0x000fc400078e02ff */
[----:B------:R-:W-:Y:S02]  /*83a0*/  IMAD R10, R10, c[0x0][0x190], RZ ;  /* 0x000064000a0a7a24 */ /* 0x000fe400078e02ff */
[----:B------:R-:W-:Y:S02]  /*83b0*/  IMAD R9, R9, c[0x0][0x190], RZ ;  /* 0x0000640009097a24 */ /* 0x000fe400078e02ff */
[----:B------:R-:W-:Y:S02]  /*83c0*/  IMAD R8, R8, c[0x0][0x190], RZ ;  /* 0x0000640008087a24 */ /* 0x000fe400078e02ff */
[----:B------:R-:W-:-:S05]  /*83d0*/  IMAD R26, R26, c[0x0][0x190], RZ ;  /* 0x000064001a1a7a24 */ /* 0x000fca00078e02ff */
[----:B------:R0:W-:Y:S04]  /*83e0*/  STL [R1+0x10b0], R26 ;  /* 0x0010b01a01007387 */ /* 0x0001e80000100800 */
[----:B0-----:R-:W4:Y:S04]  /*83f0*/  LDL.LU R26, [R1+0x90] ;  /* 0x00009000011a7983 */ /* 0x001f280000300800 */
[----:B------:R-:W-:Y:S04]  /*8400*/  STL [R1+0x10ac], R8 ;  /* 0x0010ac0801007387 */ /* 0x000fe80000100800 */
[----:B------:R0:W-:Y:S04]  /*8410*/  STL [R1+0x10c0], R9 ;  /* 0x0010c00901007387 */ /* 0x0001e80000100800 */
[----:B0-----:R-:W2:Y:S04]  /*8420*/  LDL.LU R9, [R1+0x78] ;  /* 0x0000780001097983 */ /* 0x001ea80000300800 */
        /* <DEDUP_REMOVED lines=15> */
[----:B0-----:R-:W4:Y:S01]  /*8520*/  LDL.LU R17, [R1+0x10] ;  /* 0x0000100001117983 */ /* 0x001f220000300800 */
[----:B------:R-:W-:-:S02]  /*8530*/  IMAD R18, R18, c[0x0][0x190], RZ ;  /* 0x0000640012127a24 */ /* 0x000fc400078e02ff */
[----:B------:R-:W-:Y:S02]  /*8540*/  IMAD R19, R19, c[0x0][0x190], RZ ;  /* 0x0000640013137a24 */ /* 0x000fe400078e02ff */
[----:B------:R-:W-:Y:S01]  /*8550*/  IMAD R20, R20, c[0x0][0x190], RZ ;  /* 0x0000640014147a24 */ /* 0x000fe200078e02ff */
[----:B------:R0:W-:Y:S04]  /*8560*/  STL [R1+0x10e4], R18 ;  /* 0x0010e41201007387 */ /* 0x0001e80000100800 */
[----:B------:R-:W-:Y:S04]  /*8570*/  STL [R1+0x10e8], R19 ;  /* 0x0010e81301007387 */ /* 0x000fe80000100800 */
[----:B------:R-:W-:Y:S04]  /*8580*/  STL [R1+0x10ec], R20 ;  /* 0x0010ec1401007387 */ /* 0x000fe80000100800 */
[----:B------:R-:W4:Y:S01]  /*8590*/  LDL.LU R8, [R1+0x88] ;  /* 0x0000880001087983 */ /* 0x000f220000300800 */
[----:B------:R-:W-:-:S05]  /*85a0*/  IMAD R27, R27, c[0x0][0x190], RZ ;  /* 0x000064001b1b7a24 */ /* 0x000fca00078e02ff */
[----:B0-----:R-:W-:-:S05]  /*85b0*/  LEA R18, P6, R27, c[0x0][0x168], 0x1 ;  /* 0x00005a001b127a11 */ /* 0x001fca00078c08ff */
[----:B------:R2:W-:Y:S01]  /*85c0*/  STL [R1+0x1020], R18 ;  /* 0x0010201201007387 */ /* 0x0005e20000100800 */
[----:B------:R-:W-:Y:S01]  /*85d0*/  IMAD R25, R25, c[0x0][0x190], RZ ;  /* 0x0000640019197a24 */ /* 0x000fe200078e02ff */
[----:B--2---:R-:W-:Y:S02]  /*85e0*/  LEA R18, P2, R15, c[0x0][0x168], 0x1 ;  /* 0x00005a000f127a11 */ /* 0x004fe400078408ff */
[----:B---3--:R-:W-:Y:S02]  /*85f0*/  LEA R19, P3, R16, c[0x0][0x168], 0x1 ;  /* 0x00005a0010137a11 */ /* 0x008fe400078608ff */
[----:B----4-:R-:W-:-:S05]  /*8600*/  LEA R20, P5, R17, c[0x0][0x168], 0x1 ;  /* 0x00005a0011147a11 */ /* 0x010fca00078a08ff */
[----:B------:R0:W-:Y:S04]  /*8610*/  STL [R1+0xecc], R20 ;  /* 0x000ecc1401007387 */ /* 0x0001e80000100800 */
[----:B------:R-:W-:Y:S01]  /*8620*/  STL [R1+0xf7c], R19 ;  /* 0x000f7c1301007387 */ /* 0x000fe20000100800 */
[----:B0-----:R-:W-:-:S03]  /*8630*/  LEA R20, P1, R14, c[0x0][0x168], 0x1 ;  /* 0x00005a000e147a11 */ /* 0x001fc600078208ff */
[----:B------:R-:W-:Y:S04]  /*8640*/  STL [R1+0x1024], R18 ;  /* 0x0010241201007387 */ /* 0x000fe80000100800 */
[----:B------:R0:W-:Y:S04]  /*8650*/  STL [R1+0xed4], R20 ;  /* 0x000ed41401007387 */ /* 0x0001e80000100800 */
[----:B0-----:R-:W2:Y:S01]  /*8660*/  LDL.LU R20, [R1+0x84] ;  /* 0x0000840001147983 */ /* 0x001ea20000300800 */
[----:B------:R-:W-:Y:S02]  /*8670*/  LEA R19, P0, R13, c[0x0][0x168], 0x1 ;  /* 0x00005a000d137a11 */ /* 0x000fe400078008ff */
[----:B------:R-:W-:-:S03]  /*8680*/  LEA R18, P4, R12, c[0x0][0x168], 0x1 ;  /* 0x00005a000c127a11 */ /* 0x000fc600078808ff */
[----:B------:R0:W-:Y:S04]  /*8690*/  STL [R1+0xf84], R19 ;  /* 0x000f841301007387 */ /* 0x0001e80000100800 */
[----:B------:R1:W-:Y:S01]  /*86a0*/  STL [R1+0x1028], R18 ;  /* 0x0010281201007387 */ /* 0x0003e20000100800 */
[----:B0-----:R-:W-:Y:S02]  /*86b0*/  LEA.HI.X.SX32 R19, R27, c[0x0][0x16c], 0x1, P6 ;  /* 0x00005b001b137a11 */ /* 0x001fe400030f0eff */
[----:B------:R-:W-:Y:S02]  /*86c0*/  LEA R27, P6, R11, c[0x0][0x168], 0x1 ;  /* 0x00005a000b1b7a11 */ /* 0x000fe400078c08ff */
[----:B-1----:R-:W-:Y:S01]  /*86d0*/  LEA.HI.X.SX32 R18, R17, c[0x0][0x16c], 0x1, P5 ;  /* 0x00005b0011127a11 */ /* 0x002fe200028f0eff */
[----:B------:R0:W-:Y:S01]  /*86e0*/  STL [R1+0xf78], R19 ;  /* 0x000f781301007387 */ /* 0x0001e20000100800 */
[----:B------:R-:W-:-:S02]  /*86f0*/  LEA R17, P5, R25, c[0x0][0x168], 0x1 ;  /* 0x00005a0019117a11 */ /* 0x000fc400078a08ff */
[----:B------:R-:W-:Y:S01]  /*8700*/  LEA.HI.X.SX32 R16, R16, c[0x0][0x16c], 0x1, P3 ;  /* 0x00005b0010107a11 */ /* 0x000fe200018f0eff */
[----:B0-----:R-:W3:Y:S04]  /*8710*/  LDL.LU R19, [R1+0x80] ;  /* 0x0000800001137983 */ /* 0x001ee80000300800 */
[----:B------:R0:W-:Y:S04]  /*8720*/  STL [R1+0xedc], R27 ;  /* 0x000edc1b01007387 */ /* 0x0001e80000100800 */
[----:B------:R1:W-:Y:S01]  /*8730*/  STL [R1+0xe74], R18 ;  /* 0x000e741201007387 */ /* 0x0003e20000100800 */
[----:B0-----:R-:W-:-:S03]  /*8740*/  LEA R27, P3, R10, c[0x0][0x168], 0x1 ;  /* 0x00005a000a1b7a11 */ /* 0x001fc600078608ff */
[----:B-1----:R-:W4:Y:S04]  /*8750*/  LDL.LU R18, [R1+0x6c] ;  /* 0x00006c0001127983 */ /* 0x002f280000300800 */
[----:B------:R0:W-:Y:S04]  /*8760*/  STL [R1+0xf8c], R17 ;  /* 0x000f8c1101007387 */ /* 0x0001e80000100800 */
[----:B------:R1:W-:Y:S01]  /*8770*/  STL [R1+0xed0], R16 ;  /* 0x000ed01001007387 */ /* 0x0003e20000100800 */
[----:B------:R-:W-:-:S03]  /*8780*/  LEA.HI.X.SX32 R14, R14, c[0x0][0x16c], 0x1, P1 ;  /* 0x00005b000e0e7a11 */ /* 0x000fc600008f0eff */
[----:B0-----:R-:W4:Y:S01]  /*8790*/  LDL.LU R17, [R1+0x68] ;  /* 0x0000680001117983 */ /* 0x001f220000300800 */
[----:B-1----:R-:W-:Y:S02]  /*87a0*/  LEA.HI.X.SX32 R16, R15, c[0x0][0x16c], 0x1, P2 ;  /* 0x00005b000f107a11 */ /* 0x002fe400010f0eff */
[----:B------:R-:W-:Y:S01]  /*87b0*/  LEA R15, P2, R9, c[0x0][0x168], 0x1 ;  /* 0x00005a00090f7a11 */ /* 0x000fe200078408ff */
[----:B------:R-:W-:Y:S04]  /*87c0*/  STL [R1+0x102c], R27 ;  /* 0x00102c1b01007387 */ /* 0x000fe80000100800 */
[----:B------:R0:W-:Y:S01]  /*87d0*/  STL [R1+0xf80], R16 ;  /* 0x000f801001007387 */ /* 0x0001e20000100800 */
[----:B------:R-:W-:-:S03]  /*87e0*/  LEA.HI.X.SX32 R13, R13, c[0x0][0x16c], 0x1, P0 ;  /* 0x00005b000d0d7a11 */ /* 0x000fc600000f0eff */
[----:B0-----:R-:W4:Y:S04]  /*87f0*/  LDL.LU R16, [R1+0x60] ;  /* 0x0000600001107983 */ /* 0x001f280000300800 */
[----:B------:R0:W-:Y:S04]  /*8800*/  STL [R1+0xee4], R15 ;  /* 0x000ee40f01007387 */ /* 0x0001e80000100800 */
[----:B------:R1:W-:Y:S01]  /*8810*/  STL [R1+0xe78], R14 ;  /* 0x000e780e01007387 */ /* 0x0003e20000100800 */
[----:B0-----:R-:W-:Y:S02]  /*8820*/  LEA R15, P1, R29, c[0x0][0x168], 0x1 ;  /* 0x00005a001d0f7a11 */ /* 0x001fe400078208ff */
[----:B-1----:R-:W-:-:S03]  /*8830*/  LEA R14, P0, R0, c[0x0][0x168], 0x1 ;  /* 0x00005a00000e7a11 */ /* 0x002fc600078008ff */
[----:B------:R0:W-:Y:S04]  /*8840*/  STL [R1+0xf94], R15 ;  /* 0x000f940f01007387 */ /* 0x0001e80000100800 */
[----:B0-----:R-:W4:Y:S04]  /*8850*/  LDL.LU R15, [R1+0x5c] ;  /* 0x00005c00010f7983 */ /* 0x001f280000300800 */
[----:B------:R0:W-:Y:S04]  /*8860*/  STL [R1+0xed8], R13 ;  /* 0x000ed80d01007387 */ /* 0x0001e80000100800 */
[----:B------:R1:W-:Y:S01]  /*8870*/  STL [R1+0x1030], R14 ;  /* 0x0010300e01007387 */ /* 0x0003e20000100800 */
[----:B------:R-:W-:-:S02]  /*8880*/  LEA.HI.X.SX32 R11, R11, c[0x0][0x16c], 0x1, P6 ;  /* 0x00005b000b0b7a11 */ /* 0x000fc400030f0eff */
[----:B0-----:R-:W-:Y:S01]  /*8890*/  LEA.HI.X.SX32 R13, R12, c[0x0][0x16c], 0x1, P4 ;  /* 0x00005b000c0d7a11 */ /* 0x001fe200020f0eff */
[----:B-1----:R-:W4:Y:S01]  /*88a0*/  LDL.LU R14, [R1+0x58] ;  /* 0x00005800010e7983 */ /* 0x002f220000300800 */
[----:B------:R-:W-:-:S03]  /*88b0*/  LEA R12, P4, R26, c[0x0][0x168], 0x1 ;  /* 0x00005a001a0c7a11 */ /* 0x000fc600078808ff */
[----:B------:R0:W-:Y:S04]  /*88c0*/  STL [R1+0xf88], R13 ;  /* 0x000f880d01007387 */ /* 0x0001e80000100800 */
[----:B------:R1:W-:Y:S01]  /*88d0*/  STL [R1+0xeec], R12 ;  /* 0x000eec0c01007387 */ /* 0x0003e20000100800 */
[----:B0-----:R-:W-:-:S03]  /*88e0*/  LEA R13, P6, R28, c[0x0][0x168], 0x1 ;  /* 0x00005a001c0d7a11 */ /* 0x001fc600078c08ff */
[----:B------:R0:W-:Y:S01]  /*88f0*/  STL [R1+0xe7c], R11 ;  /* 0x000e7c0b01007387 */ /* 0x0001e20000100800 */
[----:B-1----:R-:W-:-:S03]  /*8900*/  LEA.HI.X.SX32 R12, R25, c[0x0][0x16c], 0x1, P5 ;  /* 0x00005b00190c7a11 */ /* 0x002fc600028f0eff */
[----:B------:R1:W-:Y:S01]  /*8910*/  STL [R1+0xf9c], R13 ;  /* 0x000f9c0d01007387 */ /* 0x0003e20000100800 */
[----:B------:R-:W-:-:S03]  /*8920*/  LEA.HI.X.SX32 R10, R10, c[0x0][0x16c], 0x1, P3 ;  /* 0x00005b000a0a7a11 */ /* 0x000fc600018f0eff */
[----:B------:R1:W-:Y:S01]  /*8930*/  STL [R1+0xee0], R12 ;  /* 0x000ee00c01007387 */ /* 0x0003e20000100800 */
[----:B0-----:R-:W-:-:S03]  /*8940*/  LEA R11, P5, R8, c[0x0][0x168], 0x1 ;  /* 0x00005a00080b7a11 */ /* 0x001fc600078a08ff */
[----:B-1----:R-:W4:Y:S01]  /*8950*/  LDL.LU R13, [R1+0x54] ;  /* 0x00005400010d7983 */ /* 0x002f220000300800 */
[----:B------:R-:W-:-:S03]  /*8960*/  IMAD R24, R24, c[0x0][0x190], RZ ;  /* 0x0000640018187a24 */ /* 0x000fc600078e02ff */
[----:B------:R0:W-:Y:S04]  /*8970*/  STL [R1+0x1034], R11 ;  /* 0x0010340b01007387 */ /* 0x0001e80000100800 */
[----:B------:R1:W-:Y:S04]  /*8980*/  STL [R1+0xf90], R10 ;  /* 0x000f900a01007387 */ /* 0x0003e80000100800 */
[----:B------:R-:W4:Y:S01]  /*8990*/  LDL.LU R12, [R1+0x4c] ;  /* 0x00004c00010c7983 */ /* 0x000f220000300800 */
[----:B0-----:R-:W-:-:S05]  /*89a0*/  LEA R11, P3, R24, c[0x0][0x168], 0x1 ;  /* 0x00005a00180b7a11 */ /* 0x001fca00078608ff */
[----:B------:R0:W-:Y:S01]  /*89b0*/  STL [R1+0xef4], R11 ;  /* 0x000ef40b01007387 */ /* 0x0001e20000100800 */
[----:B-1----:R-:W-:-:S03]  /*89c0*/  LEA.HI.X.SX32 R10, R9, c[0x0][0x16c], 0x1, P2 ;  /* 0x00005b00090a7a11 */ /* 0x002fc600010f0eff */
[----:B0-----:R-:W4:Y:S04]  /*89d0*/  LDL.LU R11, [R1+0x44] ;  /* 0x00004400010b7983 */ /* 0x001f280000300800 */
[----:B------:R0:W-:Y:S04]  /*89e0*/  STL [R1+0xe80], R10 ;  /* 0x000e800a01007387 */ /* 0x0001e80000100800 */
[----:B0-----:R-:W4:Y:S01]  /*89f0*/  LDL.LU R10, [R1+0x40] ;  /* 0x00004000010a7983 */ /* 0x001f220000300800 */
[----:B------:R-:W-:Y:S02]  /*8a00*/  LEA.HI.X.SX32 R27, R29, c[0x0][0x16c], 0x1, P1 ;  /* 0x00005b001d1b7a11 */ /* 0x000fe400008f0eff */
[----:B--2---:R-:W-:-:S05]  /*8a10*/  LEA R9, P2, R20, c[0x0][0x168], 0x1 ;  /* 0x00005a0014097a11 */ /* 0x004fca00078408ff */
[----:B------:R0:W-:Y:S04]  /*8a20*/  STL [R1+0xfa4], R9 ;  /* 0x000fa40901007387 */ /* 0x0001e80000100800 */
[----:B0-----:R-:W2:Y:S04]  /*8a30*/  LDL.LU R9, [R1+0x3c] ;  /* 0x00003c0001097983 */ /* 0x001ea80000300800 */
[----:B------:R0:W-:Y:S04]  /*8a40*/  STL [R1+0xee8], R27 ;  /* 0x000ee81b01007387 */ /* 0x0001e80000100800 */
[----:B------:R-:W2:Y:S01]  /*8a50*/  LDL.LU R29, [R1+0x38] ;  /* 0x00003800011d7983 */ /* 0x000ea20000300800 */
[----:B---3--:R-:W-:-:S02]  /*8a60*/  LEA R25, P1, R19, c[0x0][0x168], 0x1 ;  /* 0x00005a0013197a11 */ /* 0x008fc400078208ff */
[----:B0-----:R-:W-:-:S03]  /*8a70*/  LEA.HI.X.SX32 R27, R0, c[0x0][0x16c], 0x1, P0 ;  /* 0x00005b00001b7a11 */ /* 0x001fc600000f0eff */
[----:B------:R4:W-:Y:S04]  /*8a80*/  STL [R1+0x1038], R25 ;  /* 0x0010381901007387 */ /* 0x0009e80000100800 */
[----:B------:R-:W3:Y:S04]  /*8a90*/  LDL.LU R0, [R1+0x34] ;  /* 0x0000340001007983 */ /* 0x000ee80000300800 */
[----:B------:R0:W-:Y:S01]  /*8aa0*/  STL [R1+0xf98], R27 ;  /* 0x000f981b01007387 */ /* 0x0001e20000100800 */
[----:B----4-:R-:W-:Y:S02]  /*8ab0*/  LEA R25, P0, R18, c[0x0][0x168], 0x1 ;  /* 0x00005a0012197a11 */ /* 0x010fe400078008ff */
[----:B0-----:R-:W-:-:S03]  /*8ac0*/  LEA.HI.X.SX32 R27, R26, c[0x0][0x16c], 0x1, P4 ;  /* 0x00005b001a1b7a11 */ /* 0x001fc600020f0eff */
[----:B------:R0:W-:Y:S04]  /*8ad0*/  STL [R1+0xefc], R25 ;  /* 0x000efc1901007387 */ /* 0x0001e80000100800 */
[----:B------:R-:W-:Y:S01]  /*8ae0*/  STL [R1+0xe84], R27 ;  /* 0x000e841b01007387 */ /* 0x000fe20000100800 */
[----:B------:R-:W-:Y:S02]  /*8af0*/  LEA R26, P4, R17, c[0x0][0x168], 0x1 ;  /* 0x00005a00111a7a11 */ /* 0x000fe400078808ff */
[----:B0-----:R-:W-:Y:S02]  /*8b00*/  LEA.HI.X.SX32 R25, R28, c[0x0][0x16c], 0x1, P6 ;  /* 0x00005b001c197a11 */ /* 0x001fe400030f0eff */
[----:B------:R-:W4:Y:S04]  /*8b10*/  LDL.LU R28, [R1+0x30] ;  /* 0x00003000011c7983 */ /* 0x000f280000300800 */
[----:B------:R0:W-:Y:S04]  /*8b20*/  STL [R1+0xfac], R26 ;  /* 0x000fac1a01007387 */ /* 0x0001e80000100800 */
[----:B------:R1:W-:Y:S04]  /*8b30*/  STL [R1+0xef0], R25 ;  /* 0x000ef01901007387 */ /* 0x0003e80000100800 */
[----:B0-----:R-:W4:Y:S01]  /*8b40*/  LDL.LU R26, [R1+0x28] ;  /* 0x00002800011a7983 */ /* 0x001f220000300800 */
[----:B------:R-:W-:-:S02]  /*8b50*/  LEA R27, P6, R16, c[0x0][0x168], 0x1 ;  /* 0x00005a00101b7a11 */ /* 0x000fc400078c08ff */
[----:B-1----:R-:W-:-:S03]  /*8b60*/  LEA.HI.X.SX32 R25, R8, c[0x0][0x16c], 0x1, P5 ;  /* 0x00005b0008197a11 */ /* 0x002fc600028f0eff */
[----:B------:R-:W-:Y:S04]  /*8b70*/  STL [R1+0x103c], R27 ;  /* 0x00103c1b01007387 */ /* 0x000fe80000100800 */
[----:B------:R-:W4:Y:S04]  /*8b80*/  LDL.LU R8, [R1+0x24] ;  /* 0x0000240001087983 */ /* 0x000f280000300800 */
[----:B------:R0:W-:Y:S01]  /*8b90*/  STL [R1+0xfa0], R25 ;  /* 0x000fa01901007387 */ /* 0x0001e20000100800 */
[----:B------:R-:W-:Y:S01]  /*8ba0*/  LEA.HI.X.SX32 R20, R20, c[0x0][0x16c], 0x1, P2 ;  /* 0x00005b0014147a11 */ /* 0x000fe200010f0eff */
[----:B------:R-:W-:Y:S01]  /*8bb0*/  IMAD R6, R6, c[0x0][0x190], RZ ;  /* 0x0000640006067a24 */ /* 0x000fe200078e02ff */
[----:B0-----:R-:W-:-:S02]  /*8bc0*/  LEA.HI.X.SX32 R25, R24, c[0x0][0x16c], 0x1, P3 ;  /* 0x00005b0018197a11 */ /* 0x001fc400018f0eff */
[----:B------:R-:W4:Y:S01]  /*8bd0*/  LDL.LU R24, [R1+0x1c] ;  /* 0x00001c0001187983 */ /* 0x000f220000300800 */
[----:B------:R-:W-:-:S05]  /*8be0*/  LEA R27, P5, R15, c[0x0][0x168], 0x1 ;  /* 0x00005a000f1b7a11 */ /* 0x000fca00078a08ff */
[----:B------:R0:W-:Y:S04]  /*8bf0*/  STL [R1+0xf04], R27 ;  /* 0x000f041b01007387 */ /* 0x0001e80000100800 */
[----:B------:R1:W-:Y:S01]  /*8c00*/  STL [R1+0xe88], R25 ;  /* 0x000e881901007387 */ /* 0x0003e20000100800 */
[----:B0-----:R-:W-:-:S03]  /*8c10*/  LEA R27, P3, R14, c[0x0][0x168], 0x1 ;  /* 0x00005a000e1b7a11 */ /* 0x001fc600078608ff */
[----:B-1----:R-:W4:Y:S04]  /*8c20*/  LDL.LU R25, [R1+0x18] ;  /* 0x0000180001197983 */ /* 0x002f280000300800 */
[----:B------:R0:W-:Y:S01]  /*8c30*/  STL [R1+0xfb4], R27 ;  /* 0x000fb41b01007387 */ /* 0x0001e20000100800 */
[----:B------:R-:W-:-:S03]  /*8c40*/  LEA.HI.X.SX32 R19, R19, c[0x0][0x16c], 0x1, P1 ;  /* 0x00005b0013137a11 */ /* 0x000fc600008f0eff */
[----:B0-----:R-:W4:Y:S04]  /*8c50*/  LDL.LU R27, [R1+0xc] ;  /* 0x00000c00011b7983 */ /* 0x001f280000300800 */
[----:B------:R0:W-:Y:S02]  /*8c60*/  STL [R1+0xef8], R20 ;  /* 0x000ef81401007387 */ /* 0x0001e40000100800 */
[----:B0-----:R-:W-:-:S05]  /*8c70*/  LEA R20, P2, R6, c[0x0][0x168], 0x1 ;  /* 0x00005a0006147a11 */ /* 0x001fca00078408ff */
        /* <DEDUP_REMOVED lines=24> */
[----:B--2---:R-:W-:-:S05]  /*8e00*/  LEA R15, P5, R9, c[0x0][0x168], 0x1 ;  /* 0x00005a00090f7a11 */ /* 0x004fca00078a08ff */
[----:B------:R0:W-:Y:S04]  /*8e10*/  STL [R1+0xfc4], R15 ;  /* 0x000fc40f01007387 */ /* 0x0001e80000100800 */
[----:B0-----:R-:W2:Y:S04]  /*8e20*/  LDL.LU R15, [R1+0x10d8] ;  /* 0x0010d800010f7983 */ /* 0x001ea80000300800 */
[----:B------:R0:W-:Y:S02]  /*8e30*/  STL [R1+0xf08], R14 ;  /* 0x000f080e01007387 */ /* 0x0001e40000100800 */
[----:B0-----:R-:W-:-:S05]  /*8e40*/  LEA R14, P3, R29, c[0x0][0x168], 0x1 ;  /* 0x00005a001d0e7a11 */ /* 0x001fca00078608ff */
[----:B------:R0:W-:Y:S02]  /*8e50*/  STL [R1+0x1048], R14 ;  /* 0x0010480e01007387 */ /* 0x0001e40000100800 */
[----:B0-----:R-:W-:Y:S02]  /*8e60*/  LEA.HI.X.SX32 R14, R6, c[0x0][0x16c], 0x1, P2 ;  /* 0x00005b00060e7a11 */ /* 0x001fe400010f0eff */
[----:B------:R-:W2:Y:S01]  /*8e70*/  LDL.LU R6, [R1+0x20] ;  /* 0x0000200001067983 */ /* 0x000ea20000300800 */
[----:B------:R-:W-:-:S03]  /*8e80*/  LEA.HI.X.SX32 R13, R13, c[0x0][0x16c], 0x1, P1 ;  /* 0x00005b000d0d7a11 */ /* 0x000fc600008f0eff */
[----:B------:R3:W-:Y:S01]  /*8e90*/  STL [R1+0xfb8], R14 ;  /* 0x000fb80e01007387 */ /* 0x0007e20000100800 */
[----:B------:R-:W-:Y:S01]  /*8ea0*/  IMAD R5, R5, c[0x0][0x190], RZ ;  /* 0x0000640005057a24 */ /* 0x000fe200078e02ff */
[----:B---3--:R-:W-:-:S05]  /*8eb0*/  LEA R14, P2, R0, c[0x0][0x168], 0x1 ;  /* 0x00005a00000e7a11 */ /* 0x008fca00078408ff */
[----:B------:R0:W-:Y:S01]  /*8ec0*/  STL [R1+0xf1c], R14 ;  /* 0x000f1c0e01007387 */ /* 0x0001e20000100800 */
[----:B------:R-:W-:-:S03]  /*8ed0*/  LEA.HI.X.SX32 R12, R12, c[0x0][0x16c], 0x1, P0 ;  /* 0x00005b000c0c7a11 */ /* 0x000fc600000f0eff */
[----:B0-----:R-:W3:Y:S04]  /*8ee0*/  LDL.LU R14, [R1+0x10d4] ;  /* 0x0010d400010e7983 */ /* 0x001ee80000300800 */
[----:B------:R0:W-:Y:S02]  /*8ef0*/  STL [R1+0xe94], R13 ;  /* 0x000e940d01007387 */ /* 0x0001e40000100800 */
[----:B0-----:R-:W-:-:S05]  /*8f00*/  LEA R13, P1, R5, c[0x0][0x168], 0x1 ;  /* 0x00005a00050d7a11 */ /* 0x001fca00078208ff */
[----:B------:R0:W-:Y:S01]  /*8f10*/  STL [R1+0xfcc], R13 ;  /* 0x000fcc0d01007387 */ /* 0x0001e20000100800 */
[----:B------:R-:W-:-:S03]  /*8f20*/  LEA.HI.X.SX32 R11, R11, c[0x0][0x16c], 0x1, P4 ;  /* 0x00005b000b0b7a11 */ /* 0x000fc600020f0eff */
[----:B0-----:R-:W3:Y:S04]  /*8f30*/  LDL.LU R13, [R1+0x10d0] ;  /* 0x0010d000010d7983 */ /* 0x001ee80000300800 */
[----:B------:R4:W-:Y:S02]  /*8f40*/  STL [R1+0xf10], R12 ;  /* 0x000f100c01007387 */ /* 0x0009e40000100800 */
[----:B----4-:R-:W-:-:S05]  /*8f50*/  LEA R12, P0, R28, c[0x0][0x168], 0x1 ;  /* 0x00005a001c0c7a11 */ /* 0x010fca00078008ff */
[----:B------:R0:W-:Y:S01]  /*8f60*/  STL [R1+0x104c], R12 ;  /* 0x00104c0c01007387 */ /* 0x0001e20000100800 */
[----:B------:R-:W-:-:S03]  /*8f70*/  LEA.HI.X.SX32 R10, R10, c[0x0][0x16c], 0x1, P6 ;  /* 0x00005b000a0a7a11 */ /* 0x000fc600030f0eff */
[----:B0-----:R-:W4:Y:S04]  /*8f80*/  LDL.LU R12, [R1+0x10cc] ;  /* 0x0010cc00010c7983 */ /* 0x001f280000300800 */
[----:B------:R0:W-:Y:S02]  /*8f90*/  STL [R1+0xfc0], R11 ;  /* 0x000fc00b01007387 */ /* 0x0001e40000100800 */
[----:B0-----:R-:W-:-:S05]  /*8fa0*/  LEA R11, P4, R26, c[0x0][0x168], 0x1 ;  /* 0x00005a001a0b7a11 */ /* 0x001fca00078808ff */
        /* <DEDUP_REMOVED lines=8> */
[----:B------:R2:W-:Y:S01]  /*9030*/  STL [R1+0xf18], R9 ;  /* 0x000f180901007387 */ /* 0x0005e20000100800 */
[----:B------:R-:W-:Y:S02]  /*9040*/  LEA.HI.X.SX32 R0, R0, c[0x0][0x16c], 0x1, P2 ;  /* 0x00005b0000007a11 */ /* 0x000fe400010f0eff */
[----:B--2---:R-:W-:-:S05]  /*9050*/  LEA R9, P5, R6, c[0x0][0x168], 0x1 ;  /* 0x00005a0006097a11 */ /* 0x004fca00078a08ff */
[----:B------:R0:W-:Y:S04]  /*9060*/  STL [R1+0x1050], R9 ;  /* 0x0010500901007387 */ /* 0x0001e80000100800 */
[----:B0-----:R-:W2:Y:S04]  /*9070*/  LDL.LU R9, [R1+0x10c0] ;  /* 0x0010c00001097983 */ /* 0x001ea80000300800 */
[----:B------:R0:W-:Y:S02]  /*9080*/  STL [R1+0xfc8], R29 ;  /* 0x000fc81d01007387 */ /* 0x0001e40000100800 */
[----:B0-----:R-:W-:-:S05]  /*9090*/  LEA R29, P3, R24, c[0x0][0x168], 0x1 ;  /* 0x00005a00181d7a11 */ /* 0x001fca00078608ff */
[----:B------:R0:W-:Y:S04]  /*90a0*/  STL [R1+0xf2c], R29 ;  /* 0x000f2c1d01007387 */ /* 0x0001e80000100800 */
[----:B0-----:R-:W2:Y:S04]  /*90b0*/  LDL.LU R29, [R1+0x10bc] ;  /* 0x0010bc00011d7983 */ /* 0x001ea80000300800 */
[----:B------:R0:W-:Y:S02]  /*90c0*/  STL [R1+0xe9c], R0 ;  /* 0x000e9c0001007387 */ /* 0x0001e40000100800 */
[----:B0-----:R-:W-:-:S05]  /*90d0*/  LEA R0, P2, R25, c[0x0][0x168], 0x1 ;  /* 0x00005a0019007a11 */ /* 0x001fca00078408ff */
[----:B------:R0:W-:Y:S04]  /*90e0*/  STL [R1+0xfdc], R0 ;  /* 0x000fdc0001007387 */ /* 0x0001e80000100800 */
[----:B0-----:R-:W2:Y:S01]  /*90f0*/  LDL.LU R0, [R1+0x10b8] ;  /* 0x0010b80001007983 */ /* 0x001ea20000300800 */
[----:B------:R-:W-:-:S05]  /*9100*/  LEA.HI.X.SX32 R5, R5, c[0x0][0x16c], 0x1, P1 ;  /* 0x00005b0005057a11 */ /* 0x000fca00008f0eff */
[----:B------:R0:W-:Y:S01]  /*9110*/  STL [R1+0xf20], R5 ;  /* 0x000f200501007387 */ /* 0x0001e20000100800 */
[----:B------:R-:W-:Y:S01]  /*9120*/  IMAD R4, R4, c[0x0][0x190], RZ ;  /* 0x0000640004047a24 */ /* 0x000fe200078e02ff */
[----:B0-----:R-:W-:-:S05]  /*9130*/  LEA R5, P1, R27, c[0x0][0x168], 0x1 ;  /* 0x00005a001b057a11 */ /* 0x001fca00078208ff */
[----:B------:R0:W-:Y:S02]  /*9140*/  STL [R1+0x1054], R5 ;  /* 0x0010540501007387 */ /* 0x0001e40000100800 */
[----:B0-----:R-:W-:Y:S02]  /*9150*/  LEA.HI.X.SX32 R5, R28, c[0x0][0x16c], 0x1, P0 ;  /* 0x00005b001c057a11 */ /* 0x001fe400000f0eff */
[----:B------:R-:W3:Y:S04]  /*9160*/  LDL.LU R28, [R1+0x10b4] ;  /* 0x0010b400011c7983 */ /* 0x000ee80000300800 */
[----:B------:R0:W-:Y:S02]  /*9170*/  STL [R1+0xfd0], R5 ;  /* 0x000fd00501007387 */ /* 0x0001e40000100800 */
[----:B0-----:R-:W-:-:S05]  /*9180*/  LEA R5, P0, R4, c[0x0][0x168], 0x1 ;  /* 0x00005a0004057a11 */ /* 0x001fca00078008ff */
[----:B------:R0:W-:Y:S02]  /*9190*/  STL [R1+0xf34], R5 ;  /* 0x000f340501007387 */ /* 0x0001e40000100800 */
[----:B0-----:R-:W-:Y:S02]  /*91a0*/  LEA.HI.X.SX32 R5, R26, c[0x0][0x16c], 0x1, P4 ;  /* 0x00005b001a057a11 */ /* 0x001fe400020f0eff */
[----:B------:R-:W4:Y:S04]  /*91b0*/  LDL.LU R26, [R1+0x10b0] ;  /* 0x0010b000011a7983 */ /* 0x000f280000300800 */
[----:B------:R2:W-:Y:S02]  /*91c0*/  STL [R1+0xea0], R5 ;  /* 0x000ea00501007387 */ /* 0x0005e40000100800 */
[----:B--2---:R-:W-:-:S05]  /*91d0*/  LEA R5, P4, R0, c[0x0][0x168], 0x1 ;  /* 0x00005a0000057a11 */ /* 0x004fca00078808ff */
[----:B------:R0:W-:Y:S02]  /*91e0*/  STL [R1+0xfe4], R5 ;  /* 0x000fe40501007387 */ /* 0x0001e40000100800 */
[----:B0-----:R-:W-:Y:S02]  /*91f0*/  LEA.HI.X.SX32 R5, R8, c[0x0][0x16c], 0x1, P6 ;  /* 0x00005b0008057a11 */ /* 0x001fe400030f0eff */
[----:B------:R-:W2:Y:S04]  /*9200*/  LDL.LU R8, [R1+0x10ac] ;  /* 0x0010ac0001087983 */ /* 0x000ea80000300800 */
[----:B------:R3:W-:Y:S01]  /*9210*/  STL [R1+0xf28], R5 ;  /* 0x000f280501007387 */ /* 0x0007e20000100800 */
[----:B------:R-:W-:Y:S02]  /*9220*/  LEA.HI.X.SX32 R6, R6, c[0x0][0x16c], 0x1, P5 ;  /* 0x00005b0006067a11 */ /* 0x000fe400028f0eff */
[----:B---3--:R-:W-:-:S05]  /*9230*/  LEA R5, P6, R28, c[0x0][0x168], 0x1 ;  /* 0x00005a001c057a11 */ /* 0x008fca00078c08ff */
[----:B------:R0:W-:Y:S04]  /*9240*/  STL [R1+0x1058], R5 ;  /* 0x0010580501007387 */ /* 0x0001e80000100800 */
[----:B------:R1:W-:Y:S01]  /*9250*/  STL [R1+0xfd8], R6 ;  /* 0x000fd80601007387 */ /* 0x0003e20000100800 */
[----:B0-----:R-:W-:Y:S02]  /*9260*/  LEA R5, P5, R29, c[0x0][0x168], 0x1 ;  /* 0x00005a001d057a11 */ /* 0x001fe400078a08ff */
[----:B-1----:R-:W-:-:S03]  /*9270*/  LEA.HI.X.SX32 R6, R24, c[0x0][0x16c], 0x1, P3 ;  /* 0x00005b0018067a11 */ /* 0x002fc600018f0eff */
[----:B------:R0:W-:Y:S04]  /*9280*/  STL [R1+0xf3c], R5 ;  /* 0x000f3c0501007387 */ /* 0x0001e80000100800 */
[----:B------:R-:W-:Y:S01]  /*9290*/  STL [R1+0xea4], R6 ;  /* 0x000ea40601007387 */ /* 0x000fe20000100800 */
[----:B0-----:R-:W-:Y:S02]  /*92a0*/  LEA.HI.X.SX32 R5, R25, c[0x0][0x16c], 0x1, P2 ;  /* 0x00005b0019057a11 */ /* 0x001fe400010f0eff */
[----:B----4-:R-:W-:-:S05]  /*92b0*/  LEA R24, P3, R26, c[0x0][0x168], 0x1 ;  /* 0x00005a001a187a11 */ /* 0x010fca00078608ff */
[----:B------:R0:W-:Y:S04]  /*92c0*/  STL [R1+0xfec], R24 ;  /* 0x000fec1801007387 */ /* 0x0001e80000100800 */
[----:B------:R1:W-:Y:S01]  /*92d0*/  STL [R1+0xf30], R5 ;  /* 0x000f300501007387 */ /* 0x0003e20000100800 */
[----:B0-----:R-:W-:Y:S02]  /*92e0*/  LEA.HI.X.SX32 R24, R27, c[0x0][0x16c], 0x1, P1 ;  /* 0x00005b001b187a11 */ /* 0x001fe400008f0eff */
[----:B-1----:R-:W-:Y:S02]  /*92f0*/  LEA R5, P1, R9, c[0x0][0x168], 0x1 ;  /* 0x00005a0009057a11 */ /* 0x002fe400078208ff */
[----:B--2---:R-:W-:-:S05]  /*9300*/  LEA R6, P2, R8, c[0x0][0x168], 0x1 ;  /* 0x00005a0008067a11 */ /* 0x004fca00078408ff */
[----:B------:R0:W-:Y:S04]  /*9310*/  STL [R1+0x105c], R6 ;  /* 0x00105c0601007387 */ /* 0x0001e80000100800 */
[----:B------:R-:W-:Y:S04]  /*9320*/  STL [R1+0xfe0], R24 ;  /* 0x000fe01801007387 */ /* 0x000fe80000100800 */
[----:B------:R1:W-:Y:S01]  /*9330*/  STL [R1+0xf44], R5 ;  /* 0x000f440501007387 */ /* 0x0003e20000100800 */
[----:B0-----:R-:W-:Y:S02]  /*9340*/  LEA.HI.X.SX32 R6, R4, c[0x0][0x16c], 0x1, P0 ;  /* 0x00005b0004067a11 */ /* 0x001fe400000f0eff */
[----:B------:R-:W-:-:S03]  /*9350*/  LEA R4, P0, R10, c[0x0][0x168], 0x1 ;  /* 0x00005a000a047a11 */ /* 0x000fc600078008ff */
[----:B------:R0:W-:Y:S01]  /*9360*/  STL [R1+0xea8], R6 ;  /* 0x000ea80601007387 */ /* 0x0001e20000100800 */
[----:B-1----:R-:W-:-:S03]  /*9370*/  LEA.HI.X.SX32 R5, R0, c[0x0][0x16c], 0x1, P4 ;  /* 0x00005b0000057a11 */ /* 0x002fc600020f0eff */
[----:B------:R-:W2:Y:S04]  /*9380*/  LDL.LU R0, [R1+0x10a8] ;  /* 0x0010a80001007983 */ /* 0x000ea80000300800 */
[----:B------:R1:W-:Y:S01]  /*9390*/  STL [R1+0xff4], R4 ;  /* 0x000ff40401007387 */ /* 0x0003e20000100800 */
[----:B0-----:R-:W-:-:S03]  /*93a0*/  LEA.HI.X.SX32 R6, R28, c[0x0][0x16c], 0x1, P6 ;  /* 0x00005b001c067a11 */ /* 0x001fc600030f0eff */
[----:B------:R0:W-:Y:S04]  /*93b0*/  STL [R1+0xf38], R5 ;  /* 0x000f380501007387 */ /* 0x0001e80000100800 */
[----:B------:R-:W3:Y:S01]  /*93c0*/  LDL.LU R28, [R1+0x10a4] ;  /* 0x0010a400011c7983 */ /* 0x000ee20000300800 */
[----:B------:R-:W-:-:S05]  /*93d0*/  IMAD R3, R3, c[0x0][0x190], RZ ;  /* 0x0000640003037a24 */ /* 0x000fca00078e02ff */
[----:B-1----:R-:W-:-:S05]  /*93e0*/  LEA R4, P4, R3, c[0x0][0x168], 0x1 ;  /* 0x00005a0003047a11 */ /* 0x002fca00078808ff */
[----:B------:R1:W-:Y:S01]  /*93f0*/  STL [R1+0x1060], R4 ;  /* 0x0010600401007387 */ /* 0x0003e20000100800 */
[----:B0-----:R-:W-:-:S03]  /*9400*/  LEA.HI.X.SX32 R5, R29, c[0x0][0x16c], 0x1, P5 ;  /* 0x00005b001d057a11 */ /* 0x001fc600028f0eff */
[----:B------:R0:W-:Y:S04]  /*9410*/  STL [R1+0xfe8], R6 ;  /* 0x000fe80601007387 */ /* 0x0001e80000100800 */
[----:B------:R4:W5:Y:S01]  /*9420*/  LDL.LU R29, [R1+0x10a0] ;  /* 0x0010a000011d7983 */ /* 0x0009620000300800 */
[----:B-1----:R-:W-:-:S05]  /*9430*/  LEA R4, P6, R11, c[0x0][0x168], 0x1 ;  /* 0x00005a000b047a11 */ /* 0x002fca00078c08ff */
[----:B------:R1:W-:Y:S01]  /*9440*/  STL [R1+0xf4c], R4 ;  /* 0x000f4c0401007387 */ /* 0x0003e20000100800 */
[----:B0-----:R-:W-:-:S03]  /*9450*/  LEA.HI.X.SX32 R6, R26, c[0x0][0x16c], 0x1, P3 ;  /* 0x00005b001a067a11 */ /* 0x001fc600018f0eff */
[----:B------:R0:W-:Y:S01]  /*9460*/  STL [R1+0xeac], R5 ;  /* 0x000eac0501007387 */ /* 0x0001e20000100800 */
[----:B-1----:R-:W-:Y:S02]  /*9470*/  LEA R4, P5, R12, c[0x0][0x168], 0x1 ;  /* 0x00005a000c047a11 */ /* 0x002fe400078a08ff */
[----:B0-----:R-:W-:-:S03]  /*9480*/  LEA R5, P3, R13, c[0x0][0x168], 0x1 ;  /* 0x00005a000d057a11 */ /* 0x001fc600078608ff */
[----:B------:R0:W-:Y:S04]  /*9490*/  STL [R1+0xffc], R4 ;  /* 0x000ffc0401007387 */ /* 0x0001e80000100800 */
[----:B------:R1:W-:Y:S01]  /*94a0*/  STL [R1+0xf40], R6 ;  /* 0x000f400601007387 */ /* 0x0003e20000100800 */
[----:B0-----:R-:W-:-:S03]  /*94b0*/  LEA.HI.X.SX32 R4, R8, c[0x0][0x16c], 0x1, P2 ;  /* 0x00005b0008047a11 */ /* 0x001fc600010f0eff */
[----:B------:R0:W-:Y:S01]  /*94c0*/  STL [R1+0x1064], R5 ;  /* 0x0010640501007387 */ /* 0x0001e20000100800 */
[----:B-1----:R-:W-:-:S03]  /*94d0*/  LEA R6, P2, R14, c[0x0][0x168], 0x1 ;  /* 0x00005a000e067a11 */ /* 0x002fc600078408ff */
[----:B------:R1:W-:Y:S01]  /*94e0*/  STL [R1+0xff0], R4 ;  /* 0x000ff00401007387 */ /* 0x0003e20000100800 */
[----:B0-----:R-:W-:-:S03]  /*94f0*/  LEA.HI.X.SX32 R5, R9, c[0x0][0x16c], 0x1, P1 ;  /* 0x00005b0009057a11 */ /* 0x001fc600008f0eff */
[----:B------:R0:W-:Y:S01]  /*9500*/  STL [R1+0xf54], R6 ;  /* 0x000f540601007387 */ /* 0x0001e20000100800 */
[----:B-1----:R-:W-:-:S03]  /*9510*/  LEA R4, P1, R15, c[0x0][0x168], 0x1 ;  /* 0x00005a000f047a11 */ /* 0x002fc600078208ff */
[----:B------:R1:W-:Y:S01]  /*9520*/  STL [R1+0xeb0], R5 ;  /* 0x000eb00501007387 */ /* 0x0003e20000100800 */
[----:B------:R-:W-:-:S03]  /*9530*/  IMAD R2, R2, c[0x0][0x190], RZ ;  /* 0x0000640002027a24 */ /* 0x000fc600078e02ff */
[----:B------:R4:W-:Y:S01]  /*9540*/  STL [R1+0x1004], R4 ;  /* 0x0010040401007387 */ /* 0x0009e20000100800 */
[----:B0-----:R-:W-:Y:S02]  /*9550*/  LEA.HI.X.SX32 R6, R10, c[0x0][0x16c], 0x1, P0 ;  /* 0x00005b000a067a11 */ /* 0x001fe400000f0eff */
[----:B-1----:R-:W-:-:S03]  /*9560*/  LEA R5, P0, R16, c[0x0][0x168], 0x1 ;  /* 0x00005a0010057a11 */ /* 0x002fc600078008ff */
[----:B------:R-:W-:Y:S01]  /*9570*/  STL [R1+0xf48], R6 ;  /* 0x000f480601007387 */ /* 0x000fe20000100800 */
[----:B----4-:R-:W-:Y:S02]  /*9580*/  LEA.HI.X.SX32 R4, R3, c[0x0][0x16c], 0x1, P4 ;  /* 0x00005b0003047a11 */ /* 0x010fe400020f0eff */
[----:B------:R-:W-:Y:S01]  /*9590*/  LEA R3, P4, R17, c[0x0][0x168], 0x1 ;  /* 0x00005a0011037a11 */ /* 0x000fe200078808ff */
[----:B------:R0:W-:Y:S04]  /*95a0*/  STL [R1+0x1068], R5 ;  /* 0x0010680501007387 */ /* 0x0001e80000100800 */
[----:B------:R1:W-:Y:S04]  /*95b0*/  STL [R1+0xff8], R4 ;  /* 0x000ff80401007387 */ /* 0x0003e80000100800 */
[----:B------:R4:W-:Y:S01]  /*95c0*/  STL [R1+0xf5c], R3 ;  /* 0x000f5c0301007387 */ /* 0x0009e20000100800 */
[----:B0-----:R-:W-:-:S02]  /*95d0*/  LEA.HI.X.SX32 R5, R11, c[0x0][0x16c], 0x1, P6 ;  /* 0x00005b000b057a11 */ /* 0x001fc400030f0eff */
[----:B-1----:R-:W-:-:S03]  /*95e0*/  LEA R4, P6, R2, c[0x0][0x168], 0x1 ;  /* 0x00005a0002047a11 */ /* 0x002fc600078c08ff */
[----:B------:R0:W-:Y:S01]  /*95f0*/  STL [R1+0xeb4], R5 ;  /* 0x000eb40501007387 */ /* 0x0001e20000100800 */
[----:B----4-:R-:W-:-:S03]  /*9600*/  LEA.HI.X.SX32 R3, R12, c[0x0][0x16c], 0x1, P5 ;  /* 0x00005b000c037a11 */ /* 0x010fc600028f0eff */
[----:B------:R1:W-:Y:S04]  /*9610*/  STL [R1+0x100c], R4 ;  /* 0x00100c0401007387 */ /* 0x0003e80000100800 */
[----:B------:R4:W-:Y:S01]  /*9620*/  STL [R1+0xf50], R3 ;  /* 0x000f500301007387 */ /* 0x0009e20000100800 */
[----:B0-----:R-:W-:Y:S02]  /*9630*/  LEA R5, P5, R18, c[0x0][0x168], 0x1 ;  /* 0x00005a0012057a11 */ /* 0x001fe400078a08ff */
[----:B-1----:R-:W-:-:S03]  /*9640*/  LEA.HI.X.SX32 R4, R13, c[0x0][0x16c], 0x1, P3 ;  /* 0x00005b000d047a11 */ /* 0x002fc600018f0eff */
[----:B------:R0:W-:Y:S01]  /*9650*/  STL [R1+0x106c], R5 ;  /* 0x00106c0501007387 */ /* 0x0001e20000100800 */
[----:B----4-:R-:W-:-:S03]  /*9660*/  LEA R3, P3, R19, c[0x0][0x168], 0x1 ;  /* 0x00005a0013037a11 */ /* 0x010fc600078608ff */
[----:B------:R1:W-:Y:S01]  /*9670*/  STL [R1+0x1000], R4 ;  /* 0x0010000401007387 */ /* 0x0003e20000100800 */
[----:B------:R-:W-:-:S03]  /*9680*/  IMAD R21, R21, c[0x0][0x190], RZ ;  /* 0x0000640015157a24 */ /* 0x000fc600078e02ff */
[----:B------:R4:W-:Y:S01]  /*9690*/  STL [R1+0xf64], R3 ;  /* 0x000f640301007387 */ /* 0x0009e20000100800 */
[----:B0-----:R-:W-:Y:S01]  /*96a0*/  LEA.HI.X.SX32 R5, R14, c[0x0][0x16c], 0x1, P2 ;  /* 0x00005b000e057a11 */ /* 0x001fe200010f0eff */
[----:B------:R-:W-:Y:S01]  /*96b0*/  IMAD R22, R22, c[0x0][0x190], RZ ;  /* 0x0000640016167a24 */ /* 0x000fe200078e02ff */
[----:B-1----:R-:W-:-:S03]  /*96c0*/  LEA R4, P2, R20, c[0x0][0x168], 0x1 ;  /* 0x00005a0014047a11 */ /* 0x002fc600078408ff */
[----:B------:R0:W-:Y:S01]  /*96d0*/  STL [R1+0xeb8], R5 ;  /* 0x000eb80501007387 */ /* 0x0001e20000100800 */
[----:B----4-:R-:W-:-:S03]  /*96e0*/  LEA.HI.X.SX32 R3, R15, c[0x0][0x16c], 0x1, P1 ;  /* 0x00005b000f037a11 */ /* 0x010fc600008f0eff */
[----:B------:R1:W-:Y:S01]  /*96f0*/  STL [R1+0x1014], R4 ;  /* 0x0010140401007387 */ /* 0x0003e20000100800 */
[----:B------:R-:W-:-:S03]  /*9700*/  IMAD R23, R23, c[0x0][0x190], RZ ;  /* 0x0000640017177a24 */ /* 0x000fc600078e02ff */
[----:B------:R4:W-:Y:S01]  /*9710*/  STL [R1+0xf58], R3 ;  /* 0x000f580301007387 */ /* 0x0009e20000100800 */
[----:B0-----:R-:W-:Y:S02]  /*9720*/  LEA R5, P1, R21, c[0x0][0x168], 0x1 ;  /* 0x00005a0015057a11 */ /* 0x001fe400078208ff */
[----:B-1----:R-:W-:Y:S01]  /*9730*/  LEA.HI.X.SX32 R4, R16, c[0x0][0x16c], 0x1, P0 ;  /* 0x00005b0010047a11 */ /* 0x002fe200000f0eff */
[----:B------:R-:W-:Y:S01]  /*9740*/  IMAD R7, R7, c[0x0][0x190], RZ ;  /* 0x0000640007077a24 */ /* 0x000fe200078e02ff */
[----:B----4-:R-:W-:Y:S01]  /*9750*/  LEA R3, P0, R22, c[0x0][0x168], 0x1 ;  /* 0x00005a0016037a11 */ /* 0x010fe200078008ff */
[----:B------:R0:W-:Y:S04]  /*9760*/  STL [R1+0x1070], R5 ;  /* 0x0010700501007387 */ /* 0x0001e80000100800 */
[----:B------:R1:W-:Y:S04]  /*9770*/  STL [R1+0x1008], R4 ;  /* 0x0010080401007387 */ /* 0x0003e80000100800 */
[----:B------:R4:W-:Y:S01]  /*9780*/  STL [R1+0xf6c], R3 ;  /* 0x000f6c0301007387 */ /* 0x0009e20000100800 */
[----:B0-----:R-:W-:-:S02]  /*9790*/  LEA.HI.X.SX32 R5, R17, c[0x0][0x16c], 0x1, P4 ;  /* 0x00005b0011057a11 */ /* 0x001fc400020f0eff */
[----:B-1----:R-:W-:-:S03]  /*97a0*/  LEA R4, P4, R23, c[0x0][0x168], 0x1 ;  /* 0x00005a0017047a11 */ /* 0x002fc600078808ff */
[----:B------:R-:W-:Y:S01]  /*97b0*/  STL [R1+0xebc], R5 ;  /* 0x000ebc0501007387 */ /* 0x000fe20000100800 */
[----:B----4-:R-:W-:Y:S02]  /*97c0*/  LEA.HI.X.SX32 R3, R2, c[0x0][0x16c], 0x1, P6 ;  /* 0x00005b0002037a11 */ /* 0x010fe400030f0eff */
[----:B------:R-:W-:Y:S01]  /*97d0*/  LEA R2, P6, R7, c[0x0][0x168], 0x1 ;  /* 0x00005a0007027a11 */ /* 0x000fe200078c08ff */
[----:B------:R3:W-:Y:S01]  /*97e0*/  STL [R1+0xf70], R4 ;  /* 0x000f700401007387 */ /* 0x0007e20000100800 */
[----:B------:R-:W-:-:S03]  /*97f0*/  LEA.HI.X.SX32 R6, R18, c[0x0][0x16c], 0x1, P5 ;  /* 0x00005b0012067a11 */ /* 0x000fc600028f0eff */
[----:B------:R-:W-:Y:S01]  /*9800*/  STL [R1+0xf60], R3 ;  /* 0x000f600301007387 */ /* 0x000fe20000100800 */
[----:B------:R-:W-:Y:S02]  /*9810*/  LEA.HI.X.SX32 R8, R19, c[0x0][0x16c], 0x1, P3 ;  /* 0x00005b0013087a11 */ /* 0x000fe400018f0eff */
[----:B------:R-:W-:Y:S01]  /*9820*/  LEA.HI.X.SX32 R9, R21, c[0x0][0x16c], 0x1, P1 ;  /* 0x00005b0015097a11 */ /* 0x000fe200008f0eff */
[----:B------:R-:W-:-:S04]  /*9830*/  IMAD.MOV.U32 R25, RZ, RZ, c[0x0][0x188] ;  /* 0x00006200ff197624 */ /* 0x000fc800078e00ff */
[C---:B------:R-:W-:Y:S02]  /*9840*/  IMAD R27, R25.reuse, 0x1f, RZ ;  /* 0x0000001f191b7824 */ /* 0x040fe400078e02ff */
[----:B------:R-:W-:Y:S02]  /*9850*/  IMAD R24, R25, 0x1e, RZ ;  /* 0x0000001e19187824 */ /* 0x000fe400078e02ff */
[----:B---3--:R-:W-:Y:S02]  /*9860*/  IMAD.WIDE R4, R28, 0x2, RZ ;  /* 0x000000021c047825 */ /* 0x008fe400078e02ff */
[----:B------:R0:W5:Y:S04]  /*9870*/  LDL.LU R28, [R1+0x109c] ;  /* 0x00109c00011c7983 */ /* 0x0001680000300800 */
[----:B------:R2:W-:Y:S02]  /*9880*/  STL [R1+0x101c], R2 ;  /* 0x00101c0201007387 */ /* 0x0005e40000100800 */
[----:B--2---:R-:W-:-:S02]  /*9890*/  IMAD.WIDE R2, R0, 0x2, RZ ;  /* 0x0000000200027825 */ /* 0x004fc400078e02ff */
[----:B------:R0:W5:Y:S04]  /*98a0*/  LDL.LU R0, [R1+0x1098] ;  /* 0x0010980001007983 */ /* 0x0001680000300800 */
[----:B------:R-:W-:Y:S04]  /*98b0*/  STL.64 [R1+0xc78], R4 ;  /* 0x000c780401007387 */ /* 0x000fe80000100a00 */
[----:B------:R1:W-:Y:S04]  /*98c0*/  STL [R1+0x1010], R6 ;  /* 0x0010100601007387 */ /* 0x0003e80000100800 */
[----:B------:R2:W-:Y:S01]  /*98d0*/  STL [R1+0xec0], R8 ;  /* 0x000ec00801007387 */ /* 0x0005e20000100800 */
[----:B-1----:R-:W-:-:S03]  /*98e0*/  LEA.HI.X.SX32 R6, R20, c[0x0][0x16c], 0x1, P2 ;  /* 0x00005b0014067a11 */ /* 0x002fc600010f0eff */
[----:B------:R-:W-:Y:S04]  /*98f0*/  STL.64 [R1+0xc70], R2 ;  /* 0x000c700201007387 */ /* 0x000fe80000100a00 */
[----:B------:R1:W-:Y:S01]  /*9900*/  STL [R1+0xf68], R6 ;  /* 0x000f680601007387 */ /* 0x0003e20000100800 */
[----:B--2---:R-:W-:-:S03]  /*9910*/  LEA.HI.X.SX32 R8, R23, c[0x0][0x16c], 0x1, P4 ;  /* 0x00005b0017087a11 */ /* 0x004fc600020f0eff */
[----:B------:R-:W-:Y:S01]  /*9920*/  STL [R1+0x1018], R9 ;  /* 0x0010180901007387 */ /* 0x000fe20000100800 */
[----:B-1----:R-:W-:-:S05]  /*9930*/  LEA.HI.X.SX32 R6, R22, c[0x0][0x16c], 0x1, P0 ;  /* 0x00005b0016067a11 */ /* 0x002fca00000f0eff */
[----:B------:R1:W-:Y:S01]  /*9940*/  STL [R1+0xec4], R6 ;  /* 0x000ec40601007387 */ /* 0x0003e20000100800 */
[----:B------:R-:W-:-:S03]  /*9950*/  IMAD.WIDE R10, R27, 0x2, R4 ;  /* 0x000000021b0a7825 */ /* 0x000fc600078e0204 */
[----:B------:R2:W-:Y:S01]  /*9960*/  STL [R1+0xec8], R8 ;  /* 0x000ec80801007387 */ /* 0x0005e20000100800 */
[----:B-1----:R-:W-:-:S05]  /*9970*/  LEA.HI.X.SX32 R6, R7, c[0x0][0x16c], 0x1, P6 ;  /* 0x00005b0007067a11 */ /* 0x002fca00030f0eff */
[----:B------:R1:W-:Y:S01]  /*9980*/  STL [R1+0xf74], R6 ;  /* 0x000f740601007387 */ /* 0x0003e20000100800 */
[----:B--2---:R-:W-:-:S03]  /*9990*/  IMAD.WIDE R8, R24, 0x2, R4 ;  /* 0x0000000218087825 */ /* 0x004fc600078e0204 */
[----:B------:R2:W-:Y:S01]  /*99a0*/  STL.64 [R1+0xe68], R10 ;  /* 0x000e680a01007387 */ /* 0x0005e20000100a00 */
[----:B-1----:R-:W-:-:S05]  /*99b0*/  IMAD.WIDE R6, R27, 0x2, R2 ;  /* 0x000000021b067825 */ /* 0x002fca00078e0202 */
[----:B------:R1:W-:Y:S01]  /*99c0*/  STL.64 [R1+0xe60], R6 ;  /* 0x000e600601007387 */ /* 0x0003e20000100a00 */
[----:B------:R-:W-:-:S03]  /*99d0*/  IMAD R27, R25, 0x1d, RZ ;  /* 0x0000001d191b7824 */ /* 0x000fc600078e02ff */
[----:B------:R3:W-:Y:S01]  /*99e0*/  STL.64 [R1+0xe58], R8 ;  /* 0x000e580801007387 */ /* 0x0007e20000100a00 */
[----:B--2---:R-:W-:-:S04]  /*99f0*/  IMAD.WIDE R10, R27, 0x2, R4 ;  /* 0x000000021b0a7825 */ /* 0x004fc800078e0204 */
[----:B-1----:R-:W-:-:S05]  /*9a00*/  IMAD.WIDE R6, R24, 0x2, R2 ;  /* 0x0000000218067825 */ /* 0x002fca00078e0202 */
[----:B------:R1:W-:Y:S01]  /*9a10*/  STL.64 [R1+0xe50], R6 ;  /* 0x000e500601007387 */ /* 0x0003e20000100a00 */
[----:B------:R-:W-:-:S03]  /*9a20*/  IMAD R24, R25, 0x1c, RZ ;  /* 0x0000001c19187824 */ /* 0x000fc600078e02ff */
[----:B------:R2:W-:Y:S01]  /*9a30*/  STL.64 [R1+0xe48], R10 ;  /* 0x000e480a01007387 */ /* 0x0005e20000100a00 */
[----:B---3--:R-:W-:-:S04]  /*9a40*/  IMAD.WIDE R8, R24, 0x2, R4 ;  /* 0x0000000218087825 */ /* 0x008fc800078e0204 */
        /* <DEDUP_REMOVED lines=57> */
[----:B------:R-:W-:-:S03]  /*9de0*/  IMAD.SHL.U32 R24, R25, 0x10, RZ ;  /* 0x0000001019187824 */ /* 0x000fc600078e00ff */
        /* <DEDUP_REMOVED lines=27> */
[----:B-1----:R-:W-:-:S04]  /*9fa0*/  IMAD.WIDE R6, R24, 0x2, R2 ;  /* 0x0000000218067825 */ /* 0x002fc800078e0202 */
[----:B------:R-:W-:Y:S01]  /*9fb0*/  IMAD R24, R25, 0xa, RZ ;  /* 0x0000000a19187824 */ /* 0x000fe200078e02ff */
[----:B------:R1:W-:Y:S03]  /*9fc0*/  STL.64 [R1+0xd30], R6 ;  /* 0x000d300601007387 */ /* 0x0003e60000100a00 */
[----:B---3--:R-:W-:Y:S01]  /*9fd0*/  IMAD.WIDE R8, R24, 0x2, R4 ;  /* 0x0000000218087825 */ /* 0x008fe200078e0204 */
[----:B------:R2:W-:Y:S03]  /*9fe0*/  STL.64 [R1+0xd28], R10 ;  /* 0x000d280a01007387 */ /* 0x0005e60000100a00 */
[----:B-1----:R-:W-:-:S04]  /*9ff0*/  IMAD.WIDE R6, R27, 0x2, R2 ;  /* 0x000000021b067825 */ /* 0x002fc800078e0202 */
[----:B------:R-:W-:Y:S01]  /*a000*/  IMAD R27, R25, 0x9, RZ ;  /* 0x00000009191b7824 */ /* 0x000fe200078e02ff */
[----:B------:R1:W-:Y:S03]  /*a010*/  STL.64 [R1+0xd20], R6 ;  /* 0x000d200601007387 */ /* 0x0003e60000100a00 */
[----:B--2---:R-:W-:Y:S01]  /*a020*/  IMAD.WIDE R10, R27, 0x2, R4 ;  /* 0x000000021b0a7825 */ /* 0x004fe200078e0204 */
[----:B------:R2:W-:Y:S03]  /*a030*/  STL.64 [R1+0xd18], R8 ;  /* 0x000d180801007387 */ /* 0x0005e60000100a00 */
[----:B-1----:R-:W-:-:S04]  /*a040*/  IMAD.WIDE R6, R24, 0x2, R2 ;  /* 0x0000000218067825 */ /* 0x002fc800078e0202 */
[----:B------:R-:W-:Y:S01]  /*a050*/  IMAD.SHL.U32 R24, R25, 0x8, RZ ;  /* 0x0000000819187824 */ /* 0x000fe200078e00ff */
[----:B------:R1:W-:Y:S01]  /*a060*/  STL.64 [R1+0xd10], R6 ;  /* 0x000d100601007387 */ /* 0x0003e20000100a00 */
[----:B--2---:R-:W-:-:S03]  /*a070*/  IMAD.WIDE R8, R27, 0x2, R2 ;  /* 0x000000021b087825 */ /* 0x004fc600078e0202 */
[----:B------:R-:W-:Y:S01]  /*a080*/  STL.64 [R1+0xd08], R10 ;  /* 0x000d080a01007387 */ /* 0x000fe20000100a00 */
[----:B------:R-:W-:-:S03]  /*a090*/  IMAD R27, R25, 0x7, RZ ;  /* 0x00000007191b7824 */ /* 0x000fc600078e02ff */
[----:B------:R2:W-:Y:S01]  /*a0a0*/  STL.64 [R1+0xd00], R8 ;  /* 0x000d000801007387 */ /* 0x0005e20000100a00 */
[----:B-1----:R-:W-:-:S05]  /*a0b0*/  IMAD.WIDE R6, R24, 0x2, R4 ;  /* 0x0000000218067825 */ /* 0x002fca00078e0204 */
[----:B------:R1:W-:Y:S01]  /*a0c0*/  STL.64 [R1+0xcf8], R6 ;  /* 0x000cf80601007387 */ /* 0x0003e20000100a00 */
[----:B--2---:R-:W-:-:S04]  /*a0d0*/  IMAD.WIDE R8, R24, 0x2, R2 ;  /* 0x0000000218087825 */ /* 0x004fc800078e0202 */
[----:B------:R-:W-:Y:S01]  /*a0e0*/  IMAD.WIDE R12, R27, 0x2, R4 ;  /* 0x000000021b0c7825 */ /* 0x000fe200078e0204 */
[----:B------:R2:W-:Y:S03]  /*a0f0*/  STL.64 [R1+0xcf0], R8 ;  /* 0x000cf00801007387 */ /* 0x0005e60000100a00 */
[----:B-1----:R-:W-:Y:S02]  /*a100*/  IMAD R6, R25, 0x6, RZ ;  /* 0x0000000619067824 */ /* 0x002fe400078e02ff */
[----:B------:R-:W-:Y:S01]  /*a110*/  IMAD.WIDE R10, R27, 0x2, R2 ;  /* 0x000000021b0a7825 */ /* 0x000fe200078e0202 */
[----:B------:R-:W-:Y:S03]  /*a120*/  STL.64 [R1+0xce8], R12 ;  /* 0x000ce80c01007387 */ /* 0x000fe60000100a00 */
[----:B------:R-:W-:-:S02]  /*a130*/  IMAD R24, R25, 0x5, RZ ;  /* 0x0000000519187824 */ /* 0x000fc400078e02ff */
[C---:B--2---:R-:W-:Y:S01]  /*a140*/  IMAD.WIDE R8, R6.reuse, 0x2, R4 ;  /* 0x0000000206087825 */ /* 0x044fe200078e0204 */
[----:B------:R-:W-:Y:S03]  /*a150*/  STL.64 [R1+0xce0], R10 ;  /* 0x000ce00a01007387 */ /* 0x000fe60000100a00 */
[----:B------:R-:W-:Y:S01]  /*a160*/  IMAD.WIDE R6, R6, 0x2, R2 ;  /* 0x0000000206067825 */ /* 0x000fe200078e0202 */
[----:B------:R1:W-:Y:S04]  /*a170*/  STL.64 [R1+0xcd8], R8 ;  /* 0x000cd80801007387 */ /* 0x0003e80000100a00 */
[----:B------:R2:W-:Y:S01]  /*a180*/  STL.64 [R1+0xcd0], R6 ;  /* 0x000cd00601007387 */ /* 0x0005e20000100a00 */
[----:B------:R-:W-:-:S02]  /*a190*/  IMAD.SHL.U32 R25, R25, 0x4, RZ ;  /* 0x0000000419197824 */ /* 0x000fc400078e00ff */
[----:B------:R-:W-:Y:S02]  /*a1a0*/  IMAD.MOV.U32 R27, RZ, RZ, c[0x0][0x188] ;  /* 0x00006200ff1b7624 */ /* 0x000fe400078e00ff */
[----:B-1----:R-:W-:-:S04]  /*a1b0*/  IMAD.WIDE R8, R24, 0x2, R4 ;  /* 0x0000000218087825 */ /* 0x002fc800078e0204 */
[----:B--2---:R-:W-:Y:S01]  /*a1c0*/  IMAD.WIDE R6, R24, 0x2, R2 ;  /* 0x0000000218067825 */ /* 0x004fe200078e0202 */
[----:B------:R1:W-:Y:S04]  /*a1d0*/  STL.64 [R1+0xcc8], R8 ;  /* 0x000cc80801007387 */ /* 0x0003e80000100a00 */
[----:B------:R2:W-:Y:S01]  /*a1e0*/  STL.64 [R1+0xcc0], R6 ;  /* 0x000cc00601007387 */ /* 0x0005e20000100a00 */
[----:B------:R-:W-:Y:S02]  /*a1f0*/  IMAD R24, R27, 0x3, RZ ;  /* 0x000000031b187824 */ /* 0x000fe400078e02ff */
[----:B-1----:R-:W-:-:S04]  /*a200*/  IMAD.WIDE R8, R25, 0x2, R4 ;  /* 0x0000000219087825 */ /* 0x002fc800078e0204 */
[----:B--2---:R-:W-:Y:S01]  /*a210*/  IMAD.WIDE R6, R25, 0x2, R2 ;  /* 0x0000000219067825 */ /* 0x004fe200078e0202 */
[----:B------:R1:W-:Y:S03]  /*a220*/  STL.64 [R1+0xcb8], R8 ;  /* 0x000cb80801007387 */ /* 0x0003e60000100a00 */
[----:B------:R-:W-:Y:S01]  /*a230*/  IMAD.SHL.U32 R25, R27, 0x2, RZ ;  /* 0x000000021b197824 */ /* 0x000fe200078e00ff */
[----:B------:R2:W-:Y:S03]  /*a240*/  STL.64 [R1+0xcb0], R6 ;  /* 0x000cb00601007387 */ /* 0x0005e60000100a00 */
[----:B------:R-:W-:-:S04]  /*a250*/  IMAD.WIDE R10, R25, 0x2, R4 ;  /* 0x00000002190a7825 */ /* 0x000fc800078e0204 */
[----:B-1----:R-:W-:-:S04]  /*a260*/  IMAD.WIDE R8, R24, 0x2, R4 ;  /* 0x0000000218087825 */ /* 0x002fc800078e0204 */
[--C-:B--2---:R-:W-:Y:S01]  /*a270*/  IMAD.WIDE R6, R24, 0x2, R2.reuse ;  /* 0x0000000218067825 */ /* 0x104fe200078e0202 */
[----:B------:R1:W-:Y:S04]  /*a280*/  STL.64 [R1+0xca8], R8 ;  /* 0x000ca80801007387 */ /* 0x0003e80000100a00 */
[----:B------:R2:W-:Y:S04]  /*a290*/  STL.64 [R1+0xca0], R6 ;  /* 0x000ca00601007387 */ /* 0x0005e80000100a00 */
[----:B------:R0:W-:Y:S01]  /*a2a0*/  STL.64 [R1+0xc98], R10 ;  /* 0x000c980a01007387 */ /* 0x0001e20000100a00 */
[----:B-1----:R-:W-:-:S04]  /*a2b0*/  IMAD.WIDE R8, R25, 0x2, R2 ;  /* 0x0000000219087825 */ /* 0x002fc800078e0202 */
[C---:B--2---:R-:W-:Y:S01]  /*a2c0*/  IMAD.WIDE R6, R27.reuse, 0x2, R4 ;  /* 0x000000021b067825 */ /* 0x044fe200078e0204 */
[----:B------:R0:W-:Y:S03]  /*a2d0*/  STL.64 [R1+0xc90], R8 ;  /* 0x000c900801007387 */ /* 0x0001e60000100a00 */
[----:B------:R-:W-:Y:S01]  /*a2e0*/  IMAD.WIDE R4, R27, 0x2, R2 ;  /* 0x000000021b047825 */ /* 0x000fe200078e0202 */
[----:B------:R0:W-:Y:S04]  /*a2f0*/  STL.64 [R1+0xc88], R6 ;  /* 0x000c880601007387 */ /* 0x0001e80000100a00 */
[----:B------:R0:W-:Y:S01]  /*a300*/  STL.64 [R1+0xc80], R4 ;  /* 0x000c800401007387 */ /* 0x0001e20000100a00 */
[----:B------:R-:W-:-:S02]  /*a310*/  IMAD.MOV.U32 R2, RZ, RZ, c[0x0][0x160] ;  /* 0x00005800ff027624 */ /* 0x000fc400078e00ff */
[----:B------:R-:W-:Y:S02]  /*a320*/  IMAD.MOV.U32 R3, RZ, RZ, c[0x0][0x164] ;  /* 0x00005900ff037624 */ /* 0x000fe400078e00ff */
.L_x_2:
[----:B------:R1:W-:Y:S04]  /*a330*/  STL.64 [R1+0x2390], R8 ;  /* 0x0023900801007387 */ /* 0x0003e80000100a00 */
[----:B01----:R-:W2:Y:S04]  /*a340*/  LDL.64 R8, [R1+0xc78] ;  /* 0x000c780001087983 */ /* 0x003ea80000100a00 */
[----:B-----5:R0:W-:Y:S04]  /*a350*/  STL.64 [R1+0x2388], R20 ;  /* 0x0023881401007387 */ /* 0x0201e80000100a00 */
[----:B0-----:R-:W3:Y:S04]  /*a360*/  LDL.64 R20, [R1+0xc70] ;  /* 0x000c700001147983 */ /* 0x001ee80000100a00 */
[----:B------:R-:W-:Y:S04]  /*a370*/  STL.64 [R1+0x2380], R18 ;  /* 0x0023801201007387 */ /* 0x000fe80000100a00 */
[----:B------:R-:W-:Y:S04]  /*a380*/  STL.64 [R1+0x2378], R22 ;  /* 0x0023781601007387 */ /* 0x000fe80000100a00 */
[----:B------:R-:W-:Y:S04]  /*a390*/  STL [R1+0x23a0], R23 ;  /* 0x0023a01701007387 */ /* 0x000fe80000100800 */
[----:B------:R-:W-:Y:S04]  /*a3a0*/  STL [R1+0x2398], R22 ;  /* 0x0023981601007387 */ /* 0x000fe80000100800 */
[----:B------:R-:W-:Y:S04]  /*a3b0*/  STL [R1+0x23a4], R22 ;  /* 0x0023a41601007387 */ /* 0x000fe80000100800 */
[----:B------:R-:W-:Y:S04]  /*a3c0*/  STL.64 [R1+0x2350], R12 ;  /* 0x0023500c01007387 */ /* 0x000fe80000100a00 */
[----:B------:R-:W-:Y:S04]  /*a3d0*/  STL.64 [R1+0x2370], R12 ;  /* 0x0023700c01007387 */ /* 0x000fe80000100a00 */
[----:B------:R-:W-:Y:S04]  /*a3e0*/  STL [R1+0x239c], R13 ;  /* 0x00239c0d01007387 */ /* 0x000fe80000100800 */
[----:B------:R-:W-:Y:S04]  /*a3f0*/  STL.64 [R1+0x2348], R14 ;  /* 0x0023480e01007387 */ /* 0x000fe80000100a00 */
[----:B------:R-:W-:Y:S04]  /*a400*/  STL.64 [R1+0x2360], R14 ;  /* 0x0023600e01007387 */ /* 0x000fe80000100a00 */
[----:B------:R-:W-:Y:S04]  /*a410*/  STL.64 [R1+0x2340], R26 ;  /* 0x0023401a01007387 */ /* 0x000fe80000100a00 */
[----:B------:R-:W-:Y:S04]  /*a420*/  STL [R1+0x2368], R26 ;  /* 0x0023681a01007387 */ /* 0x000fe80000100800 */
[----:B------:R-:W-:Y:S04]  /*a430*/  STL.64 [R1+0x2328], R10 ;  /* 0x0023280a01007387 */ /* 0x000fe80000100a00 */
[----:B------:R-:W-:Y:S04]  /*a440*/  STL [R1+0x2358], R10 ;  /* 0x0023580a01007387 */ /* 0x000fe80000100800 */
[----:B------:R-:W-:Y:S04]  /*a450*/  STL.64 [R1+0x2320], R16 ;  /* 0x0023201001007387 */ /* 0x000fe80000100a00 */
[----:B-----5:R-:W-:Y:S04]  /*a460*/  STL [R1+0x22ec], R28 ;  /* 0x0022ec1c01007387 */ /* 0x020fe80000100800 */
[----:B------:R0:W-:Y:S04]  /*a470*/  STL [R1+0x22e8], R0 ;  /* 0x0022e80001007387 */ /* 0x0001e80000100800 */
[----:B0-----:R-:W4:Y:S04]  /*a480*/  LDL R0, [R1+0x120] ;  /* 0x0001200001007983 */ /* 0x001f280000100800 */
[----:B------:R-:W-:Y:S04]  /*a490*/  STL [R1+0x2240], R29 ;  /* 0x0022401d01007387 */ /* 0x000fe80000100800 */
[----:B------:R-:W4:Y:S04]  /*a4a0*/  LDL.64 R10, [R1+0xc80] ;  /* 0x000c8000010a7983 */ /* 0x000f280000100a00 */
[----:B------:R-:W4:Y:S01]  /*a4b0*/  LDL.64 R18, [R1+0xc88] ;  /* 0x000c880001127983 */ /* 0x000f220000100a00 */
[----:B------:R-:W-:-:S02]  /*a4c0*/  PRMT R25, RZ, 0x7610, R25 ;  /* 0x00007610ff197816 */ /* 0x000fc40000000019 */
[----:B------:R-:W-:Y:S02]  /*a4d0*/  PRMT R22, RZ, 0x7610, R22 ;  /* 0x00007610ff167816 */ /* 0x000fe40000000016 */
[----:B------:R-:W-:Y:S02]  /*a4e0*/  PRMT R23, RZ, 0x7610, R23 ;  /* 0x00007610ff177816 */ /* 0x000fe40000000017 */
[----:B------:R-:W-:Y:S02]  /*a4f0*/  PRMT R13, RZ, 0x7610, R13 ;  /* 0x00007610ff0d7816 */ /* 0x000fe4000000000d */
[-C--:B--2---:R-:W-:Y:S02]  /*a500*/  IADD3 R6, P0, R8, R2.reuse, RZ ;  /* 0x0000000208067210 */ /* 0x084fe40007f1e0ff */
[----:B---3--:R-:W-:-:S05]  /*a510*/  IADD3 R4, P1, R20, R2, RZ ;  /* 0x0000000214047210 */ /* 0x008fca0007f3e0ff */
[--C-:B------:R-:W-:Y:S02]  /*a520*/  IMAD.X R5, R21, 0x1, R3.reuse, P1 ;  /* 0x0000000115057824 */ /* 0x100fe400008e0603 */
[----:B------:R-:W-:Y:S01]  /*a530*/  IMAD.X R7, R9, 0x1, R3, P0 ;  /* 0x0000000109077824 */ /* 0x000fe200000e0603 */
[----:B------:R-:W2:Y:S04]  /*a540*/  LDL.64 R20, [R1+0xc98] ;  /* 0x000c980001147983 */ /* 0x000ea80000100a00 */
[----:B------:R-:W3:Y:S01]  /*a550*/  LDL.64 R8, [R1+0xc90] ;  /* 0x000c900001087983 */ /* 0x000ee20000100a00 */
[C---:B----4-:R-:W-:Y:S02]  /*a560*/  ISETP.GT.AND P2, PT, R0.reuse, RZ, PT ;  /* 0x000000ff0000720c */ /* 0x050fe40003f44270 */
[----:B------:R-:W-:-:S11]  /*a570*/  ISETP.GT.AND P3, PT, R0, 0x1, PT ;  /* 0x000000010000780c */ /* 0x000fd60003f64270 */
[----:B------:R0:W4:Y:S04]  /*a580*/  @P2 LDG.E.U16 R25, [R4.64] ;  /* 0x0000000404192981 */ /* 0x000128000c1e1500 */
[----:B------:R1:W2:Y:S01]  /*a590*/  @P2 LDG.E.U16 R22, [R6.64] ;  /* 0x0000000406162981 */ /* 0x0002a2000c1e1500 */
[----:B0-----:R-:W-:-:S05]  /*a5a0*/  IADD3 R4, P1, R10, R2, RZ ;  /* 0x000000020a047210 */ /* 0x001fca0007f3e0ff */
[----:B------:R-:W-:Y:S01]  /*a5b0*/  IMAD.X R5, R11, 0x1, R3, P1 ;  /* 0x000000010b057824 */ /* 0x000fe200008e0603 */
[----:B-1----:R-:W-:-:S04]  /*a5c0*/  IADD3 R6, P0, R18, R2, RZ ;  /* 0x0000000212067210 */ /* 0x002fc80007f1e0ff */
[----:B------:R-:W2:Y:S01]  /*a5d0*/  @P3 LDG.E.U16 R23, [R4.64] ;  /* 0x0000000404173981 */ /* 0x000ea2000c1e1500 */
[----:B------:R-:W-:-:S05]  /*a5e0*/  IMAD.X R7, R19, 0x1, R3, P0 ;  /* 0x0000000113077824 */ /* 0x000fca00000e0603 */
[----:B------:R-:W2:Y:S04]  /*a5f0*/  @P3 LDG.E.U16 R13, [R6.64] ;  /* 0x00000004060d3981 */ /* 0x000ea8000c1e1500 */
[----:B----4-:R-:W-:Y:S04]  /*a600*/  STL [R1+0x22d0], R25 ;  /* 0x0022d01901007387 */ /* 0x010fe80000100800 */
[----:B------:R-:W-:Y:S04]  /*a610*/  STL [R1+0x22d4], R25 ;  /* 0x0022d41901007387 */ /* 0x000fe80000100800 */
[----:B------:R-:W-:Y:S04]  /*a620*/  STL [R1+0x22d8], R25 ;  /* 0x0022d81901007387 */ /* 0x000fe80000100800 */
[----:B------:R-:W-:Y:S04]  /*a630*/  STL [R1+0x22dc], R25 ;  /* 0x0022dc1901007387 */ /* 0x000fe80000100800 */
[----:B------:R-:W-:Y:S04]  /*a640*/  STL [R1+0x22e0], R25 ;  /* 0x0022e01901007387 */ /* 0x000fe80000100800 */
[----:B------:R-:W-:Y:S04]  /*a650*/  STL [R1+0x22e4], R25 ;  /* 0x0022e41901007387 */ /* 0x000fe80000100800 */
[----:B------:R-:W-:Y:S04]  /*a660*/  STL.64 [R1+0x2318], R24 ;  /* 0x0023181801007387 */ /* 0x000fe80000100a00 */
[----:B------:R-:W-:Y:S04]  /*a670*/  STL.64 [R1+0x2338], R24 ;  /* 0x0023381801007387 */ /* 0x000fe80000100a00 */
[----:B--2---:R0:W-:Y:S04]  /*a680*/  STL [R1], R22 ;  /* 0x0000001601007387 */ /* 0x0041e80000100800 */
[----:B0-----:R-:W2:Y:S04]  /*a690*/  LDL.LU R22, [R1+0x23a4] ;  /* 0x0023a40001167983 */ /* 0x001ea80000300800 */
[----:B------:R-:W4:Y:S04]  /*a6a0*/  LDL.64 R10, [R1+0xca0] ;  /* 0x000ca000010a7983 */ /* 0x000f280000100a00 */
[----:B------:R-:W4:Y:S04]  /*a6b0*/  LDL.64 R18, [R1+0xca8] ;  /* 0x000ca80001127983 */ /* 0x000f280000100a00 */
[----:B------:R0:W-:Y:S04]  /*a6c0*/  STL [R1+0xc], R23 ;  /* 0x00000c1701007387 */ /* 0x0001e80000100800 */
[----:B0-----:R-:W4:Y:S04]  /*a6d0*/  LDL.LU R23, [R1+0x23a0] ;  /* 0x0023a00001177983 */ /* 0x001f280000300800 */
[----:B------:R0:W-:Y:S04]  /*a6e0*/  STL [R1+0x10], R13 ;  /* 0x0000100d01007387 */ /* 0x0001e80000100800 */
[----:B0-----:R-:W4:Y:S01]  /*a6f0*/  LDL.LU R13, [R1+0x239c] ;  /* 0x00239c00010d7983 */ /* 0x001f220000300800 */
[----:B------:R-:W-:-:S02]  /*a700*/  ISETP.GT.AND P2, PT, R0, 0x2, PT ;  /* 0x000000020000780c */ /* 0x000fc40003f44270 */
[-C--:B------:R-:W-:Y:S02]  /*a710*/  IADD3 R6, P0, R20, R2.reuse, RZ ;  /* 0x0000000214067210 */ /* 0x080fe40007f1e0ff */
[----:B---3--:R-:W-:-:S03]  /*a720*/  IADD3 R4, P1, R8, R2, RZ ;  /* 0x0000000208047210 */ /* 0x008fc60007f3e0ff */
[--C-:B------:R-:W-:Y:S02]  /*a730*/  IMAD.X R7, R21, 0x1, R3.reuse, P0 ;  /* 0x0000000115077824 */ /* 0x100fe400000e0603 */
[----:B------:R-:W-:Y:S01]  /*a740*/  IMAD.X R5, R9, 0x1, R3, P1 ;  /* 0x0000000109057824 */ /* 0x000fe200008e0603 */
[----:B------:R-:W-:Y:S01]  /*a750*/  ISETP.GT.AND P3, PT, R0, 0x3, PT ;  /* 0x000000030000780c */ /* 0x000fe20003f64270 */
[----:B------:R-:W3:Y:S01]  /*a760*/  LDL.64 R8, [R1+0xcb0] ;  /* 0x000cb00001087983 */ /* 0x000ee20000100a00 */
[----:B------:R-:W-:-:S03]  /*a770*/  PRMT R12, RZ, 0x7610, R12 ;  /* 0x00007610ff0c7816 */ /* 0x000fc6000000000c */
[----:B------:R-:W3:Y:S01]  /*a780*/  LDL.64 R20, [R1+0xcb8] ;  /* 0x000cb80001147983 */ /* 0x000ee20000100a00 */
[----:B--2---:R-:W-:-:S06]  /*a790*/  PRMT R22, RZ, 0x7610, R22 ;  /* 0x00007610ff167816 */ /* 0x004fcc0000000016 */
[----:B------:R0:W2:Y:S01]  /*a7a0*/  @P2 LDG.E.U16 R22, [R4.64] ;  /* 0x0000000404162981 */ /* 0x0000a2000c1e1500 */
[----:B----4-:R-:W-:Y:S02]  /*a7b0*/  PRMT R23, RZ, 0x7610, R23 ;  /* 0x00007610ff177816 */ /* 0x010fe40000000017 */
[----:B0-----:R-:W-:-:S04]  /*a7c0*/  IADD3 R4, P1, R10, R2, RZ ;  /* 0x000000020a047210 */ /* 0x001fc80007f3e0ff */
[----:B------:R0:W4:Y:S01]  /*a7d0*/  @P2 LDG.E.U16 R23, [R6.64] ;  /* 0x0000000406172981 */ /* 0x000122000c1e1500 */
[----:B------:R-:W-:Y:S01]  /*a7e0*/  IMAD.X R5, R11, 0x1, R3, P1 ;  /* 0x000000010b057824 */ /* 0x000fe200008e0603 */
[----:B0-----:R-:W-:Y:S02]  /*a7f0*/  IADD3 R6, P0, R18, R2, RZ ;  /* 0x0000000212067210 */ /* 0x001fe40007f1e0ff */
[----:B------:R-:W-:-:S03]  /*a800*/  PRMT R13, RZ, 0x7610, R13 ;  /* 0x00007610ff0d7816 */ /* 0x000fc6000000000d */
[----:B------:R-:W-:-:S03]  /*a810*/  IMAD.X R7, R19, 0x1, R3, P0 ;  /* 0x0000000113077824 */ /* 0x000fc600000e0603 */
[----:B------:R3:W4:Y:S04]  /*a820*/  @P3 LDG.E.U16 R13, [R4.64] ;  /* 0x00000004040d3981 */ /* 0x000728000c1e1500 */
[----:B------:R-:W4:Y:S01]  /*a830*/  @P3 LDG.E.U16 R12, [R6.64] ;  /* 0x00000004060c3981 */ /* 0x000f22000c1e1500 */
[----:B---3--:R-:W-:-:S05]  /*a840*/  IADD3 R4, P1, R8, R2, RZ ;  /* 0x0000000208047210 */ /* 0x008fca0007f3e0ff */
[----:B------:R-:W-:Y:S01]  /*a850*/  IMAD.X R5, R9, 0x1, R3, P1 ;  /* 0x0000000109057824 */ /* 0x000fe200008e0603 */
[----:B--2---:R0:W-:Y:S04]  /*a860*/  STL [R1+0x1c], R22 ;  /* 0x00001c1601007387 */ /* 0x0041e80000100800 */
[----:B0-----:R-:W2:Y:S04]  /*a870*/  LDL.LU R22, [R1+0x2398] ;  /* 0x0023980001167983 */ /* 0x001ea80000300800 */
[----:B------:R-:W3:Y:S04]  /*a880*/  LDL.64 R10, [R1+0xcc0] ;  /* 0x000cc000010a7983 */ /* 0x000ee80000100a00 */
[----:B------:R-:W3:Y:S04]  /*a890*/  LDL.64 R18, [R1+0xcc8] ;  /* 0x000cc80001127983 */ /* 0x000ee80000100a00 */
[----:B----4-:R-:W-:Y:S04]  /*a8a0*/  STL [R1+0xdc], R12 ;  /* 0x0000dc0c01007387 */ /* 0x010fe80000100800 */
[----:B------:R0:W-:Y:S04]  /*a8b0*/  STL [R1+0x24], R13 ;  /* 0x0000240d01007387 */ /* 0x0001e80000100800 */
[----:B0-----:R-:W4:Y:S04]  /*a8c0*/  LDL.64 R12, [R1+0xcd0] ;  /* 0x000cd000010c7983 */ /* 0x001f280000100a00 */
[----:B------:R-:W4:Y:S01]  /*a8d0*/  LDL.LU.64 R8, [R1+0x2390] ;  /* 0x0023900001087983 */ /* 0x000f220000300a00 */
[----:B------:R-:W-:-:S02]  /*a8e0*/  ISETP.GT.AND P2, PT, R0, 0x4, PT ;  /* 0x000000040000780c */ /* 0x000fc40003f44270 */
[----:B------:R-:W-:-:S05]  /*a8f0*/  IADD3 R6, P0, R20, R2, RZ ;  /* 0x0000000214067210 */ /* 0x000fca0007f1e0ff */
[----:B------:R-:W-:Y:S01]  /*a900*/  IMAD.X R7, R21, 0x1, R3, P0 ;  /* 0x0000000115077824 */ /* 0x000fe200000e0603 */
[----:B------:R-:W-:Y:S01]  /*a910*/  ISETP.GT.AND P3, PT, R0, 0x5, PT ;  /* 0x000000050000780c */ /* 0x000fe20003f64270 */
[----:B------:R-:W4:Y:S01]  /*a920*/  LDL.LU.64 R20, [R1+0x2388] ;  /* 0x0023880001147983 */ /* 0x000f220000300a00 */
[----:B--2---:R-:W-:-:S06]  /*a930*/  PRMT R22, RZ, 0x7610, R22 ;  /* 0x00007610ff167816 */ /* 0x004fcc0000000016 */
[----:B------:R3:W2:Y:S02]  /*a940*/  @P2 LDG.E.U16 R22, [R4.64] ;  /* 0x0000000404162981 */ /* 0x0006a4000c1e1500 */
[----:B---3--:R-:W-:Y:S02]  /*a950*/  IADD3 R4, P1, R10, R2, RZ ;  /* 0x000000020a047210 */ /* 0x008fe40007f3e0ff */
[----:B----4-:R-:W-:Y:S02]  /*a960*/  PRMT R8, RZ, 0x7610, R8 ;  /* 0x00007610ff087816 */ /* 0x010fe40000000008 */
[----:B------:R-:W-:-:S04]  /*a970*/  PRMT R9, RZ, 0x7610, R9 ;  /* 0x00007610ff097816 */ /* 0x000fc80000000009 */
[----:B------:R0:W3:Y:S02]  /*a980*/  @P2 LDG.E.U16 R8, [R6.64] ;  /* 0x0000000406082981 */ /* 0x0000e4000c1e1500 */
[----:B0-----:R-:W-:-:S04]  /*a990*/  IMAD.MOV.U32 R7, RZ, RZ, R11 ;  /* 0x000000ffff077224 */ /* 0x001fc800078e000b */
[----:B------:R-:W-:Y:S02]  /*a9a0*/  IMAD.X R5, R7, 0x1, R3, P1 ;  /* 0x0000000107057824 */ /* 0x000fe400008e0603 */
[----:B------:R-:W-:-:S06]  /*a9b0*/  IMAD.MOV.U32 R7, RZ, RZ, R9 ;  /* 0x000000ffff077224 */ /* 0x000fcc00078e0009 */
[----:B------:R0:W4:Y:S01]  /*a9c0*/  @P3 LDG.E.U16 R7, [R4.64] ;  /* 0x0000000404073981 */ /* 0x000122000c1e1500 */
[----:B------:R-:W-:Y:S01]  /*a9d0*/  IMAD.MOV.U32 R6, RZ, RZ, R10 ;  /* 0x000000ffff067224 */ /* 0x000fe200078e000a */
[----:B------:R-:W-:Y:S02]  /*a9e0*/  ISETP.GT.AND P0, PT, R0, 0x6, PT ;  /* 0x000000060000780c */ /* 0x000fe40003f04270 */
[-C--:B------:R-:W-:Y:S02]  /*a9f0*/  IADD3 R6, P1, R12, R2.reuse, RZ ;  /* 0x000000020c067210 */ /* 0x080fe40007f3e0ff */
[----:B------:R-:W-:Y:S01]  /*aa00*/  PRMT R14, RZ, 0x7610, R14 ;  /* 0x00007610ff0e7816 */ /* 0x000fe2000000000e */
[----:B0-----:R-:W-:Y:S02]  /*aa10*/  IMAD.MOV.U32 R5, RZ, RZ, R13 ;  /* 0x000000ffff057224 */ /* 0x001fe400078e000d */
[----:B------:R-:W-:Y:S01]  /*aa20*/  IMAD.MOV.U32 R4, RZ, RZ, R12 ;  /* 0x000000ffff047224 */ /* 0x000fe200078e000c */
[----:B------:R-:W-:Y:S01]  /*aa30*/  PRMT R15, RZ, 0x7610, R15 ;  /* 0x00007610ff0f7816 */ /* 0x000fe2000000000f */
[----:B--2---:R-:W-:Y:S04]  /*aa40*/  STL [R1+0xf8], R22 ;  /* 0x0000f81601007387 */ /* 0x004fe80000100800 */
[----:B------:R0:W-:Y:S04]  /*aa50*/  STL [R1+0x20], R23 ;  /* 0x0000201701007387 */ /* 0x0001e80000100800 */
[----:B------:R-:W2:Y:S04]  /*aa60*/  LDL.64 R10, [R1+0xce0] ;  /* 0x000ce000010a7983 */ /* 0x000ea80000100a00 */
[----:B0-----:R-:W2:Y:S04]  /*aa70*/  LDL.64 R22, [R1+0xcd8] ;  /* 0x000cd80001167983 */ /* 0x001ea80000100a00 */
[----:B---3--:R0:W-:Y:S04]  /*aa80*/  STL [R1+0xfc], R8 ;  /* 0x0000fc0801007387 */ /* 0x0081e80000100800 */
[----:B------:R1:W-:Y:S01]  /*aa90*/  STL.S16 [R1+0x108], R9 ;  /* 0x0001080901007387 */ /* 0x0003e20000100600 */
[----:B0-----:R-:W-:-:S05]  /*aaa0*/  IADD3 R8, P2, R18, R2, RZ ;  /* 0x0000000212087210 */ /* 0x001fca0007f5e0ff */
[--C-:B-1----:R-:W-:Y:S02]  /*aab0*/  IMAD.X R9, R19, 0x1, R3.reuse, P2 ;  /* 0x0000000113097824 */ /* 0x102fe400010e0603 */
[----:B------:R-:W3:Y:S04]  /*aac0*/  LDL.LU.64 R18, [R1+0x2380] ;  /* 0x0023800001127983 */ /* 0x000ee80000300a00 */
[----:B------:R-:W2:Y:S04]  /*aad0*/  LDL.64 R12, [R1+0xce8] ;  /* 0x000ce800010c7983 */ /* 0x000ea80000100a00 */
[----:B----4-:R0:W-:Y:S04]  /*aae0*/  @P3 STL [R1+0x108], R7 ;  /* 0x0001080701003387 */ /* 0x0101e80000100800 */
[----:B------:R-:W4:Y:S01]  /*aaf0*/  @P3 LDG.E.U16 R15, [R8.64] ;  /* 0x00000004080f3981 */ /* 0x000f22000c1e1500 */
[----:B0-----:R-:W-:-:S05]  /*ab00*/  IMAD.X R7, R5, 0x1, R3, P1 ;  /* 0x0000000105077824 */ /* 0x001fca00008e0603 */
[----:B------:R-:W2:Y:S04]  /*ab10*/  @P0 LDG.E.U16 R14, [R6.64] ;  /* 0x00000004060e0981 */ /* 0x000ea8000c1e1500 */
[----:B------:R-:W-:Y:S01]  /*ab20*/  STL.64 [R1+0x2330], R8 ;  /* 0x0023300801007387 */ /* 0x000fe20000100a00 */
[----:B------:R-:W-:Y:S02]  /*ab30*/  ISETP.GT.AND P3, PT, R0, 0x7, PT ;  /* 0x000000070000780c */ /* 0x000fe40003f64270 */
[----:B------:R-:W-:Y:S01]  /*ab40*/  PRMT R27, RZ, 0x7610, R27 ;  /* 0x00007610ff1b7816 */ /* 0x000fe2000000001b */
[----:B--2---:R-:W-:Y:S04]  /*ab50*/  STL [R1+0x11c], R14 ;  /* 0x00011c0e01007387 */ /* 0x004fe80000100800 */
[----:B----4-:R0:W-:Y:S04]  /*ab60*/  STL [R1+0x10c], R15 ;  /* 0x00010c0f01007387 */ /* 0x0101e80000100800 */
[----:B0-----:R-:W2:Y:S01]  /*ab70*/  LDL.64 R14, [R1+0xcf0] ;  /* 0x000cf000010e7983 */ /* 0x001ea20000100a00 */
[----:B------:R-:W-:-:S02]  /*ab80*/  IADD3 R4, P2, R22, R2, RZ ;  /* 0x0000000216047210 */ /* 0x000fc40007f5e0ff */
[----:B------:R-:W-:-:S03]  /*ab90*/  IADD3 R6, P1, R10, R2, RZ ;  /* 0x000000020a067210 */ /* 0x000fc60007f3e0ff */
[----:B------:R-:W-:Y:S01]  /*aba0*/  IMAD.X R5, R23, 0x1, R3, P2 ;  /* 0x0000000117057824 */ /* 0x000fe200010e0603 */
[----:B------:R-:W-:Y:S01]  /*abb0*/  PRMT R29, RZ, 0x7610, R29 ;  /* 0x00007610ff1d7816 */ /* 0x000fe2000000001d */
[----:B------:R-:W-:Y:S01]  /*abc0*/  IMAD.X R7, R11, 0x1, R3, P1 ;  /* 0x000000010b077824 */ /* 0x000fe200008e0603 */
[----:B------:R-:W-:Y:S01]  /*abd0*/  PRMT R20, RZ, 0x7610, R20 ;  /* 0x00007610ff147816 */ /* 0x000fe20000000014 */
[----:B------:R-:W4:Y:S04]  /*abe0*/  LDL.LU.64 R22, [R1+0x2378] ;  /* 0x0023780001167983 */ /* 0x000f280000300a00 */
[----:B------:R0:W3:Y:S01]  /*abf0*/  @P0 LDG.E.U16 R27, [R4.64] ;  /* 0x00000004041b0981 */ /* 0x0000e2000c1e1500 */
[----:B------:R-:W-:-:S03]  /*ac00*/  ISETP.GT.AND P1, PT, R0, 0x8, PT ;  /* 0x000000080000780c */ /* 0x000fc60003f24270 */
[----:B------:R2:W3:Y:S04]  /*ac10*/  @P3 LDG.E.U16 R29, [R6.64] ;  /* 0x00000004061d3981 */ /* 0x0004e8000c1e1500 */
[----:B------:R-:W4:Y:S01]  /*ac20*/  LDL.64 R10, [R1+0xcf8] ;  /* 0x000cf800010a7983 */ /* 0x000f220000100a00 */
[----:B0-----:R-:W-:-:S05]  /*ac30*/  IADD3 R4, P0, R12, R2, RZ ;  /* 0x000000020c047210 */ /* 0x001fca0007f1e0ff */
[----:B------:R-:W-:Y:S01]  /*ac40*/  IMAD.X R5, R13, 0x1, R3, P0 ;  /* 0x000000010d057824 */ /* 0x000fe200000e0603 */
[----:B--2---:R-:W-:-:S05]  /*ac50*/  IADD3 R6, P0, R14, R2, RZ ;  /* 0x000000020e067210 */ /* 0x004fca0007f1e0ff */
[----:B------:R-:W-:-:S05]  /*ac60*/  IMAD.X R7, R15, 0x1, R3, P0 ;  /* 0x000000010f077824 */ /* 0x000fca00000e0603 */
[----:B------:R-:W2:Y:S01]  /*ac70*/  @P1 LDG.E.U16 R20, [R6.64] ;  /* 0x0000000406141981 */ /* 0x000ea2000c1e1500 */
[----:B------:R-:W-:-:S06]  /*ac80*/  PRMT R26, RZ, 0x7610, R26 ;  /* 0x00007610ff1a7816 */ /* 0x000fcc000000001a */
[----:B------:R4:W2:Y:S04]  /*ac90*/  @P3 LDG.E.U16 R26, [R4.64] ;  /* 0x00000004041a3981 */ /* 0x0008a8000c1e1500 */
[----:B---3--:R-:W-:Y:S04]  /*aca0*/  STL [R1+0x2244], R29 ;  /* 0x0022441d01007387 */ /* 0x008fe80000100800 */
[----:B------:R-:W-:Y:S04]  /*acb0*/  STL.64 [R1+0x2300], R28 ;  /* 0x0023001c01007387 */ /* 0x000fe80000100a00 */
[----:B------:R-:W3:Y:S01]  /*acc0*/  LDL.64 R12, [R1+0xd00] ;  /* 0x000d0000010c7983 */ /* 0x000ee20000100a00 */
[----:B----4-:R-:W-:-:S02]  /*acd0*/  IADD3 R4, P0, R10, R2, RZ ;  /* 0x000000020a047210 */ /* 0x010fc40007f1e0ff */
[----:B------:R-:W-:-:S03]  /*ace0*/  PRMT R19, RZ, 0x7610, R19 ;  /* 0x00007610ff137816 */ /* 0x000fc60000000013 */
[----:B------:R-:W-:-:S05]  /*acf0*/  IMAD.X R5, R11, 0x1, R3, P0 ;  /* 0x000000010b057824 */ /* 0x000fca00000e0603 */
[----:B------:R3:W4:Y:S04]  /*ad00*/  @P1 LDG.E.U16 R19, [R4.64] ;  /* 0x0000000404131981 */ /* 0x000728000c1e1500 */
[----:B--2---:R-:W-:Y:S04]  /*ad10*/  STL [R1+0x22c8], R20 ;  /* 0x0022c81401007387 */ /* 0x004fe80000100800 */
[----:B------:R-:W-:Y:S04]  /*ad20*/  STL [R1+0x22cc], R20 ;  /* 0x0022cc1401007387 */ /* 0x000fe80000100800 */
[----:B------:R-:W2:Y:S01]  /*ad30*/  LDL.64 R10, [R1+0xd08] ;  /* 0x000d0800010a7983 */ /* 0x000ea20000100a00 */
[----:B------:R-:W-:-:S02]  /*ad40*/  ISETP.GT.AND P1, PT, R0, 0x9, PT ;  /* 0x000000090000780c */ /* 0x000fc40003f24270 */
[----:B------:R-:W-:Y:S02]  /*ad50*/  PRMT R23, RZ, 0x7610, R23 ;  /* 0x00007610ff177816 */ /* 0x000fe40000000017 */
[----:B---3--:R-:W-:-:S05]  /*ad60*/  IADD3 R4, P0, R12, R2, RZ ;  /* 0x000000020c047210 */ /* 0x008fca0007f1e0ff */
[----:B------:R-:W-:-:S05]  /*ad70*/  IMAD.X R5, R13, 0x1, R3, P0 ;  /* 0x000000010d057824 */ /* 0x000fca00000e0603 */
[----:B------:R2:W3:Y:S01]  /*ad80*/  @P1 LDG.E.U16 R23, [R4.64] ;  /* 0x0000000404171981 */ /* 0x0004e2000c1e1500 */
[----:B------:R-:W-:-:S03]  /*ad90*/  PRMT R22, RZ, 0x7610, R22 ;  /* 0x00007610ff167816 */ /* 0x000fc60000000016 */
[----:B----4-:R-:W-:Y:S04]  /*ada0*/  STL [R1+0x22c4], R19 ;  /* 0x0022c41301007387 */ /* 0x010fe80000100800 */
[----:B------:R-:W4:Y:S04]  /*adb0*/  LDL.64 R12, [R1+0xd10] ;  /* 0x000d1000010c7983 */ /* 0x000f280000100a00 */
[----:B------:R-:W4:Y:S01]  /*adc0*/  LDL.64 R14, [R1+0xd18] ;  /* 0x000d1800010e7983 */ /* 0x000f220000100a00 */
[----:B--2---:R-:W-:-:S05]  /*add0*/  IADD3 R4, P0, R10, R2, RZ ;  /* 0x000000020a047210 */ /* 0x004fca0007f1e0ff */
[----:B------:R-:W-:-:S05]  /*ade0*/  IMAD.X R5, R11, 0x1, R3, P0 ;  /* 0x000000010b057824 */ /* 0x000fca00000e0603 */
[----:B------:R4:W2:Y:S04]  /*adf0*/  @P1 LDG.E.U16 R22, [R4.64] ;  /* 0x0000000404161981 */ /* 0x0008a8000c1e1500 */
[----:B---3--:R-:W-:Y:S04]  /*ae00*/  STL [R1+0x22ac], R23 ;  /* 0x0022ac1701007387 */ /* 0x008fe80000100800 */
[----:B------:R-:W-:Y:S04]  /*ae10*/  STL [R1+0x22b0], R23 ;  /* 0x0022b01701007387 */ /* 0x000fe80000100800 */
[----:B------:R-:W-:Y:S01]  /*ae20*/  STL [R1+0x22b4], R23 ;  /* 0x0022b41701007387 */ /* 0x000fe20000100800 */
[----:B----4-:R-:W-:-:S03]  /*ae30*/  IADD3 R4, P0, R12, R2, RZ ;  /* 0x000000020c047210 */ /* 0x010fc60007f1e0ff */
[----:B------:R-:W-:Y:S04]  /*ae40*/  STL [R1+0x118], R27 ;  /* 0x0001181b01007387 */ /* 0x000fe80000100800 */
[----:B------:R-:W-:Y:S04]  /*ae50*/  STL [R1+0x22b8], R23 ;  /* 0x0022b81701007387 */ /* 0x000fe80000100800 */
[----:B------:R-:W-:Y:S04]  /*ae60*/  STL [R1+0x22bc], R23 ;  /* 0x0022bc1701007387 */ /* 0x000fe80000100800 */
[----:B------:R-:W-:Y:S04]  /*ae70*/  STL [R1+0x22c0], R23 ;  /* 0x0022c01701007387 */ /* 0x000fe80000100800 */
[----:B------:R0:W-:Y:S01]  /*ae80*/  STL [R1+0x480], R26 ;  /* 0x0004801a01007387 */ /* 0x0001e20000100800 */
[----:B------:R-:W-:-:S03]  /*ae90*/  IMAD.X R5, R13, 0x1, R3, P0 ;  /* 0x000000010d057824 */ /* 0x000fc600000e0603 */
[----:B------:R-:W3:Y:S04]  /*aea0*/  LDL.64 R10, [R1+0xd28] ;  /* 0x000d2800010a7983 */ /* 0x000ee80000100a00 */
[----:B0-----:R-:W4:Y:S04]  /*aeb0*/  LDL.64 R26, [R1+0xd20] ;  /* 0x000d2000011a7983 */ /* 0x001f280000100a00 */
[----:B--2---:R-:W-:Y:S04]  /*aec0*/  STL [R1+0x22a8], R22 ;  /* 0x0022a81601007387 */ /* 0x004fe80000100800 */
[----:B------:R-:W-:Y:S04]  /*aed0*/  STL.64 [R1+0x22f0], R22 ;  /* 0x0022f01601007387 */ /* 0x000fe80000100a00 */
[----:B------:R-:W-:Y:S04]  /*aee0*/  STL.64 [R1+0x2310], R22 ;  /* 0x0023101601007387 */ /* 0x000fe80000100a00 */
[----:B------:R-:W2:Y:S01]  /*aef0*/  LDL.LU.64 R12, [R1+0x2370] ;  /* 0x00237000010c7983 */ /* 0x000ea20000300a00 */
[----:B------:R-:W-:-:S02]  /*af00*/  ISETP.GT.AND P1, PT, R0, 0xa, PT ;  /* 0x0000000a0000780c */ /* 0x000fc40003f24270 */
[----:B--2---:R-:W-:-:S11]  /*af10*/  PRMT R13, RZ, 0x7610, R13 ;  /* 0x00007610ff0d7816 */ /* 0x004fd6000000000d */
[----:B------:R0:W2:Y:S01]  /*af20*/  @P1 LDG.E.U16 R13, [R4.64] ;  /* 0x00000004040d1981 */ /* 0x0000a2000c1e1500 */
[----:B------:R-:W-:Y:S02]  /*af30*/  PRMT R12, RZ, 0x7610, R12 ;  /* 0x00007610ff0c7816 */ /* 0x000fe4000000000c */
[----:B0-----:R-:W-:-:S05]  /*af40*/  IADD3 R4, P0, R14, R2, RZ ;  /* 0x000000020e047210 */ /* 0x001fca0007f1e0ff */
[--C-:B------:R-:W-:Y:S02]  /*af50*/  IMAD.X R5, R15, 0x1, R3.reuse, P0 ;  /* 0x000000010f057824 */ /* 0x100fe400000e0603 */
[----:B------:R-:W2:Y:S04]  /*af60*/  LDL.64 R14, [R1+0xd30] ;  /* 0x000d3000010e7983 */ /* 0x000ea80000100a00 */
[----:B------:R4:W2:Y:S02]  /*af70*/  @P1 LDG.E.U16 R12, [R4.64] ;  /* 0x00000004040c1981 */ /* 0x0008a4000c1e1500 */
[----:B----4-:R-:W-:Y:S02]  /*af80*/  IADD3 R4, P0, R26, R2, RZ ;  /* 0x000000021a047210 */ /* 0x010fe40007f1e0ff */
[----:B--2---:R-:W-:Y:S04]  /*af90*/  STL [R1+0x8], R12 ;  /* 0x0000080c01007387 */ /* 0x004fe80000100800 */
[----:B------:R0:W-:Y:S04]  /*afa0*/  STL [R1+0x4], R13 ;  /* 0x0000040d01007387 */ /* 0x0001e80000100800 */
[----:B0-----:R-:W2:Y:S04]  /*afb0*/  LDL.64 R12, [R1+0xd38] ;  /* 0x000d3800010c7983 */ /* 0x001ea80000100a00 */
[----:B------:R-:W4:Y:S01]  /*afc0*/  LDL.LU R26, [R1+0x2368] ;  /* 0x00236800011a7983 */ /* 0x000f220000300800 */
[----:B------:R-:W-:Y:S01]  /*afd0*/  ISETP.GT.AND P1, PT, R0, 0xb, PT ;  /* 0x0000000b0000780c */ /* 0x000fe20003f24270 */
[----:B------:R-:W-:Y:S01]  /*afe0*/  IMAD.X R5, R27, 0x1, R3, P0 ;  /* 0x000000011b057824 */ /* 0x000fe200000e0603 */
[----:B------:R-:W-:-:S02]  /*aff0*/  PRMT R17, RZ, 0x7610, R17 ;  /* 0x00007610ff117816 */ /* 0x000fc40000000011 */
[----:B----4-:R-:W-:-:S09]  /*b000*/  PRMT R26, RZ, 0x7610, R26 ;  /* 0x00007610ff1a7816 */ /* 0x010fd2000000001a */
[----:B------:R3:W4:Y:S02]  /*b010*/  @P1 LDG.E.U16 R26, [R4.64] ;  /* 0x00000004041a1981 */ /* 0x000724000c1e1500 */
[----:B---3--:R-:W-:-:S05]  /*b020*/  IADD3 R4, P0, R10, R2, RZ ;  /* 0x000000020a047210 */ /* 0x008fca0007f1e0ff */
[----:B------:R-:W-:Y:S02]  /*b030*/  IMAD.X R5, R11, 0x1, R3, P0 ;  /* 0x000000010b057824 */ /* 0x000fe400000e0603 */
[----:B------:R-:W3:Y:S04]  /*b040*/  LDL.64 R10, [R1+0xd40] ;  /* 0x000d4000010a7983 */ /* 0x000ee80000100a00 */
[----:B------:R0:W2:Y:S02]  /*b050*/  @P1 LDG.E.U16 R17, [R4.64] ;  /* 0x0000000404111981 */ /* 0x0000a4000c1e1500 */
[----:B0-----:R-:W-:-:S05]  /*b060*/  IADD3 R4, P0, R14, R2, RZ ;  /* 0x000000020e047210 */ /* 0x001fca0007f1e0ff */
[----:B------:R-:W-:Y:S01]  /*b070*/  IMAD.X R5, R15, 0x1, R3, P0 ;  /* 0x000000010f057824 */ /* 0x000fe200000e0603 */
[----:B----4-:R0:W-:Y:S04]  /*b080*/  STL [R1+0x14], R26 ;  /* 0x0000141a01007387 */ /* 0x0101e80000100800 */
[----:B0-----:R-:W4:Y:S04]  /*b090*/  LDL.64 R26, [R1+0xd48] ;  /* 0x000d4800011a7983 */ /* 0x001f280000100a00 */
[----:B------:R-:W2:Y:S01]  /*b0a0*/  LDL.LU.64 R14, [R1+0x2360] ;  /* 0x00236000010e7983 */ /* 0x000ea20000300a00 */
[----:B------:R-:W-:-:S02]  /*b0b0*/  ISETP.GT.AND P1, PT, R0, 0xc, PT ;  /* 0x0000000c0000780c */ /* 0x000fc40003f24270 */
[----:B--2---:R-:W-:-:S11]  /*b0c0*/  PRMT R15, RZ, 0x7610, R15 ;  /* 0x00007610ff0f7816 */ /* 0x004fd6000000000f */
[----:B------:R0:W2:Y:S01]  /*b0d0*/  @P1 LDG.E.U16 R15, [R4.64] ;  /* 0x00000004040f1981 */ /* 0x0000a2000c1e1500 */
[----:B------:R-:W-:Y:S02]  /*b0e0*/  PRMT R14, RZ, 0x7610, R14 ;  /* 0x00007610ff0e7816 */ /* 0x000fe4000000000e */
[----:B0-----:R-:W-:-:S05]  /*b0f0*/  IADD3 R4, P0, R12, R2, RZ ;  /* 0x000000020c047210 */ /* 0x001fca0007f1e0ff */
[----:B------:R-:W-:Y:S02]  /*b100*/  IMAD.X R5, R13, 0x1, R3, P0 ;  /* 0x000000010d057824 */ /* 0x000fe400000e0603 */
[----:B------:R-:W2:Y:S04]  /*b110*/  LDL.64 R12, [R1+0xd50] ;  /* 0x000d5000010c7983 */ /* 0x000ea80000100a00 */
[----:B------:R3:W2:Y:S02]  /*b120*/  @P1 LDG.E.U16 R14, [R4.64] ;  /* 0x00000004040e1981 */ /* 0x0006a4000c1e1500 */
[----:B---3--:R-:W-:Y:S02]  /*b130*/  IADD3 R4, P0, R10, R2, RZ ;  /* 0x000000020a047210 */ /* 0x008fe40007f1e0ff */
[----:B------:R-:W-:-:S02]  /*b140*/  ISETP.GT.AND P1, PT, R0, 0xd, PT ;  /* 0x0000000d0000780c */ /* 0x000fc40003f24270 */
[----:B------:R-:W-:Y:S01]  /*b150*/  PRMT R9, RZ, 0x7610, R9 ;  /* 0x00007610ff097816 */ /* 0x000fe20000000009 */
[----:B------:R-:W-:Y:S01]  /*b160*/  IMAD.X R5, R11, 0x1, R3, P0 ;  /* 0x000000010b057824 */ /* 0x000fe200000e0603 */
[----:B------:R-:W-:-:S09]  /*b170*/  PRMT R8, RZ, 0x7610, R8 ;  /* 0x00007610ff087816 */ /* 0x000fd20000000008 */
[----:B------:R4:W3:Y:S04]  /*b180*/  @P1 LDG.E.U16 R9, [R4.64] ;  /* 0x0000000404091981 */ /* 0x0008e8000c1e1500 */
[----:B--2---:R-:W-:Y:S04]  /*b190*/  STL [R1+0xd8], R14 ;  /* 0x0000d80e01007387 */ /* 0x004fe80000100800 */
[----:B------:R0:W-:Y:S04]  /*b1a0*/  STL [R1+0xd4], R15 ;  /* 0x0000d40f01007387 */ /* 0x0001e80000100800 */
[----:B0-----:R-:W2:Y:S04]  /*b1b0*/  LDL.64 R14, [R1+0xd58] ;  /* 0x000d5800010e7983 */ /* 0x001ea80000100a00 */
[----:B------:R-:W2:Y:S01]  /*b1c0*/  LDL.LU R10, [R1+0x2358] ;  /* 0x00235800010a7983 */ /* 0x000ea20000300800 */
[----:B----4-:R-:W-:-:S05]  /*b1d0*/  IADD3 R4, P0, R26, R2, RZ ;  /* 0x000000021a047210 */ /* 0x010fca0007f1e0ff */
[----:B------:R-:W-:Y:S01]  /*b1e0*/  IMAD.X R5, R27, 0x1, R3, P0 ;  /* 0x000000011b057824 */ /* 0x000fe200000e0603 */
[----:B------:R-:W-:Y:S01]  /*b1f0*/  PRMT R16, RZ, 0x7610, R16 ;  /* 0x00007610ff107816 */ /* 0x000fe20000000010 */
[----:B------:R-:W4:Y:S04]  /*b200*/  LDL.64 R26, [R1+0xd60] ;  /* 0x000d6000011a7983 */ /* 0x000f280000100a00 */
[----:B------:R0:W3:Y:S01]  /*b210*/  @P1 LDG.E.U16 R8, [R4.64] ;  /* 0x0000000404081981 */ /* 0x0000e2000c1e1500 */
[----:B------:R-:W-:Y:S02]  /*b220*/  ISETP.GT.AND P1, PT, R0, 0xe, PT ;  /* 0x0000000e0000780c */ /* 0x000fe40003f24270 */
[----:B0-----:R-:W-:-:S05]  /*b230*/  IADD3 R4, P0, R12, R2, RZ ;  /* 0x000000020c047210 */ /* 0x001fca0007f1e0ff */
[----:B------:R-:W-:Y:S01]  /*b240*/  IMAD.X R5, R13, 0x1, R3, P0 ;  /* 0x000000010d057824 */ /* 0x000fe200000e0603 */
[----:B--2---:R-:W-:-:S06]  /*b250*/  PRMT R10, RZ, 0x7610, R10 ;  /* 0x00007610ff0a7816 */ /* 0x004fcc000000000a */
[----:B------:R0:W2:Y:S02]  /*b260*/  @P1 LDG.E.U16 R10, [R4.64] ;  /* 0x00000004040a1981 */ /* 0x0000a4000c1e1500 */
[----:B0-----:R-:W-:-:S05]  /*b270*/  IADD3 R4, P0, R14, R2, RZ ;  /* 0x000000020e047210 */ /* 0x001fca0007f1e0ff */
[----:B------:R-:W-:-:S05]  /*b280*/  IMAD.X R5, R15, 0x1, R3, P0 ;  /* 0x000000010f057824 */ /* 0x000fca00000e0603 */
[----:B------:R-:W4:Y:S04]  /*b290*/  @P1 LDG.E.U16 R16, [R4.64] ;  /* 0x0000000404101981 */ /* 0x000f28000c1e1500 */
[----:B---3--:R-:W-:Y:S04]  /*b2a0*/  STL [R1+0xec], R8 ;  /* 0x0000ec0801007387 */ /* 0x008fe80000100800 */
[----:B------:R0:W-:Y:S04]  /*b2b0*/  STL [R1+0xe8], R9 ;  /* 0x0000e80901007387 */ /* 0x0001e80000100800 */
[----:B0-----:R-:W3:Y:S04]  /*b2c0*/  LDL.64 R8, [R1+0xd68] ;  /* 0x000d680001087983 */ /* 0x001ee80000100a00 */
[----:B------:R-:W-:Y:S04]  /*b2d0*/  STL [R1+0x18], R17 ;  /* 0x0000181101007387 */ /* 0x000fe80000100800 */
[----:B------:R-:W3:Y:S04]  /*b2e0*/  LDL.LU.64 R12, [R1+0x2350] ;  /* 0x00235000010c7983 */ /* 0x000ee80000300a00 */
[----:B--2---:R0:W-:Y:S04]  /*b2f0*/  STL [R1+0x100], R10 ;  /* 0x0001000a01007387 */ /* 0x0041e80000100800 */
[----:B0-----:R-:W2:Y:S04]  /*b300*/  LDL.64 R10, [R1+0xd70] ;  /* 0x000d7000010a7983 */ /* 0x001ea80000100a00 */
[----:B------:R-:W2:Y:S04]  /*b310*/  LDL.LU.64 R14, [R1+0x2348] ;  /* 0x00234800010e7983 */ /* 0x000ea80000300a00 */
[----:B----4-:R0:W-:Y:S04]  /*b320*/  STL [R1+0x104], R16 ;  /* 0x0001041001007387 */ /* 0x0101e80000100800 */
[----:B0-----:R-:W4:Y:S01]  /*b330*/  LDL.64 R16, [R1+0xd78] ;  /* 0x000d780001107983 */ /* 0x001f220000100a00 */
[----:B------:R-:W-:-:S02]  /*b340*/  ISETP.GT.AND P1, PT, R0, 0xf, PT ;  /* 0x0000000f0000780c */ /* 0x000fc40003f24270 */
[----:B------:R-:W-:Y:S02]  /*b350*/  IADD3 R4, P0, R26, R2, RZ ;  /* 0x000000021a047210 */ /* 0x000fe40007f1e0ff */
[----:B------:R-:W-:-:S03]  /*b360*/  PRMT R25, RZ, 0x7610, R25 ;  /* 0x00007610ff197816 */ /* 0x000fc60000000019 */
[----:B------:R-:W-:Y:S01]  /*b370*/  IMAD.X R5, R27, 0x1, R3, P0 ;  /* 0x000000011b057824 */ /* 0x000fe200000e0603 */
[----:B------:R-:W-:Y:S01]  /*b380*/  PRMT R24, RZ, 0x7610, R24 ;  /* 0x00007610ff187816 */ /* 0x000fe20000000018 */
[----:B------:R-:W4:Y:S04]  /*b390*/  LDL.LU.64 R26, [R1+0x2340] ;  /* 0x00234000011a7983 */ /* 0x000f280000300a00 */
[----:B------:R3:W4:Y:S02]  /*b3a0*/  @P1 LDG.E.U16 R25, [R4.64] ;  /* 0x0000000404191981 */ /* 0x000724000c1e1500 */
[----:B---3--:R-:W-:-:S05]  /*b3b0*/  IADD3 R4, P0, R8, R2, RZ ;  /* 0x0000000208047210 */ /* 0x008fca0007f1e0ff */
[----:B------:R-:W-:Y:S02]  /*b3c0*/  IMAD.X R5, R9, 0x1, R3, P0 ;  /* 0x0000000109057824 */ /* 0x000fe400000e0603 */
[----:B------:R-:W3:Y:S04]  /*b3d0*/  LDL.64 R8, [R1+0xd80] ;  /* 0x000d800001087983 */ /* 0x000ee80000100a00 */
[----:B------:R2:W3:Y:S01]  /*b3e0*/  @P1 LDG.E.U16 R24, [R4.64] ;  /* 0x0000000404181981 */ /* 0x0004e2000c1e1500 */
[----:B------:R-:W-:Y:S02]  /*b3f0*/  ISETP.GT.AND P1, PT, R0, 0x10, PT ;  /* 0x000000100000780c */ /* 0x000fe40003f24270 */
[----:B------:R-:W-:Y:S02]  /*b400*/  PRMT R13, RZ, 0x7610, R13 ;  /* 0x00007610ff0d7816 */ /* 0x000fe4000000000d */
[----:B------:R-:W-:-:S02]  /*b410*/  PRMT R12, RZ, 0x7610, R12 ;  /* 0x00007610ff0c7816 */ /* 0x000fc4000000000c */
[----:B--2---:R-:W-:-:S05]  /*b420*/  IADD3 R4, P0, R10, R2, RZ ;  /* 0x000000020a047210 */ /* 0x004fca0007f1e0ff */
[----:B------:R-:W-:Y:S02]  /*b430*/  IMAD.X R5, R11, 0x1, R3, P0 ;  /* 0x000000010b057824 */ /* 0x000fe400000e0603 */
[----:B------:R-:W2:Y:S04]  /*b440*/  LDL.64 R10, [R1+0xd88] ;  /* 0x000d8800010a7983 */ /* 0x000ea80000100a00 */
[----:B------:R4:W2:Y:S02]  /*b450*/  @P1 LDG.E.U16 R13, [R4.64] ;  /* 0x00000004040d1981 */ /* 0x0008a4000c1e1500 */
[----:B----4-:R-:W-:-:S05]  /*b460*/  IADD3 R4, P0, R16, R2, RZ ;  /* 0x0000000210047210 */ /* 0x010fca0007f1e0ff */
[----:B------:R-:W-:Y:S02]  /*b470*/  IMAD.X R5, R17, 0x1, R3, P0 ;  /* 0x0000000111057824 */ /* 0x000fe400000e0603 */
[----:B------:R-:W4:Y:S04]  /*b480*/  LDL.64 R16, [R1+0xd90] ;  /* 0x000d900001107983 */ /* 0x000f280000100a00 */
[----:B------:R3:W4:Y:S01]  /*b490*/  @P1 LDG.E.U16 R12, [R4.64] ;  /* 0x00000004040c1981 */ /* 0x000722000c1e1500 */
[----:B------:R-:W-:Y:S02]  /*b4a0*/  ISETP.GT.AND P1, PT, R0, 0x11, PT ;  /* 0x000000110000780c */ /* 0x000fe40003f24270 */
[----:B------:R-:W-:Y:S02]  /*b4b0*/  PRMT R15, RZ, 0x7610, R15 ;  /* 0x00007610ff0f7816 */ /* 0x000fe4000000000f */
[----:B---3--:R-:W-:-:S05]  /*b4c0*/  IADD3 R4, P0, R8, R2, RZ ;  /* 0x0000000208047210 */ /* 0x008fca0007f1e0ff */
[----:B------:R-:W-:-:S05]  /*b4d0*/  IMAD.X R5, R9, 0x1, R3, P0 ;  /* 0x0000000109057824 */ /* 0x000fca00000e0603 */
[----:B------:R2:W3:Y:S01]  /*b4e0*/  @P1 LDG.E.U16 R15, [R4.64] ;  /* 0x00000004040f1981 */ /* 0x0004e2000c1e1500 */
[----:B------:R-:W-:Y:S02]  /*b4f0*/  PRMT R14, RZ, 0x7610, R14 ;  /* 0x00007610ff0e7816 */ /* 0x000fe4000000000e */
[----:B------:R-:W-:Y:S02]  /*b500*/  PRMT R18, RZ, 0x7610, R18 ;  /* 0x00007610ff127816 */ /* 0x000fe40000000012 */
[----:B--2---:R-:W-:-:S05]  /*b510*/  IADD3 R4, P0, R10, R2, RZ ;  /* 0x000000020a047210 */ /* 0x004fca0007f1e0ff */
[----:B------:R-:W-:-:S05]  /*b520*/  IMAD.X R5, R11, 0x1, R3, P0 ;  /* 0x000000010b057824 */ /* 0x000fca00000e0603 */
[----:B------:R4:W2:Y:S01]  /*b530*/  @P1 LDG.E.U16 R14, [R4.64] ;  /* 0x00000004040e1981 */ /* 0x0008a2000c1e1500 */
[----:B------:R-:W-:Y:S02]  /*b540*/  ISETP.GT.AND P1, PT, R0, 0x12, PT ;  /* 0x000000120000780c */ /* 0x000fe40003f24270 */
[----:B----4-:R-:W-:Y:S01]  /*b550*/  IADD3 R4, P0, R16, R2, RZ ;  /* 0x0000000210047210 */ /* 0x010fe20007f1e0ff */
[----:B------:R-:W-:Y:S04]  /*b560*/  STL.64 [R1+0x22f8], R12 ;  /* 0x0022f80c01007387 */ /* 0x000fe80000100a00 */
[----:B------:R-:W-:Y:S01]  /*b570*/  IMAD.X R5, R17, 0x1, R3, P0 ;  /* 0x0000000111057824 */ /* 0x000fe200000e0603 */
[----:B------:R-:W4:Y:S05]  /*b580*/  LDL.64 R8, [R1+0xd98] ;  /* 0x000d980001087983 */ /* 0x000f2a0000100a00 */
[----:B------:R4:W4:Y:S01]  /*b590*/  @P1 LDG.E.U16 R18, [R4.64] ;  /* 0x0000000404121981 */ /* 0x000922000c1e1500 */
[----:B------:R-:W-:-:S03]  /*b5a0*/  PRMT R21, RZ, 0x7610, R21 ;  /* 0x00007610ff157816 */ /* 0x000fc60000000015 */
[----:B---3--:R-:W-:Y:S04]  /*b5b0*/  STL [R1+0x22a4], R15 ;  /* 0x0022a40f01007387 */ /* 0x008fe80000100800 */
[----:B------:R-:W3:Y:S04]  /*b5c0*/  LDL.64 R10, [R1+0xda0] ;  /* 0x000da000010a7983 */ /* 0x000ee80000100a00 */
[----:B--2---:R-:W-:Y:S04]  /*b5d0*/  STL [R1+0x22a0], R14 ;  /* 0x0022a00e01007387 */ /* 0x004fe80000100800 */
[----:B------:R-:W-:Y:S04]  /*b5e0*/  STL.64 [R1+0x2308], R14 ;  /* 0x0023080e01007387 */ /* 0x000fe80000100a00 */
[----:B------:R-:W-:Y:S04]  /*b5f0*/  STL [R1+0x114], R25 ;  /* 0x0001141901007387 */ /* 0x000fe80000100800 */
[----:B------:R0:W-:Y:S01]  /*b600*/  STL [R1+0x110], R24 ;  /* 0x0001101801007387 */ /* 0x0001e20000100800 */
[----:B----4-:R-:W-:-:S03]  /*b610*/  IADD3 R4, P0, R8, R2, RZ ;  /* 0x0000000208047210 */ /* 0x010fc60007f1e0ff */
[----:B------:R-:W-:Y:S02]  /*b620*/  STL [R1+0x2280], R18 ;  /* 0x0022801201007387 */ /* 0x000fe40000100800 */
[----:B------:R-:W-:Y:S02]  /*b630*/  IMAD.X R5, R9, 0x1, R3, P0 ;  /* 0x0000000109057824 */ /* 0x000fe400000e0603 */
[----:B------:R-:W-:Y:S04]  /*b640*/  STL [R1+0x2284], R18 ;  /* 0x0022841201007387 */ /* 0x000fe80000100800 */
[----:B------:R-:W2:Y:S04]  /*b650*/  LDL.64 R8, [R1+0xda8] ;  /* 0x000da80001087983 */ /* 0x000ea80000100a00 */
[----:B------:R3:W4:Y:S01]  /*b660*/  @P1 LDG.E.U16 R21, [R4.64] ;  /* 0x0000000404151981 */ /* 0x000722000c1e1500 */
[----:B------:R-:W-:-:S02]  /*b670*/  ISETP.GT.AND P1, PT, R0, 0x13, PT ;  /* 0x000000130000780c */ /* 0x000fc40003f24270 */
[----:B------:R-:W-:Y:S02]  /*b680*/  PRMT R26, RZ, 0x7610, R26 ;  /* 0x00007610ff1a7816 */ /* 0x000fe4000000001a */
[----:B---3--:R-:W-:-:S05]  /*b690*/  IADD3 R4, P0, R10, R2, RZ ;  /* 0x000000020a047210 */ /* 0x008fca0007f1e0ff */
[----:B------:R-:W-:-:S05]  /*b6a0*/  IMAD.X R5, R11, 0x1, R3, P0 ;  /* 0x000000010b057824 */ /* 0x000fca00000e0603 */
[----:B------:R2:W3:Y:S01]  /*b6b0*/  @P1 LDG.E.U16 R26, [R4.64] ;  /* 0x00000004041a1981 */ /* 0x0004e2000c1e1500 */
[----:B------:R-:W-:Y:S02]  /*b6c0*/  PRMT R27, RZ, 0x7610, R27 ;  /* 0x00007610ff1b7816 */ /* 0x000fe4000000001b */
[-C--:B--2---:R-:W-:Y:S01]  /*b6d0*/  IADD3 R4, P0, R8, R2.reuse, RZ ;  /* 0x0000000208047210 */ /* 0x084fe20007f1e0ff */
[----:B----4-:R-:W-:Y:S04]  /*b6e0*/  STL [R1+0x227c], R21 ;  /* 0x00227c1501007387 */ /* 0x010fe80000100800 */
[----:B------:R-:W-:Y:S01]  /*b6f0*/  IMAD.X R5, R9, 0x1, R3, P0 ;  /* 0x0000000109057824 */ /* 0x000fe200000e0603 */
[----:B------:R-:W-:Y:S04]  /*b700*/  STL [R1+0x2288], R21 ;  /* 0x0022881501007387 */ /* 0x000fe80000100800 */
[----:B------:R-:W-:Y:S04]  /*b710*/  STL [R1+0x228c], R21 ;  /* 0x00228c1501007387 */ /* 0x000fe80000100800 */
[----:B------:R-:W-:Y:S04]  /*b720*/  STL [R1+0x2290], R21 ;  /* 0x0022901501007387 */ /* 0x000fe80000100800 */
[----:B------:R-:W-:Y:S04]  /*b730*/  STL [R1+0x2294], R21 ;  /* 0x0022941501007387 */ /* 0x000fe80000100800 */
[----:B------:R-:W-:Y:S04]  /*b740*/  STL [R1+0x2298], R21 ;  /* 0x0022981501007387 */ /* 0x000fe80000100800 */
[----:B------:R-:W-:Y:S04]  /*b750*/  STL [R1+0x229c], R21 ;  /* 0x00229c1501007387 */ /* 0x000fe80000100800 */
[----:B0-----:R-:W2:Y:S04]  /*b760*/  LDL.64 R24, [R1+0xdb0] ;  /* 0x000db00001187983 */ /* 0x001ea80000100a00 */
[----:B------:R2:W4:Y:S04]  /*b770*/  @P1 LDG.E.U16 R27, [R4.64] ;  /* 0x00000004041b1981 */ /* 0x000528000c1e1500 */
[----:B------:R-:W4:Y:S04]  /*b780*/  LDL.64 R10, [R1+0xdb8] ;  /* 0x000db800010a7983 */ /* 0x000f280000100a00 */
[----:B---3--:R-:W-:Y:S04]  /*b790*/  STL [R1+0x2260], R26 ;  /* 0x0022601a01007387 */ /* 0x008fe80000100800 */
[----:B------:R-:W-:Y:S04]  /*b7a0*/  STL [R1+0x2264], R26 ;  /* 0x0022641a01007387 */ /* 0x000fe80000100800 */
[----:B------:R-:W-:Y:S04]  /*b7b0*/  STL [R1+0x2268], R26 ;  /* 0x0022681a01007387 */ /* 0x000fe80000100800 */
[----:B------:R-:W3:Y:S04]  /*b7c0*/  LDL.64 R8, [R1+0xdc0] ;  /* 0x000dc00001087983 */ /* 0x000ee80000100a00 */
[----:B------:R-:W3:Y:S01]  /*b7d0*/  LDL.64 R16, [R1+0xdc8] ;  /* 0x000dc80001107983 */ /* 0x000ee20000100a00 */
[----:B--2---:R-:W-:-:S03]  /*b7e0*/  IADD3 R4, P0, R24, R2, RZ ;  /* 0x0000000218047210 */ /* 0x004fc60007f1e0ff */
[----:B----4-:R-:W-:Y:S02]  /*b7f0*/  STL [R1+0x225c], R27 ;  /* 0x00225c1b01007387 */ /* 0x010fe40000100800 */
[----:B------:R-:W-:Y:S02]  /*b800*/  IMAD.X R5, R25, 0x1, R3, P0 ;  /* 0x0000000119057824 */ /* 0x000fe400000e0603 */
[----:B------:R-:W-:Y:S04]  /*b810*/  STL [R1+0x226c], R27 ;  /* 0x00226c1b01007387 */ /* 0x000fe80000100800 */
[----:B------:R-:W-:Y:S04]  /*b820*/  STL [R1+0x2270], R27 ;  /* 0x0022701b01007387 */ /* 0x000fe80000100800 */
[----:B------:R-:W-:Y:S04]  /*b830*/  STL [R1+0x2274], R27 ;  /* 0x0022741b01007387 */ /* 0x000fe80000100800 */
[----:B------:R-:W-:Y:S04]  /*b840*/  STL [R1+0x2278], R27 ;  /* 0x0022781b01007387 */ /* 0x000fe80000100800 */
[----:B------:R-:W2:Y:S01]  /*b850*/  LDL.LU.64 R24, [R1+0x2338] ;  /* 0x0023380001187983 */ /* 0x000ea20000300a00 */
[----:B------:R-:W-:-:S02]  /*b860*/  ISETP.GT.AND P1, PT, R0, 0x14, PT ;  /* 0x000000140000780c */ /* 0x000fc40003f24270 */
[----:B------:R-:W-:Y:S02]  /*b870*/  PRMT R15, RZ, 0x7610, R15 ;  /* 0x00007610ff0f7816 */ /* 0x000fe4000000000f */
[----:B------:R-:W-:Y:S02]  /*b880*/  PRMT R14, RZ, 0x7610, R14 ;  /* 0x00007610ff0e7816 */ /* 0x000fe4000000000e */
[----:B--2---:R-:W-:-:S07]  /*b890*/  PRMT R25, RZ, 0x7610, R25 ;  /* 0x00007610ff197816 */ /* 0x004fce0000000019 */
[----:B------:R0:W2:Y:S01]  /*b8a0*/  @P1 LDG.E.U16 R25, [R4.64] ;  /* 0x0000000404191981 */ /* 0x0000a2000c1e1500 */
[----:B------:R-:W-:Y:S02]  /*b8b0*/  PRMT R24, RZ, 0x7610, R24 ;  /* 0x00007610ff187816 */ /* 0x000fe40000000018 */
[----:B0-----:R-:W-:-:S05]  /*b8c0*/  IADD3 R4, P0, R10, R2, RZ ;  /* 0x000000020a047210 */ /* 0x001fca0007f1e0ff */
[----:B------:R-:W-:Y:S02]  /*b8d0*/  IMAD.X R5, R11, 0x1, R3, P0 ;  /* 0x000000010b057824 */ /* 0x000fe400000e0603 */
[----:B------:R-:W4:Y:S04]  /*b8e0*/  LDL.64 R10, [R1+0xdd0] ;  /* 0x000dd000010a7983 */ /* 0x000f280000100a00 */
[----:B------:R3:W2:Y:S01]  /*b8f0*/  @P1 LDG.E.U16 R24, [R4.64] ;  /* 0x0000000404181981 */ /* 0x0006a2000c1e1500 */
[----:B------:R-:W-:Y:S02]  /*b900*/  ISETP.GT.AND P1, PT, R0, 0x15, PT ;  /* 0x000000150000780c */ /* 0x000fe40003f24270 */
[----:B---3--:R-:W-:-:S05]  /*b910*/  IADD3 R4, P0, R8, R2, RZ ;  /* 0x0000000208047210 */ /* 0x008fca0007f1e0ff */
[----:B------:R-:W-:-:S06]  /*b920*/  IMAD.X R5, R9, 0x1, R3, P0 ;  /* 0x0000000109057824 */ /* 0x000fcc00000e0603 */
[----:B------:R0:W3:Y:S02]  /*b930*/  @P1 LDG.E.U16 R15, [R4.64] ;  /* 0x00000004040f1981 */ /* 0x0000e4000c1e1500 */
[----:B0-----:R-:W-:-:S05]  /*b940*/  IADD3 R4, P0, R16, R2, RZ ;  /* 0x0000000210047210 */ /* 0x001fca0007f1e0ff */
[----:B------:R-:W-:-:S05]  /*b950*/  IMAD.X R5, R17, 0x1, R3, P0 ;  /* 0x0000000111057824 */ /* 0x000fca00000e0603 */
[----:B------:R-:W3:Y:S04]  /*b960*/  @P1 LDG.E.U16 R14, [R4.64] ;  /* 0x00000004040e1981 */ /* 0x000ee8000c1e1500 */
[----:B--2---:R-:W-:Y:S04]  /*b970*/  STL [R1+0x9c], R24 ;  /* 0x00009c1801007387 */ /* 0x004fe80000100800 */
[----:B------:R0:W-:Y:S04]  /*b980*/  STL [R1+0x98], R25 ;  /* 0x0000981901007387 */ /* 0x0001e80000100800 */
[----:B0-----:R-:W2:Y:S04]  /*b990*/  LDL.64 R24, [R1+0xdd8] ;  /* 0x000dd80001187983 */ /* 0x001ea80000100a00 */
[----:B------:R-:W2:Y:S04]  /*b9a0*/  LDL.LU.64 R8, [R1+0x2330] ;  /* 0x0023300001087983 */ /* 0x000ea80000300a00 */
[----:B------:R-:W2:Y:S04]  /*b9b0*/  LDL.64 R16, [R1+0xde0] ;  /* 0x000de00001107983 */ /* 0x000ea80000100a00 */
[----:B---3--:R-:W-:Y:S04]  /*b9c0*/  STL [R1+0xd0], R14 ;  /* 0x0000d00e01007387 */ /* 0x008fe80000100800 */
[----:B------:R0:W-:Y:S04]  /*b9d0*/  STL [R1+0xcc], R15 ;  /* 0x0000cc0f01007387 */ /* 0x0001e80000100800 */
[----:B0-----:R-:W3:Y:S01]  /*b9e0*/  LDL.64 R14, [R1+0xde8] ;  /* 0x000de800010e7983 */ /* 0x001ee20000100a00 */
[----:B------:R-:W-:-:S02]  /*b9f0*/  ISETP.GT.AND P1, PT, R0, 0x16, PT ;  /* 0x000000160000780c */ /* 0x000fc40003f24270 */
[----:B----4-:R-:W-:Y:S02]  /*ba00*/  IADD3 R4, P0, R10, R2, RZ ;  /* 0x000000020a047210 */ /* 0x010fe40007f1e0ff */
[----:B------:R-:W-:-:S03]  /*ba10*/  PRMT R23, RZ, 0x7610, R23 ;  /* 0x00007610ff177816 */ /* 0x000fc60000000017 */
[----:B------:R-:W-:Y:S01]  /*ba20*/  IMAD.X R5, R11, 0x1, R3, P0 ;  /* 0x000000010b057824 */ /* 0x000fe200000e0603 */
[----:B------:R-:W-:Y:S01]  /*ba30*/  PRMT R22, RZ, 0x7610, R22 ;  /* 0x00007610ff167816 */ /* 0x000fe20000000016 */
[----:B------:R-:W4:Y:S04]  /*ba40*/  LDL.LU.64 R10, [R1+0x2328] ;  /* 0x00232800010a7983 */ /* 0x000f280000300a00 */
[----:B------:R2:W4:Y:S01]  /*ba50*/  @P1 LDG.E.U16 R23, [R4.64] ;  /* 0x0000000404171981 */ /* 0x000522000c1e1500 */
[----:B------:R-:W-:Y:S02]  /*ba60*/  PRMT R13, RZ, 0x7610, R13 ;  /* 0x00007610ff0d7816 */ /* 0x000fe4000000000d */
[----:B------:R-:W-:Y:S02]  /*ba70*/  PRMT R12, RZ, 0x7610, R12 ;  /* 0x00007610ff0c7816 */ /* 0x000fe4000000000c */
[----:B--2---:R-:W-:-:S05]  /*ba80*/  IADD3 R4, P0, R24, R2, RZ ;  /* 0x0000000218047210 */ /* 0x004fca0007f1e0ff */
[----:B------:R-:W-:Y:S02]  /*ba90*/  IMAD.X R5, R25, 0x1, R3, P0 ;  /* 0x0000000119057824 */ /* 0x000fe400000e0603 */
[----:B------:R-:W2:Y:S04]  /*baa0*/  LDL.64 R24, [R1+0xdf0] ;  /* 0x000df00001187983 */ /* 0x000ea80000100a00 */
[----:B------:R0:W2:Y:S01]  /*bab0*/  @P1 LDG.E.U16 R22, [R4.64] ;  /* 0x0000000404161981 */ /* 0x0000a2000c1e1500 */
[----:B------:R-:W-:Y:S02]  /*bac0*/  ISETP.GT.AND P1, PT, R0, 0x17, PT ;  /* 0x000000170000780c */ /* 0x000fe40003f24270 */
[----:B0-----:R-:W-:-:S05]  /*bad0*/  IADD3 R4, P0, R16, R2, RZ ;  /* 0x0000000210047210 */ /* 0x001fca0007f1e0ff */
[----:B------:R-:W-:-:S06]  /*bae0*/  IMAD.X R5, R17, 0x1, R3, P0 ;  /* 0x0000000111057824 */ /* 0x000fcc00000e0603 */
[----:B------:R3:W4:Y:S02]  /*baf0*/  @P1 LDG.E.U16 R13, [R4.64] ;  /* 0x00000004040d1981 */ /* 0x000724000c1e1500 */
[----:B---3--:R-:W-:-:S05]  /*bb00*/  IADD3 R4, P0, R14, R2, RZ ;  /* 0x000000020e047210 */ /* 0x008fca0007f1e0ff */
[----:B------:R-:W-:-:S05]  /*bb10*/  IMAD.X R5, R15, 0x1, R3, P0 ;  /* 0x000000010f057824 */ /* 0x000fca00000e0603 */
[----:B------:R-:W3:Y:S04]  /*bb20*/  @P1 LDG.E.U16 R12, [R4.64] ;  /* 0x00000004040c1981 */ /* 0x000ee8000c1e1500 */
[----:B--2---:R-:W-:Y:S04]  /*bb30*/  STL [R1+0xe4], R22 ;  /* 0x0000e41601007387 */ /* 0x004fe80000100800 */
[----:B----4-:R0:W-:Y:S04]  /*bb40*/  STL [R1+0xe0], R23 ;  /* 0x0000e01701007387 */ /* 0x0101e80000100800 */
[----:B0-----:R-:W2:Y:S04]  /*bb50*/  LDL.64 R22, [R1+0xdf8] ;  /* 0x000df80001167983 */ /* 0x001ea80000100a00 */
[----:B------:R-:W4:Y:S04]  /*bb60*/  LDL.LU.64 R16, [R1+0x2320] ;  /* 0x0023200001107983 */ /* 0x000f280000300a00 */
[----:B------:R-:W4:Y:S04]  /*bb70*/  LDL.64 R14, [R1+0xe00] ;  /* 0x000e0000010e7983 */ /* 0x000f280000100a00 */
[----:B---3--:R-:W-:Y:S04]  /*bb80*/  STL [R1+0xf0], R12 ;  /* 0x0000f00c01007387 */ /* 0x008fe80000100800 */
[----:B------:R0:W-:Y:S04]  /*bb90*/  STL [R1+0xf4], R13 ;  /* 0x0000f40d01007387 */ /* 0x0001e80000100800 */
[----:B0-----:R-:W3:Y:S01]  /*bba0*/  LDL.64 R12, [R1+0xe08] ;  /* 0x000e0800010c7983 */ /* 0x001ee20000100a00 */
[----:B------:R-:W-:-:S02]  /*bbb0*/  ISETP.GT.AND P1, PT, R0, 0x18, PT ;  /* 0x000000180000780c */ /* 0x000fc40003f24270 */
[----:B------:R-:W-:Y:S02]  /*bbc0*/  IADD3 R4, P0, R24, R2, RZ ;  /* 0x0000000218047210 */ /* 0x000fe40007f1e0ff */
[----:B------:R-:W-:-:S03]  /*bbd0*/  PRMT R7, RZ, 0x7610, R7 ;  /* 0x00007610ff077816 */ /* 0x000fc60000000007 */
[----:B------:R-:W-:Y:S02]  /*bbe0*/  IMAD.X R5, R25, 0x1, R3, P0 ;  /* 0x0000000119057824 */ /* 0x000fe400000e0603 */
[----:B------:R-:W3:Y:S04]  /*bbf0*/  LDL.64 R24, [R1+0xe10] ;  /* 0x000e100001187983 */ /* 0x000ee80000100a00 */
[----:B------:R2:W3:Y:S01]  /*bc00*/  @P1 LDG.E.U16 R7, [R4.64] ;  /* 0x0000000404071981 */ /* 0x0004e2000c1e1500 */
[----:B------:R-:W-:Y:S02]  /*bc10*/  PRMT R6, RZ, 0x7610, R6 ;  /* 0x00007610ff067816 */ /* 0x000fe40000000006 */
[----:B------:R-:W-:Y:S02]  /*bc20*/  PRMT R9, RZ, 0x7610, R9 ;  /* 0x00007610ff097816 */ /* 0x000fe40000000009 */
[----:B--2---:R-:W-:-:S05]  /*bc30*/  IADD3 R4, P0, R22, R2, RZ ;  /* 0x0000000216047210 */ /* 0x004fca0007f1e0ff */
[----:B------:R-:W-:Y:S02]  /*bc40*/  IMAD.X R5, R23, 0x1, R3, P0 ;  /* 0x0000000117057824 */ /* 0x000fe400000e0603 */
[----:B------:R-:W2:Y:S04]  /*bc50*/  LDL.64 R22, [R1+0xe18] ;  /* 0x000e180001167983 */ /* 0x000ea80000100a00 */
[----:B------:R4:W2:Y:S01]  /*bc60*/  @P1 LDG.E.U16 R6, [R4.64] ;  /* 0x0000000404061981 */ /* 0x0008a2000c1e1500 */
[----:B------:R-:W-:Y:S02]  /*bc70*/  ISETP.GT.AND P1, PT, R0, 0x19, PT ;  /* 0x000000190000780c */ /* 0x000fe40003f24270 */
[----:B----4-:R-:W-:-:S05]  /*bc80*/  IADD3 R4, P0, R14, R2, RZ ;  /* 0x000000020e047210 */ /* 0x010fca0007f1e0ff */
[----:B------:R-:W-:Y:S02]  /*bc90*/  IMAD.X R5, R15, 0x1, R3, P0 ;  /* 0x000000010f057824 */ /* 0x000fe400000e0603 */
[----:B------:R-:W4:Y:S04]  /*bca0*/  LDL.64 R14, [R1+0xe20] ;  /* 0x000e2000010e7983 */ /* 0x000f280000100a00 */
[----:B------:R3:W4:Y:S02]  /*bcb0*/  @P1 LDG.E.U16 R9, [R4.64] ;  /* 0x0000000404091981 */ /* 0x000724000c1e1500 */
[----:B---3--:R-:W-:-:S05]  /*bcc0*/  IADD3 R4, P0, R12, R2, RZ ;  /* 0x000000020c047210 */ /* 0x008fca0007f1e0ff */
[----:B------:R-:W-:Y:S02]  /*bcd0*/  IMAD.X R5, R13, 0x1, R3, P0 ;  /* 0x000000010d057824 */ /* 0x000fe400000e0603 */
[----:B------:R-:W3:Y:S01]  /*bce0*/  LDL.64 R12, [R1+0xe28] ;  /* 0x000e2800010c7983 */ /* 0x000ee20000100a00 */
[----:B------:R-:W-:-:S06]  /*bcf0*/  PRMT R8, RZ, 0x7610, R8 ;  /* 0x00007610ff087816 */ /* 0x000fcc0000000008 */
[----:B------:R0:W3:Y:S01]  /*bd00*/  @P1 LDG.E.U16 R8, [R4.64] ;  /* 0x0000000404081981 */ /* 0x0000e2000c1e1500 */
[----:B------:R-:W-:Y:S02]  /*bd10*/  ISETP.GT.AND P1, PT, R0, 0x1a, PT ;  /* 0x0000001a0000780c */ /* 0x000fe40003f24270 */
[----:B------:R-:W-:Y:S02]  /*bd20*/  PRMT R11, RZ, 0x7610, R11 ;  /* 0x00007610ff0b7816 */ /* 0x000fe4000000000b */
[----:B0-----:R-:W-:-:S05]  /*bd30*/  IADD3 R4, P0, R24, R2, RZ ;  /* 0x0000000218047210 */ /* 0x001fca0007f1e0ff */
[----:B------:R-:W-:Y:S01]  /*bd40*/  IMAD.X R5, R25, 0x1, R3, P0 ;  /* 0x0000000119057824 */ /* 0x000fe200000e0603 */
[----:B------:R-:W-:Y:S01]  /*bd50*/  PRMT R10, RZ, 0x7610, R10 ;  /* 0x00007610ff0a7816 */ /* 0x000fe2000000000a */
[----:B------:R-:W3:Y:S04]  /*bd60*/  LDL.64 R24, [R1+0xe30] ;  /* 0x000e300001187983 */ /* 0x000ee80000100a00 */
[----:B------:R2:W3:Y:S01]  /*bd70*/  @P1 LDG.E.U16 R11, [R4.64] ;  /* 0x00000004040b1981 */ /* 0x0004e2000c1e1500 */
[----:B------:R-:W-:Y:S02]  /*bd80*/  PRMT R16, RZ, 0x7610, R16 ;  /* 0x00007610ff107816 */ /* 0x000fe40000000010 */
[----:B------:R-:W-:Y:S02]  /*bd90*/  PRMT R17, RZ, 0x7610, R17 ;  /* 0x00007610ff117816 */ /* 0x000fe40000000011 */
[----:B--2---:R-:W-:-:S05]  /*bda0*/  IADD3 R4, P0, R22, R2, RZ ;  /* 0x0000000216047210 */ /* 0x004fca0007f1e0ff */
[----:B------:R-:W-:-:S05]  /*bdb0*/  IMAD.X R5, R23, 0x1, R3, P0 ;  /* 0x0000000117057824 */ /* 0x000fca00000e0603 */
[----:B------:R4:W2:Y:S01]  /*bdc0*/  @P1 LDG.E.U16 R10, [R4.64] ;  /* 0x00000004040a1981 */ /* 0x0008a2000c1e1500 */
[----:B------:R-:W-:Y:S02]  /*bdd0*/  ISETP.GT.AND P1, PT, R0, 0x1b, PT ;  /* 0x0000001b0000780c */ /* 0x000fe40003f24270 */
[----:B----4-:R-:W-:-:S05]  /*bde0*/  IADD3 R4, P0, R14, R2, RZ ;  /* 0x000000020e047210 */ /* 0x010fca0007f1e0ff */
[----:B------:R-:W-:Y:S02]  /*bdf0*/  IMAD.X R5, R15, 0x1, R3, P0 ;  /* 0x000000010f057824 */ /* 0x000fe400000e0603 */
[----:B------:R-:W4:Y:S04]  /*be00*/  LDL.64 R14, [R1+0xe38] ;  /* 0x000e3800010e7983 */ /* 0x000f280000100a00 */
[----:B------:R3:W2:Y:S02]  /*be10*/  @P1 LDG.E.U16 R16, [R4.64] ;  /* 0x0000000404101981 */ /* 0x0006a4000c1e1500 */
[----:B---3--:R-:W-:-:S05]  /*be20*/  IADD3 R4, P0, R12, R2, RZ ;  /* 0x000000020c047210 */ /* 0x008fca0007f1e0ff */
[----:B------:R-:W-:-:S05]  /*be30*/  IMAD.X R5, R13, 0x1, R3, P0 ;  /* 0x000000010d057824 */ /* 0x000fca00000e0603 */
[----:B------:R0:W3:Y:S02]  /*be40*/  @P1 LDG.E.U16 R17, [R4.64] ;  /* 0x0000000404111981 */ /* 0x0000e4000c1e1500 */
[----:B0-----:R-:W-:-:S05]  /*be50*/  IADD3 R4, P0, R24, R2, RZ ;  /* 0x0000000218047210 */ /* 0x001fca0007f1e0ff */
[----:B------:R-:W-:Y:S01]  /*be60*/  IMAD.X R5, R25, 0x1, R3, P0 ;  /* 0x0000000119057824 */ /* 0x000fe200000e0603 */
[----:B--2---:R-:W-:Y:S04]  /*be70*/  STL [R1+0x2258], R16 ;  /* 0x0022581001007387 */ /* 0x004fe80000100800 */
[----:B------:R-:W2:Y:S04]  /*be80*/  LDL.64 R22, [R1+0xe40] ;  /* 0x000e400001167983 */ /* 0x000ea80000100a00 */
[----:B------:R-:W2:Y:S04]  /*be90*/  LDL.64 R12, [R1+0xe48] ;  /* 0x000e4800010c7983 */ /* 0x000ea80000100a00 */
[----:B---3--:R-:W-:Y:S04]  /*bea0*/  STL [R1+0x2254], R17 ;  /* 0x0022541101007387 */ /* 0x008fe80000100800 */
[----:B------:R-:W3:Y:S01]  /*beb0*/  LDL.LU.64 R24, [R1+0x2318] ;  /* 0x0023180001187983 */ /* 0x000ee20000300a00 */
[----:B------:R-:W-:-:S02]  /*bec0*/  ISETP.GT.AND P1, PT, R0, 0x1c, PT ;  /* 0x0000001c0000780c */ /* 0x000fc40003f24270 */
[----:B------:R-:W-:Y:S02]  /*bed0*/  PRMT R28, RZ, 0x7610, R28 ;  /* 0x00007610ff1c7816 */ /* 0x000fe4000000001c */
[----:B---3--:R-:W-:-:S09]  /*bee0*/  PRMT R24, RZ, 0x7610, R24 ;  /* 0x00007610ff187816 */ /* 0x008fd20000000018 */
[----:B------:R4:W3:Y:S02]  /*bef0*/  @P1 LDG.E.U16 R24, [R4.64] ;  /* 0x0000000404181981 */ /* 0x0008e4000c1e1500 */
[----:B----4-:R-:W-:-:S05]  /*bf00*/  IADD3 R4, P0, R14, R2, RZ ;  /* 0x000000020e047210 */ /* 0x010fca0007f1e0ff */
[----:B------:R-:W-:-:S05]  /*bf10*/  IMAD.X R5, R15, 0x1, R3, P0 ;  /* 0x000000010f057824 */ /* 0x000fca00000e0603 */
[----:B------:R2:W4:Y:S02]  /*bf20*/  @P1 LDG.E.U16 R28, [R4.64] ;  /* 0x00000004041c1981 */ /* 0x000524000c1e1500 */
[----:B--2---:R-:W-:-:S05]  /*bf30*/  IADD3 R4, P0, R22, R2, RZ ;  /* 0x0000000216047210 */ /* 0x004fca0007f1e0ff */
[----:B------:R-:W-:Y:S01]  /*bf40*/  IMAD.X R5, R23, 0x1, R3, P0 ;  /* 0x0000000117057824 */ /* 0x000fe200000e0603 */
[----:B---3--:R-:W-:Y:S04]  /*bf50*/  STL [R1+0x2248], R24 ;  /* 0x0022481801007387 */ /* 0x008fe80000100800 */
[----:B------:R-:W2:Y:S04]  /*bf60*/  LDL.64 R14, [R1+0xe50] ;  /* 0x000e5000010e7983 */ /* 0x000ea80000100a00 */
[----:B----4-:R0:W-:Y:S04]  /*bf70*/  STL [R1+0x64], R28 ;  /* 0x0000641c01007387 */ /* 0x0101e80000100800 */
[----:B0-----:R-:W3:Y:S04]  /*bf80*/  LDL.64 R28, [R1+0xe58] ;  /* 0x000e5800011c7983 */ /* 0x001ee80000100a00 */
[----:B------:R-:W4:Y:S01]  /*bf90*/  LDL.LU.64 R22, [R1+0x2310] ;  /* 0x0023100001167983 */ /* 0x000f220000300a00 */
[----:B------:R-:W-:-:S02]  /*bfa0*/  ISETP.GT.AND P1, PT, R0, 0x1d, PT ;  /* 0x0000001d0000780c */ /* 0x000fc40003f24270 */
[----:B----4-:R-:W-:-:S11]  /*bfb0*/  PRMT R23, RZ, 0x7610, R23 ;  /* 0x00007610ff177816 */ /* 0x010fd60000000017 */
[----:B------:R0:W4:Y:S01]  /*bfc0*/  @P1 LDG.E.U16 R23, [R4.64] ;  /* 0x0000000404171981 */ /* 0x000122000c1e1500 */
[----:B------:R-:W-:Y:S02]  /*bfd0*/  PRMT R22, RZ, 0x7610, R22 ;  /* 0x00007610ff167816 */ /* 0x000fe40000000016 */
[----:B0-----:R-:W-:-:S05]  /*bfe0*/  IADD3 R4, P0, R12, R2, RZ ;  /* 0x000000020c047210 */ /* 0x001fca0007f1e0ff */
[----:B------:R-:W-:Y:S01]  /*bff0*/  IMAD.X R5, R13, 0x1, R3, P0 ;  /* 0x000000010d057824 */ /* 0x000fe200000e0603 */
[----:B------:R-:W-:Y:S01]  /*c000*/  PRMT R26, RZ, 0x7610, R26 ;  /* 0x00007610ff1a7816 */ /* 0x000fe2000000001a */
[----:B------:R-:W4:Y:S04]  /*c010*/  LDL.64 R12, [R1+0xe60] ;  /* 0x000e6000010c7983 */ /* 0x000f280000100a00 */
[----:B------:R2:W4:Y:S01]  /*c020*/  @P1 LDG.E.U16 R22, [R4.64] ;  /* 0x0000000404161981 */ /* 0x000522000c1e1500 */
[----:B------:R-:W-:Y:S02]  /*c030*/  ISETP.GT.AND P1, PT, R0, 0x1e, PT ;  /* 0x0000001e0000780c */ /* 0x000fe40003f24270 */
[----:B--2---:R-:W-:-:S05]  /*c040*/  IADD3 R4, P0, R14, R2, RZ ;  /* 0x000000020e047210 */ /* 0x004fca0007f1e0ff */
[----:B------:R-:W-:-:S06]  /*c050*/  IMAD.X R5, R15, 0x1, R3, P0 ;  /* 0x000000010f057824 */ /* 0x000fcc00000e0603 */
[----:B------:R3:W2:Y:S02]  /*c060*/  @P1 LDG.E.U16 R26, [R4.64] ;  /* 0x00000004041a1981 */ /* 0x0006a4000c1e1500 */
[----:B---3--:R-:W-:-:S05]  /*c070*/  IADD3 R4, P0, R28, R2, RZ ;  /* 0x000000021c047210 */ /* 0x008fca0007f1e0ff */
[----:B------:R-:W-:Y:S01]  /*c080*/  IMAD.X R5, R29, 0x1, R3, P0 ;  /* 0x000000011d057824 */ /* 0x000fe200000e0603 */
[----:B----4-:R-:W-:Y:S04]  /*c090*/  STL [R1+0x8c], R22 ;  /* 0x00008c1601007387 */ /* 0x010fe80000100800 */
[----:B------:R0:W-:Y:S04]  /*c0a0*/  STL [R1+0x88], R23 ;  /* 0x0000881701007387 */ /* 0x0001e80000100800 */
[----:B0-----:R-:W3:Y:S04]  /*c0b0*/  LDL.64 R22, [R1+0xe68] ;  /* 0x000e680001167983 */ /* 0x001ee80000100a00 */
[----:B------:R-:W4:Y:S04]  /*c0c0*/  LDL.LU.64 R14, [R1+0x2308] ;  /* 0x00230800010e7983 */ /* 0x000f280000300a00 */
[----:B------:R-:W2:Y:S01]  /*c0d0*/  LDL.LU.64 R28, [R1+0x2300] ;  /* 0x00230000011c7983 */ /* 0x000ea20000300a00 */
[----:B------:R-:W-:-:S02]  /*c0e0*/  PRMT R24, RZ, 0x7610, R24 ;  /* 0x00007610ff187816 */ /* 0x000fc40000000018 */
[----:B--2---:R-:W-:-:S06]  /*c0f0*/  PRMT R29, RZ, 0x7610, R29 ;  /* 0x00007610ff1d7816 */ /* 0x004fcc000000001d */
[----:B------:R0:W2:Y:S01]  /*c100*/  @P1 LDG.E.U16 R29, [R4.64] ;  /* 0x00000004041d1981 */ /* 0x0000a2000c1e1500 */
[----:B------:R-:W-:Y:S02]  /*c110*/  ISETP.GT.AND P1, PT, R0, 0x1f, PT ;  /* 0x0000001f0000780c */ /* 0x000fe40003f24270 */
[----:B0-----:R-:W-:-:S05]  /*c120*/  IADD3 R4, P0, R12, R2, RZ ;  /* 0x000000020c047210 */ /* 0x001fca0007f1e0ff */
[----:B------:R-:W-:-:S06]  /*c130*/  IMAD.X R5, R13, 0x1, R3, P0 ;  /* 0x000000010d057824 */ /* 0x000fcc00000e0603 */
[----:B------:R3:W4:Y:S01]  /*c140*/  @P1 LDG.E.U16 R24, [R4.64] ;  /* 0x0000000404181981 */ /* 0x000722000c1e1500 */
[----:B------:R-:W-:Y:S02]  /*c150*/  PRMT R28, RZ, 0x7610, R28 ;  /* 0x00007610ff1c7816 */ /* 0x000fe4000000001c */
[----:B---3--:R-:W-:-:S05]  /*c160*/  IADD3 R4, P0, R22, R2, RZ ;  /* 0x0000000216047210 */ /* 0x008fca0007f1e0ff */
[----:B------:R-:W-:-:S05]  /*c170*/  IMAD.X R5, R23, 0x1, R3, P0 ;  /* 0x0000000117057824 */ /* 0x000fca00000e0603 */
[----:B------:R0:W3:Y:S04]  /*c180*/  @P1 LDG.E.U16 R28, [R4.64] ;  /* 0x00000004041c1981 */ /* 0x0000e8000c1e1500 */
[----:B0-----:R-:W0:Y:S04]  /*c190*/  S2R R5, SR_TID.X ;  /* 0x0000000000057919 */ /* 0x001e280000002100 */
[----:B------:R1:W-:Y:S04]  /*c1a0*/  STL [R1+0xb8], R26 ;  /* 0x0000b81a01007387 */ /* 0x0003e80000100800 */
[----:B-1----:R-:W3:Y:S01]  /*c1b0*/  LDL R26, [R1+0xf78] ;  /* 0x000f7800011a7983 */ /* 0x002ee20000100800 */
[----:B0-----:R-:W-:-:S04]  /*c1c0*/  LOP3.LUT R4, R5, 0x1f, RZ, 0xc0, !PT ;  /* 0x0000001f05047812 */ /* 0x001fc800078ec0ff */
[----:B------:R-:W-:Y:S02]  /*c1d0*/  ISETP.GE.AND P0, PT, R4, R0, PT ;  /* 0x000000000400720c */ /* 0x000fe40003f06270 */
[----:B------:R-:W-:Y:S02]  /*c1e0*/  PRMT R18, RZ, 0x7610, R18 ;  /* 0x00007610ff127816 */ /* 0x000fe40000000012 */
[----:B------:R-:W-:Y:S01]  /*c1f0*/  PRMT R25, RZ, 0x7610, R25 ;  /* 0x00007610ff197816 */ /* 0x000fe20000000019 */
[----:B------:R-:W-:Y:S06]  /*c200*/  BAR.SYNC.DEFER_BLOCKING 0x0 ;  /* 0x0000000000007b1d */ /* 0x000fec0000010000 */
[----:B--2---:R-:W-:Y:S04]  /*c210*/  STL [R1+0x224c], R29 ;  /* 0x00224c1d01007387 */ /* 0x004fe80000100800 */
[----:B------:R-:W-:Y:S04]  /*c220*/  STL [R1+0x2250], R29 ;  /* 0x0022501d01007387 */ /* 0x000fe80000100800 */
[----:B------:R-:W2:Y:S04]  /*c230*/  LDL.LU.64 R12, [R1+0x22f8] ;  /* 0x0022f800010c7983 */ /* 0x000ea80000300a00 */
[----:B------:R-:W2:Y:S04]  /*c240*/  LDL.LU.64 R22, [R1+0x22f0] ;  /* 0x0022f00001167983 */ /* 0x000ea80000300a00 */
[----:B----4-:R0:W-:Y:S04]  /*c250*/  STL [R1+0xc8], R24 ;  /* 0x0000c81801007387 */ /* 0x0101e80000100800 */
[----:B0-----:R-:W4:Y:S04]  /*c260*/  LDL R24, [R1+0xec4] ;  /* 0x000ec40001187983 */ /* 0x001f280000100800 */
[----:B------:R0:W-:Y:S04]  /*c270*/  STL [R1+0x109c], R2 ;  /* 0x00109c0201007387 */ /* 0x0001e80000100800 */
[----:B0-----:R-:W2:Y:S04]  /*c280*/  LDL.LU R2, [R1+0xf74] ;  /* 0x000f740001027983 */ /* 0x001ea80000300800 */
[----:B------:R0:W-:Y:S04]  /*c290*/  STL [R1+0x1098], R3 ;  /* 0x0010980301007387 */ /* 0x0001e80000100800 */
[----:B0-----:R-:W2:Y:S04]  /*c2a0*/  LDL.LU R3, [R1+0x101c] ;  /* 0x00101c0001037983 */ /* 0x001ea80000300800 */
[----:B---3--:R0:W-:Y:S04]  /*c2b0*/  STL [R1+0xc4], R28 ;  /* 0x0000c41c01007387 */ /* 0x0081e80000100800 */
[----:B0-----:R-:W3:Y:S04]  /*c2c0*/  LDL.LU R28, [R1+0x22ec] ;  /* 0x0022ec00011c7983 */ /* 0x001ee80000300800 */
[----:B------:R-:W3:Y:S04]  /*c2d0*/  LDL R5, [R1+0x1020] ;  /* 0x0010200001057983 */ /* 0x000ee80000100800 */
[----:B------:R-:W2:Y:S01]  /*c2e0*/  LDL.LU R0, [R1+0x22e8] ;  /* 0x0022e80001007983 */ /* 0x000ea20000300800 */
[----:B---3--:R-:W-:-:S05]  /*c2f0*/  IADD3 R4, P1, R5, R28, RZ ;  /* 0x0000001c05047210 */ /* 0x008fca0007f3e0ff */
[----:B--2---:R-:W-:-:S05]  /*c300*/  IMAD.X R5, R26, 0x1, R0, P1 ;  /* 0x000000011a057824 */ /* 0x004fca00008e0600 */
[----:B------:R0:W2:Y:S02]  /*c310*/  @!P0 LDG.E.U16 R18, [R4.64] ;  /* 0x0000000404128981 */ /* 0x0000a4000c1e1500 */
[----:B0-----:R-:W-:-:S05]  /*c320*/  IADD3 R4, P1, R3, R28, RZ ;  /* 0x0000001c03047210 */ /* 0x001fca0007f3e0ff */
[----:B------:R-:W-:-:S05]  /*c330*/  IMAD.X R5, R2, 0x1, R0, P1 ;  /* 0x0000000102057824 */ /* 0x000fca00008e0600 */
[----:B------:R-:W3:Y:S04]  /*c340*/  @!P0 LDG.E.U16 R25, [R4.64] ;  /* 0x0000000404198981 */ /* 0x000ee8000c1e1500 */
[----:B--2---:R0:W-:Y:S04]  /*c350*/  STL [R1+0xbc], R18 ;  /* 0x0000bc1201007387 */ /* 0x0041e80000100800 */
[----:B------:R-:W2:Y:S04]  /*c360*/  LDL R26, [R1+0xebc] ;  /* 0x000ebc00011a7983 */ /* 0x000ea80000100800 */
[----:B0-----:R-:W2:Y:S04]  /*c370*/  LDL R18, [R1+0x1010] ;  /* 0x0010100001127983 */ /* 0x001ea80000100800 */
[----:B------:R-:W-:Y:S04]  /*c380*/  STL [R1+0x10b0], R3 ;  /* 0x0010b00301007387 */ /* 0x000fe80000100800 */
[----:B------:R-:W-:Y:S04]  /*c390*/  STL [R1+0x10b4], R2 ;  /* 0x0010b40201007387 */ /* 0x000fe80000100800 */
[----:B---3--:R0:W-:Y:S04]  /*c3a0*/  STL [R1+0xb4], R25 ;  /* 0x0000b41901007387 */ /* 0x0081e80000100800 */
[----:B0-----:R-:W3:Y:S04]  /*c3b0*/  LDL.LU R25, [R1+0x22e4] ;  /* 0x0022e40001197983 */ /* 0x001ee80000300800 */
[----:B------:R-:W2:Y:S01]  /*c3c0*/  LDL R5, [R1+0xf6c] ;  /* 0x000f6c0001057983 */ /* 0x000ea20000100800 */
[----:B---3--:R-:W-:-:S02]  /*c3d0*/  PRMT R25, RZ, 0x7610, R25 ;  /* 0x00007610ff197816 */ /* 0x008fc40000000019 */
[----:B--2---:R-:W-:-:S05]  /*c3e0*/  IADD3 R4, P1, R5, R28, RZ ;  /* 0x0000001c05047210 */ /* 0x004fca0007f3e0ff */
[----:B----4-:R-:W-:Y:S02]  /*c3f0*/  IMAD.X R5, R24, 0x1, R0, P1 ;  /* 0x0000000118057824 */ /* 0x010fe400008e0600 */
[----:B------:R-:W2:Y:S04]  /*c400*/  LDL R24, [R1+0x1004] ;  /* 0x0010040001187983 */ /* 0x000ea80000100800 */
[----:B------:R-:W3:Y:S04]  /*c410*/  @!P0 LDG.E.U16 R25, [R4.64] ;  /* 0x0000000404198981 */ /* 0x000ee8000c1e1500 */
[----:B---3--:R0:W-:Y:S04]  /*c420*/  STL [R1+0xb0], R25 ;  /* 0x0000b01901007387 */ /* 0x0081e80000100800 */
[----:B0-----:R-:W3:Y:S04]  /*c430*/  LDL.LU R25, [R1+0x22e0] ;  /* 0x0022e00001197983 */ /* 0x001ee80000300800 */
[----:B------:R-:W4:Y:S02]  /*c440*/  LDL R5, [R1+0x1014] ;  /* 0x0010140001057983 */ /* 0x000f240000100800 */
[----:B----4-:R-:W-:-:S02]  /*c450*/  IADD3 R4, P1, R5, R28, RZ ;  /* 0x0000001c05047210 */ /* 0x010fc40007f3e0ff */
[----:B------:R-:W4:Y:S01]  /*c460*/  LDL R5, [R1+0xf68] ;  /* 0x000f680001057983 */ /* 0x000f220000100800 */
[----:B---3--:R-:W-:Y:S02]  /*c470*/  PRMT R25, RZ, 0x7610, R25 ;  /* 0x00007610ff197816 */ /* 0x008fe40000000019 */
[----:B----4-:R-:W-:-:S05]  /*c480*/  IMAD.X R5, R5, 0x1, R0, P1 ;  /* 0x0000000105057824 */ /* 0x010fca00008e0600 */
[----:B------:R-:W3:Y:S04]  /*c490*/  @!P0 LDG.E.U16 R25, [R4.64] ;  /* 0x0000000404198981 */ /* 0x000ee8000c1e1500 */
[----:B---3--:R0:W-:Y:S04]  /*c4a0*/  STL [R1+0xac], R25 ;  /* 0x0000ac1901007387 */ /* 0x0081e80000100800 */
[----:B0-----:R-:W3:Y:S04]  /*c4b0*/  LDL.LU R25, [R1+0x22dc] ;  /* 0x0022dc0001197983 */ /* 0x001ee80000300800 */
[----:B------:R-:W4:Y:S01]  /*c4c0*/  LDL R5, [R1+0x106c] ;  /* 0x00106c0001057983 */ /* 0x000f220000100800 */
[----:B---3--:R-:W-:-:S02]  /*c4d0*/  PRMT R25, RZ, 0x7610, R25 ;  /* 0x00007610ff197816 */ /* 0x008fc40000000019 */
[----:B----4-:R-:W-:-:S05]  /*c4e0*/  IADD3 R4, P1, R5, R28, RZ ;  /* 0x0000001c05047210 */ /* 0x010fca0007f3e0ff */
[----:B------:R-:W-:-:S05]  /*c4f0*/  IMAD.X R5, R18, 0x1, R0, P1 ;  /* 0x0000000112057824 */ /* 0x000fca00008e0600 */
        /* <DEDUP_REMOVED lines=11> */
[----:B--2---:R-:W-:-:S02]  /*c5b0*/  IADD3 R4, P1, R24, R28, RZ ;  /* 0x0000001c18047210 */ /* 0x004fc40007f3e0ff */
[----:B---3--:R-:W-:-:S03]  /*c5c0*/  PRMT R25, RZ, 0x7610, R25 ;  /* 0x00007610ff197816 */ /* 0x008fc60000000019 */
[----:B----4-:R-:W-:-:S05]  /*c5d0*/  IMAD.X R5, R5, 0x1, R0, P1 ;  /* 0x0000000105057824 */ /* 0x010fca00008e0600 */
[----:B------:R-:W2:Y:S04]  /*c5e0*/  @!P0 LDG.E.U16 R25, [R4.64] ;  /* 0x0000000404198981 */ /* 0x000ea8000c1e1500 */
[----:B--2---:R0:W-:Y:S04]  /*c5f0*/  STL [R1+0xa0], R25 ;  /* 0x0000a01901007387 */ /* 0x0041e80000100800 */
[----:B0-----:R-:W2:Y:S04]  /*c600*/  LDL.LU R25, [R1+0x22d0] ;  /* 0x0022d00001197983 */ /* 0x001ea80000300800 */
[----:B------:R-:W3:Y:S02]  /*c610*/  LDL R5, [R1+0x1064] ;  /* 0x0010640001057983 */ /* 0x000ee40000100800 */
[----:B---3--:R-:W-:-:S02]  /*c620*/  IADD3 R4, P1, R5, R28, RZ ;  /* 0x0000001c05047210 */ /* 0x008fc40007f3e0ff */
[----:B------:R-:W3:Y:S01]  /*c630*/  LDL R5, [R1+0x1000] ;  /* 0x0010000001057983 */ /* 0x000ee20000100800 */
[----:B------:R-:W-:Y:S02]  /*c640*/  PRMT R20, RZ, 0x7610, R20 ;  /* 0x00007610ff147816 */ /* 0x000fe40000000014 */
[----:B---3--:R-:W-:-:S05]  /*c650*/  IMAD.X R5, R5, 0x1, R0, P1 ;  /* 0x0000000105057824 */ /* 0x008fca00008e0600 */
[----:B------:R-:W3:Y:S04]  /*c660*/  @!P0 LDG.E.U16 R20, [R4.64] ;  /* 0x0000000404148981 */ /* 0x000ee8000c1e1500 */
[----:B------:R-:W0:Y:S04]  /*c670*/  S2R R18, SR_TID.X ;  /* 0x0000000000127919 */ /* 0x000e280000002100 */
[----:B---3--:R1:W-:Y:S04]  /*c680*/  STL [R1+0x94], R20 ;  /* 0x0000941401007387 */ /* 0x0083e80000100800 */
[----:B-1----:R-:W3:Y:S04]  /*c690*/  LDL.LU R20, [R1+0x22cc] ;  /* 0x0022cc0001147983 */ /* 0x002ee80000300800 */
[----:B------:R-:W4:Y:S04]  /*c6a0*/  LDL.LU R4, [R1] ;  /* 0x0000000001047983 */ /* 0x000f280000300800 */
[----:B------:R-:W3:Y:S01]  /*c6b0*/  LDL R5, [R1+0xf4c] ;  /* 0x000f4c0001057983 */ /* 0x000ee20000100800 */
[----:B0-----:R-:W-:-:S05]  /*c6c0*/  LOP3.LUT R26, R18, 0x7f, RZ, 0xc0, !PT ;  /* 0x0000007f121a7812 */ /* 0x001fca00078ec0ff */
[----:B------:R-:W-:-:S05]  /*c6d0*/  IMAD.SHL.U32 R24, R26, 0x2, RZ ;  /* 0x000000021a187824 */ /* 0x000fca00078e00ff */
[----:B--2---:R-:W-:Y:S04]  /*c6e0*/  STS.U16 [R24], R25 ;  /* 0x0000001918007388 */ /* 0x004fe80000000400 */
[----:B----4-:R3:W-:Y:S02]  /*c6f0*/  STS.U16 [R24+0x100], R4 ;  /* 0x0001000418007388 */ /* 0x0107e40000000400 */
[----:B---3--:R-:W-:Y:S02]  /*c700*/  IADD3 R4, P1, R5, R28, RZ ;  /* 0x0000001c05047210 */ /* 0x008fe40007f3e0ff */
[----:B------:R-:W2:Y:S01]  /*c710*/  LDL R5, [R1+0xeb4] ;  /* 0x000eb40001057983 */ /* 0x000ea20000100800 */
[----:B------:R-:W-:Y:S02]  /*c720*/  PRMT R20, RZ, 0x7610, R20 ;  /* 0x00007610ff147816 */ /* 0x000fe40000000014 */
[----:B--2---:R-:W-:-:S05]  /*c730*/  IMAD.X R5, R5, 0x1, R0, P1 ;  /* 0x0000000105057824 */ /* 0x004fca00008e0600 */
        /* <DEDUP_REMOVED lines=9> */
[----:B---3--:R0:W-:Y:S04]  /*c7d0*/  STL [R1+0x84], R19 ;  /* 0x0000841301007387 */ /* 0x0081e80000100800 */
[----:B0-----:R-:W3:Y:S04]  /*c7e0*/  LDL.LU R19, [R1+0x22c4] ;  /* 0x0022c40001137983 */ /* 0x001ee80000300800 */
[----:B------:R-:W4:Y:S02]  /*c7f0*/  LDL R5, [R1+0x105c] ;  /* 0x00105c0001057983 */ /* 0x000f240000100800 */
[----:B----4-:R-:W-:-:S02]  /*c800*/  IADD3 R4, P1, R5, R28, RZ ;  /* 0x0000001c05047210 */ /* 0x010fc40007f3e0ff */
[----:B------:R-:W4:Y:S01]  /*c810*/  LDL R5, [R1+0xff0] ;  /* 0x000ff00001057983 */ /* 0x000f220000100800 */
[----:B------:R-:W-:Y:S02]  /*c820*/  PRMT R23, RZ, 0x7610, R23 ;  /* 0x00007610ff177816 */ /* 0x000fe40000000017 */
[----:B----4-:R-:W-:-:S05]  /*c830*/  IMAD.X R5, R5, 0x1, R0, P1 ;  /* 0x0000000105057824 */ /* 0x010fca00008e0600 */
[----:B------:R-:W4:Y:S04]  /*c840*/  @!P0 LDG.E.U16 R23, [R4.64] ;  /* 0x0000000404178981 */ /* 0x000f28000c1e1500 */
[----:B----4-:R0:W-:Y:S04]  /*c850*/  STL [R1+0x80], R23 ;  /* 0x0000801701007387 */ /* 0x0101e80000100800 */
[----:B0-----:R-:W4:Y:S04]  /*c860*/  LDL.LU R23, [R1+0x22c0] ;  /* 0x0022c00001177983 */ /* 0x001f280000300800 */
[----:B------:R-:W2:Y:S02]  /*c870*/  LDL R5, [R1+0xf3c] ;  /* 0x000f3c0001057983 */ /* 0x000ea40000100800 */
[----:B--2---:R-:W-:-:S02]  /*c880*/  IADD3 R4, P1, R5, R28, RZ ;  /* 0x0000001c05047210 */ /* 0x004fc40007f3e0ff */
[----:B------:R-:W2:Y:S01]  /*c890*/  LDL R5, [R1+0xeac] ;  /* 0x000eac0001057983 */ /* 0x000ea20000100800 */
[----:B----4-:R-:W-:Y:S02]  /*c8a0*/  PRMT R23, RZ, 0x7610, R23 ;  /* 0x00007610ff177816 */ /* 0x010fe40000000017 */
[----:B--2---:R-:W-:-:S05]  /*c8b0*/  IMAD.X R5, R5, 0x1, R0, P1 ;  /* 0x0000000105057824 */ /* 0x004fca00008e0600 */
[----:B------:R-:W2:Y:S04]  /*c8c0*/  @!P0 LDG.E.U16 R23, [R4.64] ;  /* 0x0000000404178981 */ /* 0x000ea8000c1e1500 */
[----:B--2---:R0:W-:Y:S04]  /*c8d0*/  STL [R1+0x7c], R23 ;  /* 0x00007c1701007387 */ /* 0x0041e80000100800 */
[----:B0-----:R-:W2:Y:S04]  /*c8e0*/  LDL.LU R23, [R1+0x22bc] ;  /* 0x0022bc0001177983 */ /* 0x001ea80000300800 */
[----:B------:R-:W4:Y:S02]  /*c8f0*/  LDL R5, [R1+0xfe4] ;  /* 0x000fe40001057983 */ /* 0x000f240000100800 */
[----:B----4-:R-:W-:-:S02]  /*c900*/  IADD3 R4, P1, R5, R28, RZ ;  /* 0x0000001c05047210 */ /* 0x010fc40007f3e0ff */
[----:B------:R-:W4:Y:S01]  /*c910*/  LDL R5, [R1+0xf38] ;  /* 0x000f380001057983 */ /* 0x000f220000100800 */
[----:B------:R-:W-:Y:S02]  /*c920*/  PRMT R3, RZ, 0x7610, R3 ;  /* 0x00007610ff037816 */ /* 0x000fe40000000003 */
[----:B----4-:R-:W-:-:S05]  /*c930*/  IMAD.X R5, R5, 0x1, R0, P1 ;  /* 0x0000000105057824 */ /* 0x010fca00008e0600 */
[----:B------:R0:W4:Y:S04]  /*c940*/  @!P0 LDG.E.U16 R3, [R4.64] ;  /* 0x0000000404038981 */ /* 0x000128000c1e1500 */
[----:B0-----:R-:W2:Y:S04]  /*c950*/  LDL R5, [R1+0x1054] ;  /* 0x0010540001057983 */ /* 0x001ea80000100800 */
[----:B----4-:R-:W-:Y:S01]  /*c960*/  STL [R1+0x78], R3 ;  /* 0x0000780301007387 */ /* 0x010fe20000100800 */
[----:B--2---:R-:W-:-:S03]  /*c970*/  IADD3 R4, P1, R5, R28, RZ ;  /* 0x0000001c05047210 */ /* 0x004fc60007f3e0ff */
[----:B------:R-:W2:Y:S01]  /*c980*/  LDL R5, [R1+0xfe0] ;  /* 0x000fe00001057983 */ /* 0x000ea20000100800 */
[----:B------:R-:W-:Y:S01]  /*c990*/  PRMT R23, RZ, 0x7610, R23 ;  /* 0x00007610ff177816 */ /* 0x000fe20000000017 */
[----:B--2---:R-:W-:-:S05]  /*c9a0*/  IMAD.X R5, R5, 0x1, R0, P1 ;  /* 0x0000000105057824 */ /* 0x004fca00008e0600 */
[----:B------:R-:W2:Y:S04]  /*c9b0*/  @!P0 LDG.E.U16 R23, [R4.64] ;  /* 0x0000000404178981 */ /* 0x000ea8000c1e1500 */
[----:B--2---:R0:W-:Y:S04]  /*c9c0*/  STL [R1+0x74], R23 ;  /* 0x0000741701007387 */ /* 0x0041e80000100800 */
[----:B0-----:R-:W2:Y:S04]  /*c9d0*/  LDL.LU R23, [R1+0x22b8] ;  /* 0x0022b80001177983 */ /* 0x001ea80000300800 */
[----:B------:R-:W4:Y:S02]  /*c9e0*/  LDL R5, [R1+0xf2c] ;  /* 0x000f2c0001057983 */ /* 0x000f240000100800 */
[----:B----4-:R-:W-:-:S02]  /*c9f0*/  IADD3 R4, P1, R5, R28, RZ ;  /* 0x0000001c05047210 */ /* 0x010fc40007f3e0ff */
[----:B------:R-:W4:Y:S01]  /*ca00*/  LDL R5, [R1+0xea4] ;  /* 0x000ea40001057983 */ /* 0x000f220000100800 */
[----:B--2---:R-:W-:Y:S02]  /*ca10*/  PRMT R23, RZ, 0x7610, R23 ;  /* 0x00007610ff177816 */ /* 0x004fe40000000017 */
[----:B----4-:R-:W-:-:S05]  /*ca20*/  IMAD.X R5, R5, 0x1, R0, P1 ;  /* 0x0000000105057824 */ /* 0x010fca00008e0600 */
[----:B------:R-:W2:Y:S04]  /*ca30*/  @!P0 LDG.E.U16 R23, [R4.64] ;  /* 0x0000000404178981 */ /* 0x000ea8000c1e1500 */
[----:B------:R-:W0:Y:S04]  /*ca40*/  S2R R3, SR_TID.X ;  /* 0x0000000000037919 */ /* 0x000e280000002100 */
[----:B--2---:R1:W-:Y:S04]  /*ca50*/  STL [R1+0x70], R23 ;  /* 0x0000701701007387 */ /* 0x0043e80000100800 */
[----:B-1----:R-:W2:Y:S04]  /*ca60*/  LDL.LU R23, [R1+0x22b4] ;  /* 0x0022b40001177983 */ /* 0x002ea80000300800 */
[----:B------:R-:W4:Y:S04]  /*ca70*/  LDL.LU R4, [R1+0xc] ;  /* 0x00000c0001047983 */ /* 0x000f280000300800 */
[----:B------:R-:W2:Y:S01]  /*ca80*/  LDL R5, [R1+0xfd4] ;  /* 0x000fd40001057983 */ /* 0x000ea20000100800 */
[----:B0-----:R-:W-:-:S05]  /*ca90*/  LOP3.LUT R3, R3, 0x7f, RZ, 0xc0, !PT ;  /* 0x0000007f03037812 */ /* 0x001fca00078ec0ff */
[----:B------:R-:W-:Y:S01]  /*caa0*/  IMAD.SHL.U32 R3, R3, 0x2, RZ ;  /* 0x0000000203037824 */ /* 0x000fe200078e00ff */
[----:B------:R-:W-:Y:S04]  /*cab0*/  STS.U16 [R24+0x1000], R20 ;  /* 0x0010001418007388 */ /* 0x000fe80000000400 */
[----:B---3--:R-:W-:Y:S01]  /*cac0*/  STS.U16 [R24+0x1100], R19 ;  /* 0x0011001318007388 */ /* 0x008fe20000000400 */
[----:B------:R-:W-:-:S03]  /*cad0*/  LOP3.LUT R3, R3, 0x10, RZ, 0x3c, !PT ;  /* 0x0000001003037812 */ /* 0x000fc600078e3cff */
[----:B------:R-:W-:Y:S04]  /*cae0*/  STS.U16 [R24+0x2000], R13 ;  /* 0x0020000d18007388 */ /* 0x000fe80000000400 */
[----:B------:R-:W-:Y:S04]  /*caf0*/  STS.U16 [R24+0x2100], R12 ;  /* 0x0021000c18007388 */ /* 0x000fe80000000400 */
[----:B------:R-:W-:Y:S04]  /*cb00*/  STS.U16 [R24+0x3000], R7 ;  /* 0x0030000718007388 */ /* 0x000fe80000000400 */
[----:B------:R-:W-:Y:S04]  /*cb10*/  STS.U16 [R24+0x3100], R6 ;  /* 0x0031000618007388 */ /* 0x000fe80000000400 */
[----:B----4-:R2:W-:Y:S02]  /*cb20*/  STS.U16 [R3+0x200], R4 ;  /* 0x0002000403007388 */ /* 0x0105e40000000400 */
[----:B--2---:R-:W-:-:S02]  /*cb30*/  IADD3 R4, P1, R5, R28, RZ ;  /* 0x0000001c05047210 */ /* 0x004fc40007f3e0ff */
[----:B------:R-:W2:Y:S01]  /*cb40*/  LDL R5, [R1+0xf28] ;  /* 0x000f280001057983 */ /* 0x000ea20000100800 */
[----:B------:R-:W-:Y:S02]  /*cb50*/  PRMT R23, RZ, 0x7610, R23 ;  /* 0x00007610ff177816 */ /* 0x000fe40000000017 */
[----:B--2---:R-:W-:-:S05]  /*cb60*/  IMAD.X R5, R5, 0x1, R0, P1 ;  /* 0x0000000105057824 */ /* 0x004fca00008e0600 */
[----:B------:R-:W2:Y:S04]  /*cb70*/  @!P0 LDG.E.U16 R23, [R4.64] ;  /* 0x0000000404178981 */ /* 0x000ea8000c1e1500 */
[----:B--2---:R0:W-:Y:S04]  /*cb80*/  STL [R1+0x6c], R23 ;  /* 0x00006c1701007387 */ /* 0x0041e80000100800 */
[----:B0-----:R-:W2:Y:S04]  /*cb90*/  LDL.LU R23, [R1+0x22b0] ;  /* 0x0022b00001177983 */ /* 0x001ea80000300800 */
[----:B------:R-:W3:Y:S04]  /*cba0*/  LDL.LU R4, [R1+0x10] ;  /* 0x0000100001047983 */ /* 0x000ee80000300800 */
[----:B------:R-:W4:Y:S04]  /*cbb0*/  LDL R5, [R1+0x104c] ;  /* 0x00104c0001057983 */ /* 0x000f280000100800 */
[----:B---3--:R4:W-:Y:S02]  /*cbc0*/  STS.U16 [R3+0x300], R4 ;  /* 0x0003000403007388 */ /* 0x0089e40000000400 */
[----:B----4-:R-:W-:-:S02]  /*cbd0*/  IADD3 R4, P1, R5, R28, RZ ;  /* 0x0000001c05047210 */ /* 0x010fc40007f3e0ff */
[----:B------:R-:W3:Y:S01]  /*cbe0*/  LDL R5, [R1+0xfd0] ;  /* 0x000fd00001057983 */ /* 0x000ee20000100800 */
[----:B--2---:R-:W-:Y:S02]  /*cbf0*/  PRMT R23, RZ, 0x7610, R23 ;  /* 0x00007610ff177816 */ /* 0x004fe40000000017 */
[----:B---3--:R-:W-:-:S05]  /*cc00*/  IMAD.X R5, R5, 0x1, R0, P1 ;  /* 0x0000000105057824 */ /* 0x008fca00008e0600 */
        /* <DEDUP_REMOVED lines=22> */
[----:B------:R-:W-:Y:S02]  /*cd70*/  PRMT R14, RZ, 0x7610, R14 ;  /* 0x00007610ff0e7816 */ /* 0x000fe4000000000e */
[----:B--2---:R-:W-:-:S05]  /*cd80*/  IMAD.X R5, R5, 0x1, R0, P1 ;  /* 0x0000000105057824 */ /* 0x004fca00008e0600 */
[----:B------:R-:W2:Y:S04]  /*cd90*/  @!P0 LDG.E.U16 R14, [R4.64] ;  /* 0x00000004040e8981 */ /* 0x000ea8000c1e1500 */
[----:B--2---:R0:W-:Y:S04]  /*cda0*/  STL [R1+0x58], R14 ;  /* 0x0000580e01007387 */ /* 0x0041e80000100800 */
[----:B0-----:R-:W2:Y:S04]  /*cdb0*/  LDL.LU R14, [R1+0x22a0] ;  /* 0x0022a000010e7983 */ /* 0x001ea80000300800 */
        /* <DEDUP_REMOVED lines=22> */
[----:B------:R-:W-:Y:S04]  /*cf20*/  STS.U16 [R3+0x1200], R23 ;  /* 0x0012001703007388 */ /* 0x000fe80000000400 */
[----:B---3--:R-:W-:Y:S04]  /*cf30*/  STS.U16 [R3+0x1300], R22 ;  /* 0x0013001603007388 */ /* 0x008fe80000000400 */
[----:B----4-:R-:W-:Y:S04]  /*cf40*/  STS.U16 [R3+0x2200], R15 ;  /* 0x0022000f03007388 */ /* 0x010fe80000000400 */
[----:B------:R-:W-:Y:S04]  /*cf50*/  STS.U16 [R3+0x2300], R14 ;  /* 0x0023000e03007388 */ /* 0x000fe80000000400 */
[----:B------:R-:W-:Y:S04]  /*cf60*/  STS.U16 [R3+0x3200], R9 ;  /* 0x0032000903007388 */ /* 0x000fe80000000400 */
[----:B------:R0:W-:Y:S04]  /*cf70*/  STS.U16 [R3+0x3300], R8 ;  /* 0x0033000803007388 */ /* 0x0001e80000000400 */
[----:B0-----:R-:W3:Y:S04]  /*cf80*/  LDL R3, [R1+0x1034] ;  /* 0x0010340001037983 */ /* 0x001ee80000100800 */
[----:B--2---:R0:W-:Y:S04]  /*cf90*/  STL [R1+0x4c], R21 ;  /* 0x00004c1501007387 */ /* 0x0041e80000100800 */
[----:B0-----:R-:W2:Y:S04]  /*cfa0*/  LDL.LU R21, [R1+0x2294] ;  /* 0x0022940001157983 */ /* 0x001ea80000300800 */
[----:B------:R-:W4:Y:S04]  /*cfb0*/  LDL.LU R4, [R1+0x1c] ;  /* 0x00001c0001047983 */ /* 0x000f280000300800 */
[----:B------:R-:W2:Y:S01]  /*cfc0*/  LDL R5, [R1+0xefc] ;  /* 0x000efc0001057983 */ /* 0x000ea20000100800 */
[----:B------:R-:W-:-:S05]  /*cfd0*/  LOP3.LUT R18, R18, 0x7f, RZ, 0xc0, !PT ;  /* 0x0000007f12127812 */ /* 0x000fca00078ec0ff */
[----:B------:R-:W-:-:S05]  /*cfe0*/  IMAD.SHL.U32 R18, R18, 0x2, RZ ;  /* 0x0000000212127824 */ /* 0x000fca00078e00ff */
[----:B------:R-:W-:-:S05]  /*cff0*/  LOP3.LUT R18, R18, 0x20, RZ, 0x3c, !PT ;  /* 0x0000002012127812 */ /* 0x000fca00078e3cff */
[----:B----4-:R2:W-:Y:S02]  /*d000*/  STS.U16 [R18+0x400], R4 ;  /* 0x0004000412007388 */ /* 0x0105e40000000400 */
[----:B--2---:R-:W-:Y:S02]  /*d010*/  IADD3 R4, P1, R5, R28, RZ ;  /* 0x0000001c05047210 */ /* 0x004fe40007f3e0ff */
[----:B------:R-:W2:Y:S01]  /*d020*/  LDL R5, [R1+0xe8c] ;  /* 0x000e8c0001057983 */ /* 0x000ea20000100800 */
[----:B------:R-:W-:Y:S02]  /*d030*/  PRMT R21, RZ, 0x7610, R21 ;  /* 0x00007610ff157816 */ /* 0x000fe40000000015 */
[----:B--2---:R-:W-:-:S05]  /*d040*/  IMAD.X R5, R5, 0x1, R0, P1 ;  /* 0x0000000105057824 */ /* 0x004fca00008e0600 */
[----:B------:R-:W2:Y:S04]  /*d050*/  @!P0 LDG.E.U16 R21, [R4.64] ;  /* 0x0000000404158981 */ /* 0x000ea8000c1e1500 */
[----:B--2---:R0:W-:Y:S04]  /*d060*/  STL [R1+0x48], R21 ;  /* 0x0000481501007387 */ /* 0x0041e80000100800 */
[----:B0-----:R-:W2:Y:S04]  /*d070*/  LDL.LU R21, [R1+0x2290] ;  /* 0x0022900001157983 */ /* 0x001ea80000300800 */
[----:B------:R-:W4:Y:S04]  /*d080*/  LDL.LU R4, [R1+0x20] ;  /* 0x0000200001047983 */ /* 0x000f280000300800 */
[----:B------:R-:W2:Y:S04]  /*d090*/  LDL R5, [R1+0xfa4] ;  /* 0x000fa40001057983 */ /* 0x000ea80000100800 */
        /* <DEDUP_REMOVED lines=8> */
[----:B------:R-:W4:Y:S01]  /*d120*/  LDL.LU R5, [R1+0x4] ;  /* 0x0000040001057983 */ /* 0x000f220000300800 */
[----:B---3--:R-:W-:-:S03]  /*d130*/  IADD3 R4, P1, R3, R28, RZ ;  /* 0x0000001c03047210 */ /* 0x008fc60007f3e0ff */
[----:B----4-:R0:W-:Y:S04]  /*d140*/  STS.U16 [R18+0x1400], R5 ;  /* 0x0014000512007388 */ /* 0x0101e80000000400 */
[----:B0-----:R-:W3:Y:S01]  /*d150*/  LDL R5, [R1+0xfa0] ;  /* 0x000fa00001057983 */ /* 0x001ee20000100800 */
[----:B--2---:R-:W-:-:S03]  /*d160*/  PRMT R21, RZ, 0x7610, R21 ;  /* 0x00007610ff157816 */ /* 0x004fc60000000015 */
[----:B------:R-:W2:Y:S01]  /*d170*/  LDL.LU R3, [R1+0x24] ;  /* 0x0000240001037983 */ /* 0x000ea20000300800 */
[----:B---3--:R-:W-:-:S05]  /*d180*/  IMAD.X R5, R5, 0x1, R0, P1 ;  /* 0x0000000105057824 */ /* 0x008fca00008e0600 */
[----:B------:R-:W3:Y:S04]  /*d190*/  @!P0 LDG.E.U16 R21, [R4.64] ;  /* 0x0000000404158981 */ /* 0x000ee8000c1e1500 */
[----:B---3--:R0:W-:Y:S04]  /*d1a0*/  STL [R1+0x40], R21 ;  /* 0x0000401501007387 */ /* 0x0081e80000100800 */
[----:B0-----:R-:W3:Y:S04]  /*d1b0*/  LDL.LU R21, [R1+0x2288] ;  /* 0x0022880001157983 */ /* 0x001ee80000300800 */
[----:B------:R-:W4:Y:S04]  /*d1c0*/  LDL.LU R4, [R1+0x8] ;  /* 0x0000080001047983 */ /* 0x000f280000300800 */
[----:B------:R-:W2:Y:S04]  /*d1d0*/  LDL R5, [R1+0xeec] ;  /* 0x000eec0001057983 */ /* 0x000ea80000100800 */
[----:B----4-:R0:W-:Y:S04]  /*d1e0*/  STS.U16 [R18+0x1500], R4 ;  /* 0x0015000412007388 */ /* 0x0101e80000000400 */
[----:B0-----:R-:W4:Y:S01]  /*d1f0*/  LDL.LU R18, [R1+0x2284] ;  /* 0x0022840001127983 */ /* 0x001f220000300800 */
[----:B--2---:R-:W-:-:S03]  /*d200*/  IADD3 R4, P1, R5, R28, RZ ;  /* 0x0000001c05047210 */ /* 0x004fc60007f3e0ff */
[----:B------:R-:W2:Y:S01]  /*d210*/  LDL R5, [R1+0xe84] ;  /* 0x000e840001057983 */ /* 0x000ea20000100800 */
[----:B----4-:R-:W-:Y:S01]  /*d220*/  PRMT R18, RZ, 0x7610, R18 ;  /* 0x00007610ff127816 */ /* 0x010fe20000000012 */
[----:B--2---:R-:W-:-:S05]  /*d230*/  IMAD.X R5, R5, 0x1, R0, P1 ;  /* 0x0000000105057824 */ /* 0x004fca00008e0600 */
[----:B------:R0:W2:Y:S04]  /*d240*/  @!P0 LDG.E.U16 R18, [R4.64] ;  /* 0x0000000404128981 */ /* 0x0000a8000c1e1500 */
[----:B0-----:R-:W0:Y:S02]  /*d250*/  S2R R5, SR_TID.X ;  /* 0x0000000000057919 */ /* 0x001e240000002100 */
[----:B0-----:R-:W-:-:S05]  /*d260*/  LOP3.LUT R5, R5, 0x7f, RZ, 0xc0, !PT ;  /* 0x0000007f05057812 */ /* 0x001fca00078ec0ff */
[----:B------:R-:W-:-:S05]  /*d270*/  IMAD.SHL.U32 R5, R5, 0x2, RZ ;  /* 0x0000000205057824 */ /* 0x000fca00078e00ff */
[----:B------:R-:W-:Y:S01]  /*d280*/  LOP3.LUT R4, R5, 0x20, RZ, 0x3c, !PT ;  /* 0x0000002005047812 */ /* 0x000fe200078e3cff */
[----:B--2---:R0:W-:Y:S04]  /*d290*/  STL [R1+0x3c], R18 ;  /* 0x00003c1201007387 */ /* 0x0041e80000100800 */
[----:B0-----:R-:W2:Y:S04]  /*d2a0*/  LDL.LU R18, [R1+0x2280] ;  /* 0x0022800001127983 */ /* 0x001ea80000300800 */
[----:B------:R-:W4:Y:S04]  /*d2b0*/  LDL R5, [R1+0xf94] ;  /* 0x000f940001057983 */ /* 0x000f280000100800 */
[----:B--2---:R4:W-:Y:S02]  /*d2c0*/  STS.U16 [R4+0x2400], R18 ;  /* 0x0024001204007388 */ /* 0x0049e40000000400 */
[----:B----4-:R-:W-:-:S02]  /*d2d0*/  IADD3 R4, P1, R5, R28, RZ ;  /* 0x0000001c05047210 */ /* 0x010fc40007f3e0ff */
[----:B------:R-:W2:Y:S01]  /*d2e0*/  LDL R5, [R1+0xee8] ;  /* 0x000ee80001057983 */ /* 0x000ea20000100800 */
[----:B---3--:R-:W-:Y:S02]  /*d2f0*/  PRMT R21, RZ, 0x7610, R21 ;  /* 0x00007610ff157816 */ /* 0x008fe40000000015 */
        /* <DEDUP_REMOVED lines=8> */
[----:B------:R-:W3:Y:S04]  /*d380*/  LDL R5, [R1+0x102c] ;  /* 0x00102c0001057983 */ /* 0x000ee80000100800 */
[----:B--2---:R3:W-:Y:S02]  /*d390*/  STS.U16 [R4+0x2500], R21 ;  /* 0x0025001504007388 */ /* 0x0047e40000000400 */
[----:B---3--:R-:W-:-:S02]  /*d3a0*/  IADD3 R4, P1, R5, R28, RZ ;  /* 0x0000001c05047210 */ /* 0x008fc40007f3e0ff */
[----:B------:R-:W2:Y:S01]  /*d3b0*/  LDL R5, [R1+0xf90] ;  /* 0x000f900001057983 */ /* 0x000ea20000100800 */
[----:B------:R-:W-:Y:S02]  /*d3c0*/  PRMT R27, RZ, 0x7610, R27 ;  /* 0x00007610ff1b7816 */ /* 0x000fe4000000001b */
        /* <DEDUP_REMOVED lines=9> */
[----:B------:R3:W-:Y:S02]  /*d460*/  STS.U16 [R4+0x3400], R11 ;  /* 0x0034000b04007388 */ /* 0x0007e40000000400 */
[----:B---3--:R-:W-:-:S02]  /*d470*/  IADD3 R4, P1, R5, R28, RZ ;  /* 0x0000001c05047210 */ /* 0x008fc40007f3e0ff */
[----:B------:R-:W3:Y:S01]  /*d480*/  LDL R5, [R1+0xe7c] ;  /* 0x000e7c0001057983 */ /* 0x000ee20000100800 */
[----:B--2---:R-:W-:Y:S02]  /*d490*/  PRMT R27, RZ, 0x7610, R27 ;  /* 0x00007610ff1b7816 */ /* 0x004fe4000000001b */
[----:B---3--:R-:W-:-:S05]  /*d4a0*/  IMAD.X R5, R5, 0x1, R0, P1 ;  /* 0x0000000105057824 */ /* 0x008fca00008e0600 */
        /* <DEDUP_REMOVED lines=11> */
[----:B------:R-:W-:Y:S01]  /*d560*/  PRMT R2, RZ, 0x7610, R2 ;  /* 0x00007610ff027816 */ /* 0x000fe20000000002 */
[----:B------:R-:W-:Y:S02]  /*d570*/  IMAD.SHL.U32 R26, R26, 0x2, RZ ;  /* 0x000000021a1a7824 */ /* 0x000fe400078e00ff */
[----:B---3--:R-:W-:-:S05]  /*d580*/  IMAD.X R5, R5, 0x1, R0, P1 ;  /* 0x0000000105057824 */ /* 0x008fca00008e0600 */
[----:B------:R0:W3:Y:S04]  /*d590*/  @!P0 LDG.E.U16 R2, [R4.64] ;  /* 0x0000000404028981 */ /* 0x0000e8000c1e1500 */
[----:B0-----:R-:W4:Y:S01]  /*d5a0*/  LDL R5, [R1+0x1024] ;  /* 0x0010240001057983 */ /* 0x001f220000100800 */
[----:B------:R-:W-:-:S05]  /*d5b0*/  LOP3.LUT R26, R26, 0x30, RZ, 0x3c, !PT ;  /* 0x000000301a1a7812 */ /* 0x000fca00078e3cff */
[----:B------:R-:W-:Y:S04]  /*d5c0*/  STS.U16 [R26+0x600], R3 ;  /* 0x000600031a007388 */ /* 0x000fe80000000400 */
[----:B---3--:R0:W-:Y:S04]  /*d5d0*/  STL [R1+0x2c], R2 ;  /* 0x00002c0201007387 */ /* 0x0081e80000100800 */
[----:B0-----:R-:W3:Y:S01]  /*d5e0*/  LDL.LU R2, [R1+0x1018] ;  /* 0x0010180001027983 */ /* 0x001ee20000300800 */
[----:B----4-:R-:W-:-:S03]  /*d5f0*/  IADD3 R4, P1, R5, R28, RZ ;  /* 0x0000001c05047210 */ /* 0x010fc60007f3e0ff */
[----:B------:R-:W4:Y:S04]  /*d600*/  LDL.LU R3, [R1+0x1070] ;  /* 0x0010700001037983 */ /* 0x000f280000300800 */
[----:B------:R-:W3:Y:S01]  /*d610*/  LDL R5, [R1+0xf80] ;  /* 0x000f800001057983 */ /* 0x000ee20000100800 */
[----:B--2---:R-:W-:Y:S01]  /*d620*/  PRMT R27, RZ, 0x7610, R27 ;  /* 0x00007610ff1b7816 */ /* 0x004fe2000000001b */
[----:B---3--:R-:W-:-:S05]  /*d630*/  IMAD.X R5, R5, 0x1, R0, P1 ;  /* 0x0000000105057824 */ /* 0x008fca00008e0600 */
[----:B------:R-:W2:Y:S04]  /*d640*/  @!P0 LDG.E.U16 R27, [R4.64] ;  /* 0x00000004041b8981 */ /* 0x000ea8000c1e1500 */
[----:B--2---:R0:W-:Y:S04]  /*d650*/  STL [R1+0x28], R27 ;  /* 0x0000281b01007387 */ /* 0x0041e80000100800 */
[----:B0-----:R-:W2:Y:S04]  /*d660*/  LDL.LU R27, [R1+0x2270] ;  /* 0x00227000011b7983 */ /* 0x001ea80000300800 */
[----:B------:R-:W3:Y:S04]  /*d670*/  LDL.LU R4, [R1+0xdc] ;  /* 0x0000dc0001047983 */ /* 0x000ee80000300800 */
[----:B------:R-:W2:Y:S04]  /*d680*/  LDL R5, [R1+0xecc] ;  /* 0x000ecc0001057983 */ /* 0x000ea80000100800 */
[----:B---3--:R2:W-:Y:S02]  /*d690*/  STS.U16 [R26+0x700], R4 ;  /* 0x000700041a007388 */ /* 0x0085e40000000400 */
        /* <DEDUP_REMOVED lines=8> */
[----:B------:R-:W2:Y:S04]  /*d720*/  LDL R5, [R1+0xf70] ;  /* 0x000f700001057983 */ /* 0x000ea80000100800 */
[----:B---3--:R0:W-:Y:S04]  /*d730*/  STS.U16 [R26+0x1600], R4 ;  /* 0x001600041a007388 */ /* 0x0081e80000000400 */
[----:B0-----:R-:W3:Y:S01]  /*d740*/  LDL.LU R26, [R1+0x2268] ;  /* 0x00226800011a7983 */ /* 0x001ee20000300800 */
[----:B--2---:R-:W-:-:S03]  /*d750*/  IADD3 R4, P1, R5, R28, RZ ;  /* 0x0000001c05047210 */ /* 0x004fc60007f3e0ff */
[----:B------:R-:W2:Y:S01]  /*d760*/  LDL R5, [R1+0xec8] ;  /* 0x000ec80001057983 */ /* 0x000ea20000100800 */
[----:B---3--:R-:W-:Y:S01]  /*d770*/  PRMT R26, RZ, 0x7610, R26 ;  /* 0x00007610ff1a7816 */ /* 0x008fe2000000001a */
        /* <DEDUP_REMOVED lines=8> */
[----:B------:R-:W3:Y:S04]  /*d800*/  LDL.LU R5, [R1+0x18] ;  /* 0x0000180001057983 */ /* 0x000ee80000300800 */
[----:B---3--:R4:W-:Y:S01]  /*d810*/  STS.U16 [R4+0x1700], R5 ;  /* 0x0017000504007388 */ /* 0x0089e20000000400 */
[----:B--2---:R-:W-:-:S02]  /*d820*/  PRMT R26, RZ, 0x7610, R26 ;  /* 0x00007610ff1a7816 */ /* 0x004fc4000000001a */
[----:B----4-:R-:W-:-:S05]  /*d830*/  IADD3 R4, P1, R3, R28, RZ ;  /* 0x0000001c03047210 */ /* 0x010fca0007f3e0ff */
[----:B------:R-:W-:-:S05]  /*d840*/  IMAD.X R5, R2, 0x1, R0, P1 ;  /* 0x0000000102057824 */ /* 0x000fca00008e0600 */
[----:B------:R0:W2:Y:S04]  /*d850*/  @!P0 LDG.E.U16 R26, [R4.64] ;  /* 0x00000004041a8981 */ /* 0x0000a8000c1e1500 */
[----:B0-----:R-:W0:Y:S04]  /*d860*/  S2R R5, SR_TID.X ;  /* 0x0000000000057919 */ /* 0x001e280000002100 */
[----:B------:R1:W-:Y:S04]  /*d870*/  STL [R1+0x10d8], R3 ;  /* 0x0010d80301007387 */ /* 0x0003e80000100800 */
[----:B-1----:R-:W3:Y:S01]  /*d880*/  LDL.LU R3, [R1+0x100c] ;  /* 0x00100c0001037983 */ /* 0x002ee20000300800 */
[----:B0-----:R-:W-:-:S03]  /*d890*/  LOP3.LUT R5, R5, 0x7f, RZ, 0xc0, !PT ;  /* 0x0000007f05057812 */ /* 0x001fc600078ec0ff */
[----:B------:R0:W-:Y:S02]  /*d8a0*/  STL [R1+0x10dc], R2 ;  /* 0x0010dc0201007387 */ /* 0x0001e40000100800 */
[----:B------:R-:W-:Y:S02]  /*d8b0*/  IMAD.SHL.U32 R5, R5, 0x2, RZ ;  /* 0x0000000205057824 */ /* 0x000fe400078e00ff */
[----:B0-----:R-:W4:Y:S03]  /*d8c0*/  LDL.LU R2, [R1+0xf60] ;  /* 0x000f600001027983 */ /* 0x001f260000300800 */
        /* <DEDUP_REMOVED lines=10> */
[----:B0-----:R-:W0:Y:S04]  /*d970*/  S2R R5, SR_TID.X ;  /* 0x0000000000057919 */ /* 0x001e280000002100 */
[----:B--2---:R1:W-:Y:S04]  /*d980*/  STL [R1+0x18], R27 ;  /* 0x0000181b01007387 */ /* 0x0043e80000100800 */
[----:B-1----:R-:W2:Y:S01]  /*d990*/  LDL.LU R27, [R1+0x225c] ;  /* 0x00225c00011b7983 */ /* 0x002ea20000300800 */
[----:B0-----:R-:W-:-:S05]  /*d9a0*/  LOP3.LUT R5, R5, 0x7f, RZ, 0xc0, !PT ;  /* 0x0000007f05057812 */ /* 0x001fca00078ec0ff */
[----:B------:R-:W-:Y:S01]  /*d9b0*/  IMAD.SHL.U32 R5, R5, 0x2, RZ ;  /* 0x0000000205057824 */ /* 0x000fe200078e00ff */
[----:B------:R-:W-:-:S04]  /*d9c0*/  IADD3 R4, P1, R3, R28, RZ ;  /* 0x0000001c03047210 */ /* 0x000fc80007f3e0ff */
[----:B------:R-:W-:Y:S02]  /*d9d0*/  LOP3.LUT R5, R5, 0x30, RZ, 0x3c, !PT ;  /* 0x0000003005057812 */ /* 0x000fe400078e3cff */
[----:B------:R-:W-:-:S03]  /*d9e0*/  PRMT R16, RZ, 0x7610, R16 ;  /* 0x00007610ff107816 */ /* 0x000fc60000000010 */
[----:B--2---:R4:W-:Y:S02]  /*d9f0*/  STS.U16 [R5+0x2700], R27 ;  /* 0x0027001b05007388 */ /* 0x0049e40000000400 */
[----:B----4-:R-:W-:-:S05]  /*da00*/  IMAD.X R5, R2, 0x1, R0, P1 ;  /* 0x0000000102057824 */ /* 0x010fca00008e0600 */
[----:B------:R0:W2:Y:S04]  /*da10*/  @!P0 LDG.E.U16 R16, [R4.64] ;  /* 0x0000000404108981 */ /* 0x0000a8000c1e1500 */
[----:B------:R1:W-:Y:S04]  /*da20*/  STL [R1+0x1100], R3 ;  /* 0x0011000301007387 */ /* 0x0003e80000100800 */
[----:B-1----:R-:W3:Y:S04]  /*da30*/  LDL.LU R3, [R1+0x1068] ;  /* 0x0010680001037983 */ /* 0x002ee80000300800 */
[----:B------:R1:W-:Y:S04]  /*da40*/  STL [R1+0x1104], R2 ;  /* 0x0011040201007387 */ /* 0x0003e80000100800 */
[----:B-1----:R-:W4:Y:S04]  /*da50*/  LDL.LU R2, [R1+0x1008] ;  /* 0x0010080001027983 */ /* 0x002f280000300800 */
[----:B0-----:R-:W0:Y:S04]  /*da60*/  S2R R5, SR_TID.X ;  /* 0x0000000000057919 */ /* 0x001e280000002100 */
[----:B--2---:R1:W-:Y:S04]  /*da70*/  STL [R1+0x14], R16 ;  /* 0x0000141001007387 */ /* 0x0043e80000100800 */
[----:B-1----:R-:W2:Y:S01]  /*da80*/  LDL.LU R16, [R1+0x2258] ;  /* 0x0022580001107983 */ /* 0x002ea20000300800 */
[----:B0-----:R-:W-:-:S05]  /*da90*/  LOP3.LUT R5, R5, 0x7f, RZ, 0xc0, !PT ;  /* 0x0000007f05057812 */ /* 0x001fca00078ec0ff */
[----:B------:R-:W-:Y:S01]  /*daa0*/  IMAD.SHL.U32 R5, R5, 0x2, RZ ;  /* 0x0000000205057824 */ /* 0x000fe200078e00ff */
[----:B---3--:R-:W-:-:S04]  /*dab0*/  IADD3 R4, P1, R3, R28, RZ ;  /* 0x0000001c03047210 */ /* 0x008fc80007f3e0ff */
[----:B------:R-:W-:Y:S02]  /*dac0*/  LOP3.LUT R5, R5, 0x30, RZ, 0x3c, !PT ;  /* 0x0000003005057812 */ /* 0x000fe400078e3cff */
[----:B------:R-:W-:-:S03]  /*dad0*/  PRMT R17, RZ, 0x7610, R17 ;  /* 0x00007610ff117816 */ /* 0x000fc60000000011 */
[----:B--2---:R4:W-:Y:S02]  /*dae0*/  STS.U16 [R5+0x3600], R16 ;  /* 0x0036001005007388 */ /* 0x0049e40000000400 */
[----:B----4-:R-:W-:-:S05]  /*daf0*/  IMAD.X R5, R2, 0x1, R0, P1 ;  /* 0x0000000102057824 */ /* 0x010fca00008e0600 */
[----:B------:R0:W2:Y:S04]  /*db00*/  @!P0 LDG.E.U16 R17, [R4.64] ;  /* 0x0000000404118981 */ /* 0x0000a8000c1e1500 */
[----:B0-----:R-:W0:Y:S04]  /*db10*/  S2R R5, SR_TID.X ;  /* 0x0000000000057919 */ /* 0x001e280000002100 */
[----:B------:R-:W-:Y:S04]  /*db20*/  STL [R1+0x1120], R3 ;  /* 0x0011200301007387 */ /* 0x000fe80000100800 */
[----:B------:R-:W-:Y:S01]  /*db30*/  STL [R1+0x1124], R2 ;  /* 0x0011240201007387 */ /* 0x000fe20000100800 */
        /* <DEDUP_REMOVED lines=11> */
[----:B------:R-:W2:Y:S01]  /*dbf0*/  @!P0 LDG.E.U16 R29, [R4.64] ;  /* 0x00000004041d8981 */ /* 0x000ea2000c1e1500 */
[----:B------:R-:W-:-:S03]  /*dc00*/  LOP3.LUT R24, R24, 0x40, RZ, 0x3c, !PT ;  /* 0x0000004018187812 */ /* 0x000fc600078e3cff */
        /* <DEDUP_REMOVED lines=17> */
[----:B------:R-:W-:Y:S02]  /*dd20*/  PRMT R3, RZ, 0x7610, R3 ;  /* 0x00007610ff037816 */ /* 0x000fe40000000003 */
[----:B---3--:R-:W-:-:S05]  /*dd30*/  IMAD.X R5, R5, 0x1, R0, P1 ;  /* 0x0000000105057824 */ /* 0x008fca00008e0600 */
[----:B------:R0:W3:Y:S04]  /*dd40*/  @!P0 LDG.E.U16 R3, [R4.64] ;  /* 0x0000000404038981 */ /* 0x0000e8000c1e1500 */
[----:B0-----:R-:W4:Y:S04]  /*dd50*/  LDL.LU R4, [R1+0xd4] ;  /* 0x0000d40001047983 */ /* 0x001f280000300800 */
[----:B------:R-:W2:Y:S04]  /*dd60*/  LDL R5, [R1+0xf44] ;  /* 0x000f440001057983 */ /* 0x000ea80000100800 */
[----:B---3--:R0:W-:Y:S04]  /*dd70*/  STL [R1+0x21e0], R3 ;  /* 0x0021e00301007387 */ /* 0x0081e80000100800 */
[----:B----4-:R2:W-:Y:S04]  /*dd80*/  STS.U16 [R24+0x1800], R4 ;  /* 0x0018000418007388 */ /* 0x0105e80000000400 */
[----:B0-----:R-:W3:Y:S01]  /*dd90*/  LDL.LU R3, [R1+0x9c] ;  /* 0x00009c0001037983 */ /* 0x001ee20000300800 */
[----:B--2---:R-:W-:-:S03]  /*dda0*/  IADD3 R4, P1, R5, R28, RZ ;  /* 0x0000001c05047210 */ /* 0x004fc60007f3e0ff */
[----:B------:R-:W2:Y:S01]  /*ddb0*/  LDL R5, [R1+0xeb0] ;  /* 0x000eb00001057983 */ /* 0x000ea20000100800 */
[----:B------:R-:W-:Y:S01]  /*ddc0*/  PRMT R2, RZ, 0x7610, R2 ;  /* 0x00007610ff027816 */ /* 0x000fe20000000002 */
[----:B--2---:R-:W-:-:S05]  /*ddd0*/  IMAD.X R5, R5, 0x1, R0, P1 ;  /* 0x0000000105057824 */ /* 0x004fca00008e0600 */
[----:B------:R0:W2:Y:S04]  /*dde0*/  @!P0 LDG.E.U16 R2, [R4.64] ;  /* 0x0000000404028981 */ /* 0x0000a8000c1e1500 */
[----:B0-----:R-:W4:Y:S04]  /*ddf0*/  LDL.LU R4, [R1+0xd8] ;  /* 0x0000d80001047983 */ /* 0x001f280000300800 */
[----:B------:R-:W3:Y:S04]  /*de00*/  LDL R5, [R1+0xfec] ;  /* 0x000fec0001057983 */ /* 0x000ee80000100800 */
[----:B--2---:R0:W-:Y:S04]  /*de10*/  STL [R1+0x21e4], R2 ;  /* 0x0021e40201007387 */ /* 0x0041e80000100800 */
[----:B0-----:R-:W2:Y:S04]  /*de20*/  LDL R2, [R1+0xf40] ;  /* 0x000f400001027983 */ /* 0x001ea80000100800 */
[----:B----4-:R3:W-:Y:S01]  /*de30*/  STS.U16 [R24+0x1900], R4 ;  /* 0x0019000418007388 */ /* 0x0107e20000000400 */
[----:B------:R-:W-:-:S02]  /*de40*/  PRMT R27, RZ, 0x7610, R27 ;  /* 0x00007610ff1b7816 */ /* 0x000fc4000000001b */
[----:B---3--:R-:W-:Y:S01]  /*de50*/  IADD3 R4, P1, R5, R28, RZ ;  /* 0x0000001c05047210 */ /* 0x008fe20007f3e0ff */
[----:B------:R-:W3:Y:S04]  /*de60*/  LDL.LU R24, [R1+0x2248] ;  /* 0x0022480001187983 */ /* 0x000ee80000300800 */
[----:B--2---:R-:W-:Y:S02]  /*de70*/  IMAD.X R5, R2, 0x1, R0, P1 ;  /* 0x0000000102057824 */ /* 0x004fe400008e0600 */
[----:B------:R-:W2:Y:S04]  /*de80*/  LDL R2, [R1+0xfdc] ;  /* 0x000fdc0001027983 */ /* 0x000ea80000100800 */
[----:B------:R0:W4:Y:S04]  /*de90*/  @!P0 LDG.E.U16 R27, [R4.64] ;  /* 0x00000004041b8981 */ /* 0x000128000c1e1500 */
[----:B0-----:R-:W2:Y:S04]  /*dea0*/  LDL.LU R4, [R1+0x98] ;  /* 0x0000980001047983 */ /* 0x001ea80000300800 */
[----:B------:R-:W2:Y:S04]  /*deb0*/  LDL R5, [R1+0x1058] ;  /* 0x0010580001057983 */ /* 0x000ea80000100800 */
[----:B----4-:R0:W-:Y:S04]  /*dec0*/  STL [R1+0x21e8], R27 ;  /* 0x0021e81b01007387 */ /* 0x0101e80000100800 */
[----:B0-----:R-:W0:Y:S02]  /*ded0*/  S2R R27, SR_TID.X ;  /* 0x00000000001b7919 */ /* 0x001e240000002100 */
[----:B0-----:R-:W-:-:S05]  /*dee0*/  LOP3.LUT R27, R27, 0x7f, RZ, 0xc0, !PT ;  /* 0x0000007f1b1b7812 */ /* 0x001fca00078ec0ff */
[----:B------:R-:W-:-:S05]  /*def0*/  IMAD.SHL.U32 R27, R27, 0x2, RZ ;  /* 0x000000021b1b7824 */ /* 0x000fca00078e00ff */
[----:B------:R-:W-:-:S05]  /*df00*/  LOP3.LUT R27, R27, 0x40, RZ, 0x3c, !PT ;  /* 0x000000401b1b7812 */ /* 0x000fca00078e3cff */
[----:B--2---:R0:W-:Y:S02]  /*df10*/  STS.U16 [R27+0x2800], R4 ;  /* 0x002800041b007388 */ /* 0x0041e40000000400 */
[----:B0-----:R-:W-:Y:S02]  /*df20*/  IADD3 R4, P1, R5, R28, RZ ;  /* 0x0000001c05047210 */ /* 0x001fe40007f3e0ff */
[----:B------:R-:W2:Y:S01]  /*df30*/  LDL R5, [R1+0xfe8] ;  /* 0x000fe80001057983 */ /* 0x000ea20000100800 */
[----:B------:R-:W-:Y:S02]  /*df40*/  PRMT R26, RZ, 0x7610, R26 ;  /* 0x00007610ff1a7816 */ /* 0x000fe4000000001a */
[----:B--2---:R-:W-:-:S05]  /*df50*/  IMAD.X R5, R5, 0x1, R0, P1 ;  /* 0x0000000105057824 */ /* 0x004fca00008e0600 */
[----:B------:R0:W2:Y:S04]  /*df60*/  @!P0 LDG.E.U16 R26, [R4.64] ;  /* 0x00000004041a8981 */ /* 0x0000a8000c1e1500 */
[----:B0-----:R-:W4:Y:S04]  /*df70*/  LDL R5, [R1+0xf34] ;  /* 0x000f340001057983 */ /* 0x001f280000100800 */
[----:B------:R-:W-:Y:S04]  /*df80*/  STS.U16 [R27+0x2900], R3 ;  /* 0x002900031b007388 */ /* 0x000fe80000000400 */
[----:B--2---:R0:W-:Y:S04]  /*df90*/  STL [R1+0x21ec], R26 ;  /* 0x0021ec1a01007387 */ /* 0x0041e80000100800 */
[----:B0-----:R-:W2:Y:S01]  /*dfa0*/  LDL.LU R26, [R1+0x108] ;  /* 0x00010800011a7983 */ /* 0x001ea20000300800 */
[----:B----4-:R-:W-:-:S03]  /*dfb0*/  IADD3 R4, P1, R5, R28, RZ ;  /* 0x0000001c05047210 */ /* 0x010fc60007f3e0ff */
[----:B------:R-:W4:Y:S04]  /*dfc0*/  LDL.LU R3, [R1+0x10c] ;  /* 0x00010c0001037983 */ /* 0x000f280000300800 */
[----:B------:R-:W2:Y:S01]  /*dfd0*/  LDL R5, [R1+0xea8] ;  /* 0x000ea80001057983 */ /* 0x000ea20000100800 */
[----:B------:R-:W-:Y:S01]  /*dfe0*/  PRMT R25, RZ, 0x7610, R25 ;  /* 0x00007610ff197816 */ /* 0x000fe20000000019 */
[----:B--2---:R-:W-:-:S05]  /*dff0*/  IMAD.X R5, R5, 0x1, R0, P1 ;  /* 0x0000000105057824 */ /* 0x004fca00008e0600 */
[----:B------:R-:W2:Y:S04]  /*e000*/  @!P0 LDG.E.U16 R25, [R4.64] ;  /* 0x0000000404198981 */ /* 0x000ea8000c1e1500 */
[----:B--2---:R0:W-:Y:S04]  /*e010*/  STL [R1+0x21f0], R25 ;  /* 0x0021f01901007387 */ /* 0x0041e80000100800 */
[----:B------:R-:W2:Y:S01]  /*e020*/  LDL R5, [R1+0xf30] ;  /* 0x000f300001057983 */ /* 0x000ea20000100800 */
[----:B------:R-:W-:-:S03]  /*e030*/  IADD3 R4, P1, R2, R28, RZ ;  /* 0x0000001c02047210 */ /* 0x000fc60007f3e0ff */
[----:B---3--:R1:W-:Y:S04]  /*e040*/  STS.U16 [R27+0x3800], R24 ;  /* 0x003800181b007388 */ /* 0x0083e80000000400 */
[----:B0-----:R-:W3:Y:S01]  /*e050*/  LDL R25, [R1+0x1050] ;  /* 0x0010500001197983 */ /* 0x001ee20000100800 */
[----:B-1----:R-:W-:-:S03]  /*e060*/  PRMT R24, RZ, 0x7610, R24 ;  /* 0x00007610ff187816 */ /* 0x002fc60000000018 */
[----:B------:R-:W3:Y:S04]  /*e070*/  LDL R27, [R1+0xea0] ;  /* 0x000ea000011b7983 */ /* 0x000ee80000100800 */
[----:B------:R-:W3:Y:S01]  /*e080*/  LDL.LU R2, [R1+0xe8] ;  /* 0x0000e80001027983 */ /* 0x000ee20000300800 */
[----:B--2---:R-:W-:-:S05]  /*e090*/  IMAD.X R5, R5, 0x1, R0, P1 ;  /* 0x0000000105057824 */ /* 0x004fca00008e0600 */
[----:B------:R0:W2:Y:S04]  /*e0a0*/  @!P0 LDG.E.U16 R24, [R4.64] ;  /* 0x0000000404188981 */ /* 0x0000a8000c1e1500 */
[----:B0-----:R-:W3:Y:S04]  /*e0b0*/  LDL.LU R4, [R1+0x64] ;  /* 0x0000640001047983 */ /* 0x001ee80000300800 */
[----:B------:R-:W0:Y:S02]  /*e0c0*/  S2R R5, SR_TID.X ;  /* 0x0000000000057919 */ /* 0x000e240000002100 */
[----:B0-----:R-:W-:-:S02]  /*e0d0*/  LOP3.LUT R5, R5, 0x7f, RZ, 0xc0, !PT ;  /* 0x0000007f05057812 */ /* 0x001fc400078ec0ff */
[----:B--2---:R0:W-:Y:S04]  /*e0e0*/  STL [R1+0x21f4], R24 ;  /* 0x0021f41801007387 */ /* 0x0041e80000100800 */
[----:B0-----:R-:W0:Y:S02]  /*e0f0*/  S2R R24, SR_TID.X ;  /* 0x0000000000187919 */ /* 0x001e240000002100 */
[----:B0-----:R-:W-:-:S05]  /*e100*/  LOP3.LUT R24, R24, 0x7f, RZ, 0xc0, !PT ;  /* 0x0000007f18187812 */ /* 0x001fca00078ec0ff */
[----:B------:R-:W-:-:S05]  /*e110*/  IMAD.SHL.U32 R24, R24, 0x2, RZ ;  /* 0x0000000218187824 */ /* 0x000fca00078e00ff */
[----:B------:R-:W-:-:S05]  /*e120*/  LOP3.LUT R24, R24, 0x40, RZ, 0x3c, !PT ;  /* 0x0000004018187812 */ /* 0x000fca00078e3cff */
[----:B---3--:R0:W-:Y:S02]  /*e130*/  STS.U16 [R24+0x3900], R4 ;  /* 0x0039000418007388 */ /* 0x0081e40000000400 */
[----:B0-----:R-:W-:Y:S02]  /*e140*/  IMAD.SHL.U32 R24, R5, 0x2, RZ ;  /* 0x0000000205187824 */ /* 0x001fe400078e00ff */
[----:B------:R-:W2:Y:S01]  /*e150*/  LDL R5, [R1+0xfd8] ;  /* 0x000fd80001057983 */ /* 0x000ea20000100800 */
[----:B------:R-:W-:Y:S02]  /*e160*/  IADD3 R4, P1, R25, R28, RZ ;  /* 0x0000001c19047210 */ /* 0x000fe40007f3e0ff */
[----:B------:R-:W-:Y:S01]  /*e170*/  PRMT R23, RZ, 0x7610, R23 ;  /* 0x00007610ff177816 */ /* 0x000fe20000000017 */
[----:B------:R-:W3:Y:S02]  /*e180*/  LDL.LU R25, [R1+0xec] ;  /* 0x0000ec0001197983 */ /* 0x000ee40000300800 */
[----:B--2---:R-:W-:-:S05]  /*e190*/  IMAD.X R5, R5, 0x1, R0, P1 ;  /* 0x0000000105057824 */ /* 0x004fca00008e0600 */
[----:B------:R0:W2:Y:S04]  /*e1a0*/  @!P0 LDG.E.U16 R23, [R4.64] ;  /* 0x0000000404178981 */ /* 0x0000a8000c1e1500 */
[----:B0-----:R-:W3:Y:S01]  /*e1b0*/  LDL R5, [R1+0xf24] ;  /* 0x000f240001057983 */ /* 0x001ee20000100800 */
[----:B------:R-:W-:Y:S02]  /*e1c0*/  LOP3.LUT R24, R24, 0x50, RZ, 0x3c, !PT ;  /* 0x0000005018187812 */ /* 0x000fe400078e3cff */
[----:B------:R-:W-:-:S03]  /*e1d0*/  PRMT R22, RZ, 0x7610, R22 ;  /* 0x00007610ff167816 */ /* 0x000fc60000000016 */
[----:B------:R-:W-:Y:S04]  /*e1e0*/  STS.U16 [R24+0xa00], R26 ;  /* 0x000a001a18007388 */ /* 0x000fe80000000400 */
[----:B--2---:R0:W-:Y:S01]  /*e1f0*/  STL [R1+0x21f8], R23 ;  /* 0x0021f81701007387 */ /* 0x0041e20000100800 */
[----:B---3--:R-:W-:-:S03]  /*e200*/  IADD3 R4, P1, R5, R28, RZ ;  /* 0x0000001c05047210 */ /* 0x008fc60007f3e0ff */
[----:B0-----:R-:W2:Y:S02]  /*e210*/  LDL R23, [R1+0xf20] ;  /* 0x000f200001177983 */ /* 0x001ea40000100800 */
[----:B------:R-:W-:Y:S02]  /*e220*/  IMAD.X R5, R27, 0x1, R0, P1 ;  /* 0x000000011b057824 */ /* 0x000fe400008e0600 */
[----:B------:R-:W3:Y:S04]  /*e230*/  LDL.LU R26, [R1+0xcc] ;  /* 0x0000cc00011a7983 */ /* 0x000ee80000300800 */
[----:B------:R0:W2:Y:S01]  /*e240*/  @!P0 LDG.E.U16 R22, [R4.64] ;  /* 0x0000000404168981 */ /* 0x0000a2000c1e1500 */
[----:B------:R-:W-:-:S03]  /*e250*/  PRMT R21, RZ, 0x7610, R21 ;  /* 0x00007610ff157816 */ /* 0x000fc60000000015 */
[----:B------:R-:W3:Y:S04]  /*e260*/  LDL R27, [R1+0xfc8] ;  /* 0x000fc800011b7983 */ /* 0x000ee80000100800 */
[----:B0-----:R-:W3:Y:S04]  /*e270*/  LDL R5, [R1+0xfcc] ;  /* 0x000fcc0001057983 */ /* 0x001ee80000100800 */
[----:B----4-:R0:W-:Y:S04]  /*e280*/  STS.U16 [R24+0xb00], R3 ;  /* 0x000b000318007388 */ /* 0x0101e80000000400 */
[----:B--2---:R1:W-:Y:S04]  /*e290*/  STL [R1+0x21fc], R22 ;  /* 0x0021fc1601007387 */ /* 0x0043e80000100800 */
[----:B0-----:R-:W2:Y:S01]  /*e2a0*/  LDL.LU R3, [R1+0xd0] ;  /* 0x0000d00001037983 */ /* 0x001ea20000300800 */
[----:B---3--:R-:W-:-:S03]  /*e2b0*/  IADD3 R4, P1, R5, R28, RZ ;  /* 0x0000001c05047210 */ /* 0x008fc60007f3e0ff */
[----:B-1----:R-:W3:Y:S02]  /*e2c0*/  LDL R22, [R1+0xe98] ;  /* 0x000e980001167983 */ /* 0x002ee40000100800 */
[----:B------:R-:W-:-:S05]  /*e2d0*/  IMAD.X R5, R23, 0x1, R0, P1 ;  /* 0x0000000117057824 */ /* 0x000fca00008e0600 */
[----:B------:R0:W4:Y:S04]  /*e2e0*/  @!P0 LDG.E.U16 R21, [R4.64] ;  /* 0x0000000404158981 */ /* 0x000128000c1e1500 */
[----:B0-----:R-:W2:Y:S01]  /*e2f0*/  LDL R5, [R1+0x1048] ;  /* 0x0010480001057983 */ /* 0x001ea20000100800 */
[----:B------:R-:W-:-:S03]  /*e300*/  PRMT R20, RZ, 0x7610, R20 ;  /* 0x00007610ff147816 */ /* 0x000fc60000000014 */
[----:B----4-:R0:W-:Y:S01]  /*e310*/  STL [R1+0x2200], R21 ;  /* 0x0022001501007387 */ /* 0x0101e20000100800 */
[----:B--2---:R-:W-:-:S03]  /*e320*/  IADD3 R4, P1, R5, R28, RZ ;  /* 0x0000001c05047210 */ /* 0x004fc60007f3e0ff */
[----:B0-----:R-:W2:Y:S02]  /*e330*/  LDL R21, [R1+0xf14] ;  /* 0x000f140001157983 */ /* 0x001ea40000100800 */
[----:B------:R-:W-:-:S05]  /*e340*/  IMAD.X R5, R27, 0x1, R0, P1 ;  /* 0x000000011b057824 */ /* 0x000fca00008e0600 */
[----:B------:R2:W4:Y:S04]  /*e350*/  @!P0 LDG.E.U16 R20, [R4.64] ;  /* 0x0000000404148981 */ /* 0x000528000c1e1500 */
[----:B------:R0:W-:Y:S04]  /*e360*/  STS.U16 [R24+0x1a00], R2 ;  /* 0x001a000218007388 */ /* 0x0001e80000000400 */
[----:B0-----:R-:W4:Y:S04]  /*e370*/  LDL R2, [R1+0xfbc] ;  /* 0x000fbc0001027983 */ /* 0x001f280000100800 */
[----:B------:R-:W4:Y:S04]  /*e380*/  LDL.LU R23, [R1+0x88] ;  /* 0x0000880001177983 */ /* 0x000f280000300800 */
[----:B------:R-:W4:Y:S04]  /*e390*/  LDL R27, [R1+0xf10] ;  /* 0x000f1000011b7983 */ /* 0x000f280000100800 */
[----:B------:R0:W-:Y:S01]  /*e3a0*/  STS.U16 [R24+0x1b00], R25 ;  /* 0x001b001918007388 */ /* 0x0001e20000000400 */
[----:B--2---:R-:W-:-:S05]  /*e3b0*/  IADD3 R4, P1, R21, R28, RZ ;  /* 0x0000001c15047210 */ /* 0x004fca0007f3e0ff */
[----:B---3--:R-:W-:Y:S01]  /*e3c0*/  IMAD.X R5, R22, 0x1, R0, P1 ;  /* 0x0000000116057824 */ /* 0x008fe200008e0600 */
[----:B----4-:R1:W-:Y:S04]  /*e3d0*/  STL [R1+0x2204], R20 ;  /* 0x0022041401007387 */ /* 0x0103e80000100800 */
[----:B0-----:R-:W2:Y:S04]  /*e3e0*/  LDL.LU R25, [R1+0x8c] ;  /* 0x00008c0001197983 */ /* 0x001ea80000300800 */
[----:B------:R-:W3:Y:S04]  /*e3f0*/  LDL R22, [R1+0x1040] ;  /* 0x0010400001167983 */ /* 0x000ee80000100800 */
[----:B------:R-:W4:Y:S01]  /*e400*/  LDL R21, [R1+0xfb8] ;  /* 0x000fb80001157983 */ /* 0x000f220000100800 */
[----:B------:R-:W-:-:S06]  /*e410*/  PRMT R19, RZ, 0x7610, R19 ;  /* 0x00007610ff137816 */ /* 0x000fcc0000000013 */
[----:B------:R0:W2:Y:S01]  /*e420*/  @!P0 LDG.E.U16 R19, [R4.64] ;  /* 0x0000000404138981 */ /* 0x0000a2000c1e1500 */
[----:B------:R-:W-:Y:S02]  /*e430*/  PRMT R18, RZ, 0x7610, R18 ;  /* 0x00007610ff127816 */ /* 0x000fe40000000012 */
[----:B0-----:R-:W-:-:S05]  /*e440*/  IADD3 R4, P1, R2, R28, RZ ;  /* 0x0000001c02047210 */ /* 0x001fca0007f3e0ff */
[----:B------:R-:W-:-:S05]  /*e450*/  IMAD.X R5, R27, 0x1, R0, P1 ;  /* 0x000000011b057824 */ /* 0x000fca00008e0600 */
[----:B------:R3:W2:Y:S01]  /*e460*/  @!P0 LDG.E.U16 R18, [R4.64] ;  /* 0x0000000404128981 */ /* 0x0006a2000c1e1500 */
[----:B------:R-:W-:Y:S02]  /*e470*/  PRMT R17, RZ, 0x7610, R17 ;  /* 0x00007610ff117816 */ /* 0x000fe40000000011 */
[----:B---3--:R-:W-:-:S05]  /*e480*/  IADD3 R4, P1, R22, R28, RZ ;  /* 0x0000001c16047210 */ /* 0x008fca0007f3e0ff */
[----:B----4-:R-:W-:-:S05]  /*e490*/  IMAD.X R5, R21, 0x1, R0, P1 ;  /* 0x0000000115057824 */ /* 0x010fca00008e0600 */
[----:B------:R-:W3:Y:S04]  /*e4a0*/  @!P0 LDG.E.U16 R17, [R4.64] ;  /* 0x0000000404118981 */ /* 0x000ee8000c1e1500 */
[----:B--2---:R-:W-:Y:S04]  /*e4b0*/  STL [R1+0x2208], R19 ;  /* 0x0022081301007387 */ /* 0x004fe80000100800 */
[----:B-1----:R-:W2:Y:S04]  /*e4c0*/  LDL R20, [R1+0xf04] ;  /* 0x000f040001147983 */ /* 0x002ea80000100800 */
[----:B------:R-:W4:Y:S04]  /*e4d0*/  LDL R2, [R1+0xe90] ;  /* 0x000e900001027983 */ /* 0x000f280000100800 */
[----:B------:R0:W-:Y:S04]  /*e4e0*/  STS.U16 [R24+0x2a00], R26 ;  /* 0x002a001a18007388 */ /* 0x0001e80000000400 */
[----:B------:R1:W-:Y:S04]  /*e4f0*/  STS.U16 [R24+0x2b00], R3 ;  /* 0x002b000318007388 */ /* 0x0003e80000000400 */
[----:B0-----:R-:W4:Y:S04]  /*e500*/  LDL.LU R26, [R1+0x11c] ;  /* 0x00011c00011a7983 */ /* 0x001f280000300800 */
[----:B------:R0:W-:Y:S04]  /*e510*/  STL [R1+0x220c], R18 ;  /* 0x00220c1201007387 */ /* 0x0001e80000100800 */
[----:B------:R-:W4:Y:S04]  /*e520*/  LDL R19, [R1+0xfac] ;  /* 0x000fac0001137983 */ /* 0x000f280000100800 */
[----:B-1----:R-:W4:Y:S04]  /*e530*/  LDL R3, [R1+0xf00] ;  /* 0x000f000001037983 */ /* 0x002f280000100800 */
[----:B------:R-:W4:Y:S04]  /*e540*/  LDL.LU R27, [R1+0x118] ;  /* 0x00011800011b7983 */ /* 0x000f280000300800 */
[----:B---3--:R1:W-:Y:S04]  /*e550*/  STL [R1+0x2210], R17 ;  /* 0x0022101101007387 */ /* 0x0083e80000100800 */
[----:B0-----:R-:W3:Y:S04]  /*e560*/  LDL R18, [R1+0x1038] ;  /* 0x0010380001127983 */ /* 0x001ee80000100800 */
[----:B-1----:R-:W3:Y:S01]  /*e570*/  LDL R17, [R1+0xfa8] ;  /* 0x000fa80001117983 */ /* 0x002ee20000100800 */
[----:B--2---:R-:W-:-:S02]  /*e580*/  IADD3 R4, P1, R20, R28, RZ ;  /* 0x0000001c14047210 */ /* 0x004fc40007f3e0ff */
[----:B------:R-:W-:-:S03]  /*e590*/  PRMT R16, RZ, 0x7610, R16 ;  /* 0x00007610ff107816 */ /* 0x000fc60000000010 */
[----:B----4-:R-:W-:-:S05]  /*e5a0*/  IMAD.X R5, R2, 0x1, R0, P1 ;  /* 0x0000000102057824 */ /* 0x010fca00008e0600 */
[----:B------:R0:W2:Y:S01]  /*e5b0*/  @!P0 LDG.E.U16 R16, [R4.64] ;  /* 0x0000000404108981 */ /* 0x0000a2000c1e1500 */
[----:B------:R-:W-:Y:S02]  /*e5c0*/  PRMT R15, RZ, 0x7610, R15 ;  /* 0x00007610ff0f7816 */ /* 0x000fe4000000000f */
[----:B0-----:R-:W-:-:S05]  /*e5d0*/  IADD3 R4, P1, R19, R28, RZ ;  /* 0x0000001c13047210 */ /* 0x001fca0007f3e0ff */
[----:B------:R-:W-:-:S05]  /*e5e0*/  IMAD.X R5, R3, 0x1, R0, P1 ;  /* 0x0000000103057824 */ /* 0x000fca00008e0600 */
[----:B------:R3:W4:Y:S01]  /*e5f0*/  @!P0 LDG.E.U16 R15, [R4.64] ;  /* 0x00000004040f8981 */ /* 0x000722000c1e1500 */
[----:B------:R-:W-:Y:S02]  /*e600*/  PRMT R14, RZ, 0x7610, R14 ;  /* 0x00007610ff0e7816 */ /* 0x000fe4000000000e */
[----:B---3--:R-:W-:-:S05]  /*e610*/  IADD3 R4, P1, R18, R28, RZ ;  /* 0x0000001c12047210 */ /* 0x008fca0007f3e0ff */
[----:B------:R-:W-:-:S05]  /*e620*/  IMAD.X R5, R17, 0x1, R0, P1 ;  /* 0x0000000111057824 */ /* 0x000fca00008e0600 */
[----:B------:R-:W3:Y:S04]  /*e630*/  @!P0 LDG.E.U16 R14, [R4.64] ;  /* 0x00000004040e8981 */ /* 0x000ee8000c1e1500 */
[----:B------:R-:W0:Y:S04]  /*e640*/  S2R R2, SR_TID.X ;  /* 0x0000000000027919 */ /* 0x000e280000002100 */
[----:B--2---:R-:W-:Y:S04]  /*e650*/  STL [R1+0x2214], R16 ;  /* 0x0022141001007387 */ /* 0x004fe80000100800 */
[----:B------:R-:W2:Y:S04]  /*e660*/  LDL R3, [R1+0xef4] ;  /* 0x000ef40001037983 */ /* 0x000ea80000100800 */
[----:B------:R1:W-:Y:S01]  /*e670*/  STS.U16 [R24+0x3a00], R23 ;  /* 0x003a001718007388 */ /* 0x0003e20000000400 */
[----:B0-----:R-:W-:-:S03]  /*e680*/  LOP3.LUT R2, R2, 0x7f, RZ, 0xc0, !PT ;  /* 0x0000007f02027812 */ /* 0x001fc600078ec0ff */
[----:B-1----:R-:W2:Y:S02]  /*e690*/  LDL.LU R23, [R1+0x100] ;  /* 0x0001000001177983 */ /* 0x002ea40000300800 */
[----:B------:R-:W-:Y:S02]  /*e6a0*/  IMAD.SHL.U32 R2, R2, 0x2, RZ ;  /* 0x0000000202027824 */ /* 0x000fe400078e00ff */
[----:B------:R0:W-:Y:S03]  /*e6b0*/  STS.U16 [R24+0x3b00], R25 ;  /* 0x003b001918007388 */ /* 0x0001e60000000400 */
[----:B------:R-:W-:Y:S02]  /*e6c0*/  LOP3.LUT R20, R2, 0x60, RZ, 0x3c, !PT ;  /* 0x0000006002147812 */ /* 0x000fe400078e3cff */
[----:B------:R-:W2:Y:S04]  /*e6d0*/  LDL R2, [R1+0xe88] ;  /* 0x000e880001027983 */ /* 0x000ea80000100800 */
[----:B0-----:R-:W2:Y:S04]  /*e6e0*/  LDL.LU R24, [R1+0x104] ;  /* 0x0001040001187983 */ /* 0x001ea80000300800 */
[----:B----4-:R-:W-:Y:S04]  /*e6f0*/  STL [R1+0x2218], R15 ;  /* 0x0022180f01007387 */ /* 0x010fe80000100800 */
[----:B------:R0:W-:Y:S04]  /*e700*/  STS.U16 [R20+0xc00], R26 ;  /* 0x000c001a14007388 */ /* 0x0001e80000000400 */
[----:B------:R-:W4:Y:S04]  /*e710*/  LDL.LU R25, [R1+0xe0] ;  /* 0x0000e00001197983 */ /* 0x000f280000300800 */
[----:B0-----:R-:W4:Y:S04]  /*e720*/  LDL.LU R26, [R1+0xe4] ;  /* 0x0000e400011a7983 */ /* 0x001f280000300800 */
[----:B------:R0:W-:Y:S04]  /*e730*/  STS.U16 [R20+0xd00], R27 ;  /* 0x000d001b14007388 */ /* 0x0001e80000000400 */
[----:B---3--:R1:W-:Y:S04]  /*e740*/  STL [R1+0x221c], R14 ;  /* 0x00221c0e01007387 */ /* 0x0083e80000100800 */
[----:B------:R-:W3:Y:S04]  /*e750*/  LDL R22, [R1+0xf9c] ;  /* 0x000f9c0001167983 */ /* 0x000ee80000100800 */
[----:B------:R-:W4:Y:S04]  /*e760*/  LDL R21, [R1+0xef0] ;  /* 0x000ef00001157983 */ /* 0x000f280000100800 */
[----:B0-----:R-:W4:Y:S04]  /*e770*/  LDL.LU R27, [R1+0xb8] ;  /* 0x0000b800011b7983 */ /* 0x001f280000300800 */
[----:B------:R-:W4:Y:S04]  /*e780*/  LDL R19, [R1+0x1030] ;  /* 0x0010300001137983 */ /* 0x000f280000100800 */
[----:B------:R-:W4:Y:S04]  /*e790*/  LDL R18, [R1+0xf98] ;  /* 0x000f980001127983 */ /* 0x000f280000100800 */
[----:B------:R-:W4:Y:S04]  /*e7a0*/  LDL R17, [R1+0xee4] ;  /* 0x000ee40001117983 */ /* 0x000f280000100800 */
[----:B------:R-:W4:Y:S04]  /*e7b0*/  LDL R16, [R1+0xe80] ;  /* 0x000e800001107983 */ /* 0x000f280000100800 */
[----:B------:R-:W4:Y:S04]  /*e7c0*/  LDL R15, [R1+0xf8c] ;  /* 0x000f8c00010f7983 */ /* 0x000f280000100800 */
[----:B-1----:R-:W4:Y:S01]  /*e7d0*/  LDL R14, [R1+0xee0] ;  /* 0x000ee000010e7983 */ /* 0x002f220000100800 */
[----:B--2---:R-:W-:-:S02]  /*e7e0*/  IADD3 R4, P1, R3, R28, RZ ;  /* 0x0000001c03047210 */ /* 0x004fc40007f3e0ff */
[----:B------:R-:W-:Y:S01]  /*e7f0*/  PRMT R13, RZ, 0x7610, R13 ;  /* 0x00007610ff0d7816 */ /* 0x000fe2000000000d */
[----:B------:R-:W2:Y:S02]  /*e800*/  LDL R3, [R1+0x1028] ;  /* 0x0010280001037983 */ /* 0x000ea40000100800 */
[----:B------:R-:W-:Y:S01]  /*e810*/  IMAD.X R5, R2, 0x1, R0, P1 ;  /* 0x0000000102057824 */ /* 0x000fe200008e0600 */
[----:B------:R-:W-:Y:S01]  /*e820*/  PRMT R12, RZ, 0x7610, R12 ;  /* 0x00007610ff0c7816 */ /* 0x000fe2000000000c */
[----:B------:R-:W2:Y:S04]  /*e830*/  LDL R2, [R1+0xf88] ;  /* 0x000f880001027983 */ /* 0x000ea80000100800 */
[----:B------:R3:W2:Y:S01]  /*e840*/  @!P0 LDG.E.U16 R13, [R4.64] ;  /* 0x00000004040d8981 */ /* 0x0006a2000c1e1500 */
[----:B------:R-:W-:-:S02]  /*e850*/  PRMT R11, RZ, 0x7610, R11 ;  /* 0x00007610ff0b7816 */ /* 0x000fc4000000000b */
[----:B------:R-:W-:Y:S02]  /*e860*/  PRMT R10, RZ, 0x7610, R10 ;  /* 0x00007610ff0a7816 */ /* 0x000fe4000000000a */
[----:B------:R-:W-:Y:S02]  /*e870*/  PRMT R9, RZ, 0x7610, R9 ;  /* 0x00007610ff097816 */ /* 0x000fe40000000009 */
[----:B---3--:R-:W-:-:S05]  /*e880*/  IADD3 R4, P1, R22, R28, RZ ;  /* 0x0000001c16047210 */ /* 0x008fca0007f3e0ff */
[----:B----4-:R-:W-:-:S05]  /*e890*/  IMAD.X R5, R21, 0x1, R0, P1 ;  /* 0x0000000115057824 */ /* 0x010fca00008e0600 */
[----:B------:R0:W3:Y:S02]  /*e8a0*/  @!P0 LDG.E.U16 R12, [R4.64] ;  /* 0x00000004040c8981 */ /* 0x0000e4000c1e1500 */
[----:B0-----:R-:W-:-:S05]  /*e8b0*/  IADD3 R4, P1, R19, R28, RZ ;  /* 0x0000001c13047210 */ /* 0x001fca0007f3e0ff */
[----:B------:R-:W-:-:S05]  /*e8c0*/  IMAD.X R5, R18, 0x1, R0, P1 ;  /* 0x0000000112057824 */ /* 0x000fca00008e0600 */
[----:B------:R0:W4:Y:S02]  /*e8d0*/  @!P0 LDG.E.U16 R11, [R4.64] ;  /* 0x00000004040b8981 */ /* 0x000124000c1e1500 */
[----:B0-----:R-:W-:-:S05]  /*e8e0*/  IADD3 R4, P1, R17, R28, RZ ;  /* 0x0000001c11047210 */ /* 0x001fca0007f3e0ff */
[----:B------:R-:W-:-:S05]  /*e8f0*/  IMAD.X R5, R16, 0x1, R0, P1 ;  /* 0x0000000110057824 */ /* 0x000fca00008e0600 */
[----:B------:R0:W4:Y:S02]  /*e900*/  @!P0 LDG.E.U16 R10, [R4.64] ;  /* 0x00000004040a8981 */ /* 0x000124000c1e1500 */
[----:B0-----:R-:W-:-:S05]  /*e910*/  IADD3 R4, P1, R15, R28, RZ ;  /* 0x0000001c0f047210 */ /* 0x001fca0007f3e0ff */
[----:B------:R-:W-:-:S05]  /*e920*/  IMAD.X R5, R14, 0x1, R0, P1 ;  /* 0x000000010e057824 */ /* 0x000fca00008e0600 */
[----:B------:R0:W4:Y:S01]  /*e930*/  @!P0 LDG.E.U16 R9, [R4.64] ;  /* 0x0000000404098981 */ /* 0x000122000c1e1500 */
[----:B------:R-:W-:-:S03]  /*e940*/  PRMT R8, RZ, 0x7610, R8 ;  /* 0x00007610ff087816 */ /* 0x000fc60000000008 */
[----:B--2---:R-:W-:Y:S01]  /*e950*/  STL [R1+0x2220], R13 ;  /* 0x0022200d01007387 */ /* 0x004fe20000100800 */
[----:B0-----:R-:W-:-:S05]  /*e960*/  IADD3 R4, P1, R3, R28, RZ ;  /* 0x0000001c03047210 */ /* 0x001fca0007f3e0ff */
[----:B------:R-:W-:-:S05]  /*e970*/  IMAD.X R5, R2, 0x1, R0, P1 ;  /* 0x0000000102057824 */ /* 0x000fca00008e0600 */
[----:B------:R-:W2:Y:S04]  /*e980*/  @!P0 LDG.E.U16 R8, [R4.64] ;  /* 0x0000000404088981 */ /* 0x000ea8000c1e1500 */
[----:B---3--:R-:W-:Y:S04]  /*e990*/  STL [R1+0x2224], R12 ;  /* 0x0022240c01007387 */ /* 0x008fe80000100800 */
[----:B----4-:R0:W-:Y:S04]  /*e9a0*/  STL [R1+0x2228], R11 ;  /* 0x0022280b01007387 */ /* 0x0101e80000100800 */
[----:B------:R1:W-:Y:S04]  /*e9b0*/  STL [R1+0x222c], R10 ;  /* 0x00222c0a01007387 */ /* 0x0003e80000100800 */
[----:B------:R3:W-:Y:S04]  /*e9c0*/  STL [R1+0x2230], R9 ;  /* 0x0022300901007387 */ /* 0x0007e80000100800 */
[----:B0-----:R-:W4:Y:S04]  /*e9d0*/  LDL R11, [R1+0xed4] ;  /* 0x000ed400010b7983 */ /* 0x001f280000100800 */
[----:B-1----:R-:W4:Y:S04]  /*e9e0*/  LDL R10, [R1+0xf7c] ;  /* 0x000f7c00010a7983 */ /* 0x002f280000100800 */
[----:B---3--:R-:W3:Y:S04]  /*e9f0*/  LDL R9, [R1+0xe78] ;  /* 0x000e780001097983 */ /* 0x008ee80000100800 */
[----:B------:R-:W-:Y:S04]  /*ea00*/  STS.U16 [R20+0x1c00], R23 ;  /* 0x001c001714007388 */ /* 0x000fe80000000400 */
[----:B------:R-:W3:Y:S04]  /*ea10*/  LDL.LU R15, [R1+0x480] ;  /* 0x00048000010f7983 */ /* 0x000ee80000300800 */
[----:B------:R-:W-:Y:S04]  /*ea20*/  STS.U16 [R20+0x1d00], R24 ;  /* 0x001d001814007388 */ /* 0x000fe80000000400 */
[----:B------:R-:W3:Y:S04]  /*ea30*/  LDL.LU R16, [R1+0x114] ;  /* 0x0001140001107983 */ /* 0x000ee80000300800 */
[----:B------:R-:W-:Y:S04]  /*ea40*/  STS.U16 [R20+0x2c00], R25 ;  /* 0x002c001914007388 */ /* 0x000fe80000000400 */
[----:B------:R-:W3:Y:S04]  /*ea50*/  LDL.LU R17, [R1+0x110] ;  /* 0x0001100001117983 */ /* 0x000ee80000300800 */
[----:B------:R-:W-:Y:S04]  /*ea60*/  STS.U16 [R20+0x2d00], R26 ;  /* 0x002d001a14007388 */ /* 0x000fe80000000400 */
[----:B------:R-:W3:Y:S04]  /*ea70*/  LDL.LU R18, [R1+0xf4] ;  /* 0x0000f40001127983 */ /* 0x000ee80000300800 */
[----:B------:R0:W-:Y:S04]  /*ea80*/  STS.U16 [R20+0x3c00], R27 ;  /* 0x003c001b14007388 */ /* 0x0001e80000000400 */
[----:B------:R-:W3:Y:S01]  /*ea90*/  LDL.LU R19, [R1+0xf0] ;  /* 0x0000f00001137983 */ /* 0x000ee20000300800 */
[----:B------:R-:W-:-:S03]  /*eaa0*/  PRMT R7, RZ, 0x7610, R7 ;  /* 0x00007610ff077816 */ /* 0x000fc60000000007 */
[----:B0-----:R-:W3:Y:S04]  /*eab0*/  LDL.LU R27, [R1+0xc8] ;  /* 0x0000c800011b7983 */ /* 0x001ee80000300800 */
[----:B------:R-:W3:Y:S04]  /*eac0*/  LDL.LU R2, [R1+0xc4] ;  /* 0x0000c40001027983 */ /* 0x000ee80000300800 */
[----:B------:R-:W3:Y:S04]  /*ead0*/  LDL.LU R3, [R1+0xb4] ;  /* 0x0000b40001037983 */ /* 0x000ee80000300800 */
[----:B--2---:R-:W-:Y:S04]  /*eae0*/  STL [R1+0x2234], R8 ;  /* 0x0022340801007387 */ /* 0x004fe80000100800 */
[----:B------:R0:W-:Y:S04]  /*eaf0*/  STS.U16 [R20+0x3d00], R29 ;  /* 0x003d001d14007388 */ /* 0x0001e80000000400 */
[----:B0-----:R-:W2:Y:S04]  /*eb00*/  LDL.LU R29, [R1+0x2244] ;  /* 0x00224400011d7983 */ /* 0x001ea80000300800 */
[----:B------:R-:W2:Y:S01]  /*eb10*/  LDL R8, [R1+0xed0] ;  /* 0x000ed00001087983 */ /* 0x000ea20000100800 */
[----:B----4-:R-:W-:-:S03]  /*eb20*/  IADD3 R4, P1, R11, R28, RZ ;  /* 0x0000001c0b047210 */ /* 0x010fc60007f3e0ff */
[----:B------:R-:W0:Y:S01]  /*eb30*/  S2R R26, SR_TID.X ;  /* 0x00000000001a7919 */ /* 0x000e220000002100 */
[----:B------:R-:W-:-:S03]  /*eb40*/  PRMT R6, RZ, 0x7610, R6 ;  /* 0x00007610ff067816 */ /* 0x000fc60000000006 */
[----:B------:R-:W4:Y:S01]  /*eb50*/  LDL.LU R20, [R1+0xb0] ;  /* 0x0000b00001147983 */ /* 0x000f220000300800 */
[----:B---3--:R-:W-:-:S03]  /*eb60*/  IMAD.X R5, R9, 0x1, R0, P1 ;  /* 0x0000000109057824 */ /* 0x008fc600008e0600 */
[----:B------:R-:W3:Y:S04]  /*eb70*/  LDL.LU R21, [R1+0xac] ;  /* 0x0000ac0001157983 */ /* 0x000ee80000300800 */
[----:B------:R1:W3:Y:S04]  /*eb80*/  @!P0 LDG.E.U16 R7, [R4.64] ;  /* 0x0000000404078981 */ /* 0x0002e8000c1e1500 */
[----:B------:R-:W4:Y:S04]  /*eb90*/  LDL.LU R22, [R1+0xa8] ;  /* 0x0000a80001167983 */ /* 0x000f280000300800 */
[----:B------:R-:W4:Y:S01]  /*eba0*/  LDL.LU R23, [R1+0xa4] ;  /* 0x0000a40001177983 */ /* 0x000f220000300800 */
[----:B0-----:R-:W-:-:S03]  /*ebb0*/  LOP3.LUT R26, R26, 0x7f, RZ, 0xc0, !PT ;  /* 0x0000007f1a1a7812 */ /* 0x001fc600078ec0ff */
[----:B------:R-:W4:Y:S01]  /*ebc0*/  LDL.LU R24, [R1+0xa0] ;  /* 0x0000a00001187983 */ /* 0x000f220000300800 */
[----:B-1----:R-:W-:Y:S01]  /*ebd0*/  IADD3 R4, P1, R10, R28, RZ ;  /* 0x0000001c0a047210 */ /* 0x002fe20007f3e0ff */
[----:B------:R-:W-:Y:S02]  /*ebe0*/  IMAD.SHL.U32 R14, R26, 0x2, RZ ;  /* 0x000000021a0e7824 */ /* 0x000fe400078e00ff */
[----:B------:R-:W4:Y:S03]  /*ebf0*/  LDL.LU R25, [R1+0x94] ;  /* 0x0000940001197983 */ /* 0x000f260000300800 */
[----:B------:R-:W-:Y:S01]  /*ec00*/  LOP3.LUT R9, R14, 0x70, RZ, 0x3c, !PT ;  /* 0x000000700e097812 */ /* 0x000fe200078e3cff */
[----:B------:R-:W4:Y:S01]  /*ec10*/  LDL.LU R26, [R1+0x90] ;  /* 0x00009000011a7983 */ /* 0x000f220000300800 */
[----:B--2---:R-:W-:-:S03]  /*ec20*/  IMAD.X R5, R8, 0x1, R0, P1 ;  /* 0x0000000108057824 */ /* 0x004fc600008e0600 */
[----:B------:R0:W-:Y:S04]  /*ec30*/  STS.U16 [R9+0xe00], R29 ;  /* 0x000e001d09007388 */ /* 0x0001e80000000400 */
[----:B------:R-:W2:Y:S04]  /*ec40*/  @!P0 LDG.E.U16 R6, [R4.64] ;  /* 0x0000000404068981 */ /* 0x000ea8000c1e1500 */
[----:B---3--:R-:W-:Y:S04]  /*ec50*/  STL [R1+0x2238], R7 ;  /* 0x0022380701007387 */ /* 0x008fe80000100800 */
[----:B0-----:R-:W3:Y:S04]  /*ec60*/  LDL.LU R29, [R1+0x2240] ;  /* 0x00224000011d7983 */ /* 0x001ee80000300800 */
[----:B------:R-:W-:Y:S04]  /*ec70*/  STS.U16 [R9+0xf00], R15 ;  /* 0x000f000f09007388 */ /* 0x000fe80000000400 */
[----:B------:R-:W-:Y:S04]  /*ec80*/  STS.U16 [R9+0x1e00], R16 ;  /* 0x001e001009007388 */ /* 0x000fe80000000400 */
[----:B------:R-:W-:Y:S04]  /*ec90*/  STS.U16 [R9+0x1f00], R17 ;  /* 0x001f001109007388 */ /* 0x000fe80000000400 */
[----:B------:R-:W-:Y:S04]  /*eca0*/  STL [R1+0x1128], R28 ;  /* 0x0011281c01007387 */ /* 0x000fe80000100800 */
[----:B------:R-:W-:Y:S04]  /*ecb0*/  STS.U16 [R9+0x2e00], R18 ;  /* 0x002e001209007388 */ /* 0x000fe80000000400 */
[----:B------:R-:W-:Y:S04]  /*ecc0*/  STL [R1+0x112c], R0 ;  /* 0x00112c0001007387 */ /* 0x000fe80000100800 */
[----:B------:R-:W-:Y:S04]  /*ecd0*/  STS.U16 [R9+0x2f00], R19 ;  /* 0x002f001309007388 */ /* 0x000fe80000000400 */
[----:B------:R0:W-:Y:S04]  /*ece0*/  STS.U16 [R9+0x3e00], R27 ;  /* 0x003e001b09007388 */ /* 0x0001e80000000400 */
[----:B------:R1:W-:Y:S04]  /*ecf0*/  STS.U16 [R9+0x3f00], R2 ;  /* 0x003f000209007388 */ /* 0x0003e80000000400 */
[----:B--2---:R-:W-:Y:S04]  /*ed00*/  STL [R1+0x223c], R6 ;  /* 0x00223c0601007387 */ /* 0x004fe80000100800 */
[----:B0-----:R-:W2:Y:S04]  /*ed10*/  LDL.LU R27, [R1+0x84] ;  /* 0x00008400011b7983 */ /* 0x001ea80000300800 */
[----:B-1----:R-:W2:Y:S04]  /*ed20*/  LDL.LU R2, [R1+0x80] ;  /* 0x0000800001027983 */ /* 0x002ea80000300800 */
[----:B---3--:R0:W-:Y:S04]  /*ed30*/  STS.U16 [R29+0x4000], R3 ;  /* 0x004000031d007388 */ /* 0x0081e80000000400 */
[----:B0-----:R-:W3:Y:S04]  /*ed40*/  LDL.LU R3, [R1+0x7c] ;  /* 0x00007c0001037983 */ /* 0x001ee80000300800 */
        /* <DEDUP_REMOVED lines=13> */
[----:B----4-:R0:W-:Y:S04]  /*ee20*/  STS.U16 [R29+0x4200], R20 ;  /* 0x004200141d007388 */ /* 0x0101e80000000400 */
[----:B------:R-:W4:Y:S04]  /*ee30*/  LDL.LU R19, [R1+0x40] ;  /* 0x0000400001137983 */ /* 0x000f280000300800 */
[----:B------:R1:W-:Y:S04]  /*ee40*/  STS.U16 [R29+0x4400], R21 ;  /* 0x004400151d007388 */ /* 0x0003e80000000400 */
[----:B0-----:R-:W4:Y:S04]  /*ee50*/  LDL.LU R20, [R1+0x3c] ;  /* 0x00003c0001147983 */ /* 0x001f280000300800 */
[----:B------:R0:W-:Y:S04]  /*ee60*/  STS.U16 [R29+0x4600], R22 ;  /* 0x004600161d007388 */ /* 0x0001e80000000400 */
[----:B-1----:R-:W4:Y:S04]  /*ee70*/  LDL.LU R21, [R1+0x38] ;  /* 0x0000380001157983 */ /* 0x002f280000300800 */
[----:B------:R1:W-:Y:S04]  /*ee80*/  STS.U16 [R29+0x4800], R23 ;  /* 0x004800171d007388 */ /* 0x0003e80000000400 */
[----:B0-----:R-:W4:Y:S04]  /*ee90*/  LDL.LU R22, [R1+0x34] ;  /* 0x0000340001167983 */ /* 0x001f280000300800 */
[----:B------:R0:W-:Y:S04]  /*eea0*/  STS.U16 [R29+0x4a00], R24 ;  /* 0x004a00181d007388 */ /* 0x0001e80000000400 */
[----:B-1----:R-:W4:Y:S04]  /*eeb0*/  LDL.LU R23, [R1+0x30] ;  /* 0x0000300001177983 */ /* 0x002f280000300800 */
[----:B------:R-:W4:Y:S04]  /*eec0*/  LDL.LU R4, [R1+0x2c] ;  /* 0x00002c0001047983 */ /* 0x000f280000300800 */
[----:B------:R1:W-:Y:S04]  /*eed0*/  STS.U16 [R29+0x4c00], R25 ;  /* 0x004c00191d007388 */ /* 0x0003e80000000400 */
[----:B0-----:R-:W4:Y:S04]  /*eee0*/  LDL.LU R24, [R1+0x28] ;  /* 0x0000280001187983 */ /* 0x001f280000300800 */
[----:B-1----:R-:W4:Y:S04]  /*eef0*/  LDL.LU R25, [R1+0x24] ;  /* 0x0000240001197983 */ /* 0x002f280000300800 */
[----:B------:R0:W-:Y:S04]  /*ef00*/  STS.U16 [R29+0x4e00], R26 ;  /* 0x004e001a1d007388 */ /* 0x0001e80000000400 */
[----:B--2---:R1:W-:Y:S04]  /*ef10*/  STS.U16 [R29+0x5000], R27 ;  /* 0x0050001b1d007388 */ /* 0x0043e80000000400 */
[----:B------:R2:W-:Y:S04]  /*ef20*/  STS.U16 [R29+0x5200], R2 ;  /* 0x005200021d007388 */ /* 0x0005e80000000400 */
[----:B0-----:R-:W4:Y:S04]  /*ef30*/  LDL.LU R26, [R1+0xbc] ;  /* 0x0000bc00011a7983 */ /* 0x001f280000300800 */
[----:B-1----:R-:W4:Y:S04]  /*ef40*/  LDL.LU R27, [R1+0x20] ;  /* 0x00002000011b7983 */ /* 0x002f280000300800 */
[----:B--2---:R-:W2:Y:S04]  /*ef50*/  LDL.LU R2, [R1+0x1c] ;  /* 0x00001c0001027983 */ /* 0x004ea80000300800 */
[----:B---3--:R0:W-:Y:S04]  /*ef60*/  STS.U16 [R29+0x5400], R3 ;  /* 0x005400031d007388 */ /* 0x0081e80000000400 */
[----:B0-----:R-:W3:Y:S04]  /*ef70*/  LDL.LU R3, [R1+0x18] ;  /* 0x0000180001037983 */ /* 0x001ee80000300800 */
[----:B------:R-:W3:Y:S04]  /*ef80*/  LDL.LU R5, [R1+0x10] ;  /* 0x0000100001057983 */ /* 0x000ee80000300800 */
[----:B------:R-:W3:Y:S04]  /*ef90*/  LDL.LU R0, [R1+0xc] ;  /* 0x00000c0001007983 */ /* 0x000ee80000300800 */
[----:B------:R-:W3:Y:S04]  /*efa0*/  LDL.LU R28, [R1+0x8] ;  /* 0x00000800011c7983 */ /* 0x000ee80000300800 */
[----:B------:R0:W-:Y:S04]  /*efb0*/  STS.U16 [R29+0x5600], R6 ;  /* 0x005600061d007388 */ /* 0x0001e80000000400 */
[----:B------:R1:W-:Y:S04]  /*efc0*/  STS.U16 [R29+0x5800], R7 ;  /* 0x005800071d007388 */ /* 0x0003e80000000400 */
[----:B------:R1:W-:Y:S04]  /*efd0*/  STS.U16 [R29+0x5a00], R8 ;  /* 0x005a00081d007388 */ /* 0x0003e80000000400 */
[----:B0-----:R-:W3:Y:S04]  /*efe0*/  LDL.LU R6, [R1+0x223c] ;  /* 0x00223c0001067983 */ /* 0x001ee80000300800 */
[----:B-1----:R-:W3:Y:S04]  /*eff0*/  LDL.LU R7, [R1+0x2238] ;  /* 0x0022380001077983 */ /* 0x002ee80000300800 */
        /* <DEDUP_REMOVED lines=20> */
[----:B----4-:R1:W-:Y:S04]  /*f140*/  STS.U16 [R29+0x7000], R19 ;  /* 0x007000131d007388 */ /* 0x0103e80000000400 */
[----:B------:R4:W-:Y:S04]  /*f150*/  STS.U16 [R29+0x7200], R20 ;  /* 0x007200141d007388 */ /* 0x0009e80000000400 */
[----:B0-----:R-:W3:Y:S04]  /*f160*/  LDL.LU R18, [R1+0x220c] ;  /* 0x00220c0001127983 */ /* 0x001ee80000300800 */
[----:B-1----:R-:W3:Y:S04]  /*f170*/  LDL.LU R19, [R1+0x2208] ;  /* 0x0022080001137983 */ /* 0x002ee80000300800 */
[----:B----4-:R-:W4:Y:S04]  /*f180*/  LDL.LU R20, [R1+0x2204] ;  /* 0x0022040001147983 */ /* 0x010f280000300800 */
[----:B------:R0:W-:Y:S04]  /*f190*/  STS.U16 [R29+0x7400], R21 ;  /* 0x007400151d007388 */ /* 0x0001e80000000400 */
[----:B------:R1:W-:Y:S04]  /*f1a0*/  STS.U16 [R29+0x7600], R22 ;  /* 0x007600161d007388 */ /* 0x0003e80000000400 */
[----:B------:R2:W-:Y:S04]  /*f1b0*/  STS.U16 [R29+0x7800], R23 ;  /* 0x007800171d007388 */ /* 0x0005e80000000400 */
[----:B0-----:R-:W4:Y:S04]  /*f1c0*/  LDL.LU R21, [R1+0x2200] ;  /* 0x0022000001157983 */ /* 0x001f280000300800 */
[----:B-1----:R-:W4:Y:S04]  /*f1d0*/  LDL.LU R22, [R1+0x21fc] ;  /* 0x0021fc0001167983 */ /* 0x002f280000300800 */
[----:B--2---:R-:W2:Y:S04]  /*f1e0*/  LDL.LU R23, [R1+0x21f8] ;  /* 0x0021f80001177983 */ /* 0x004ea80000300800 */
[----:B------:R0:W-:Y:S04]  /*f1f0*/  STS.U16 [R29+0x7c00], R24 ;  /* 0x007c00181d007388 */ /* 0x0001e80000000400 */
[----:B------:R1:W-:Y:S04]  /*f200*/  STS.U16 [R29+0x7e00], R25 ;  /* 0x007e00191d007388 */ /* 0x0003e80000000400 */
[----:B------:R1:W-:Y:S04]  /*f210*/  STS.U16 [R29+0x7a00], R4 ;  /* 0x007a00041d007388 */ /* 0x0003e80000000400 */
[----:B0-----:R-:W2:Y:S04]  /*f220*/  LDL.LU R24, [R1+0x21f4] ;  /* 0x0021f40001187983 */ /* 0x001ea80000300800 */
[----:B-1----:R-:W2:Y:S01]  /*f230*/  LDL.LU R25, [R1+0x21f0] ;  /* 0x0021f00001197983 */ /* 0x002ea20000300800 */
[----:B------:R-:W-:-:S03]  /*f240*/  LOP3.LUT R4, R29, 0x20, RZ, 0x3c, !PT ;  /* 0x000000201d047812 */ /* 0x000fc600078e3cff */
[----:B------:R0:W-:Y:S04]  /*f250*/  STL [R1+0x1130], R29 ;  /* 0x0011301d01007387 */ /* 0x0001e80000100800 */
[----:B0-----:R-:W2:Y:S04]  /*f260*/  LDL.LU R29, [R1+0x14] ;  /* 0x00001400011d7983 */ /* 0x001ea80000300800 */
[----:B------:R0:W-:Y:S04]  /*f270*/  STS.U16 [R4+0x7f00], R26 ;  /* 0x007f001a04007388 */ /* 0x0001e80000000400 */
[----:B------:R1:W-:Y:S04]  /*f280*/  STS.U16 [R4+0x4100], R27 ;  /* 0x0041001b04007388 */ /* 0x0003e80000000400 */
[----:B------:R1:W-:Y:S04]  /*f290*/  STS.U16 [R4+0x4300], R2 ;  /* 0x0043000204007388 */ /* 0x0003e80000000400 */
[----:B0-----:R-:W4:Y:S04]  /*f2a0*/  LDL.LU R26, [R1+0x21ec] ;  /* 0x0021ec00011a7983 */ /* 0x001f280000300800 */
[----:B-1----:R-:W4:Y:S04]  /*f2b0*/  LDL.LU R27, [R1+0x21e8] ;  /* 0x0021e800011b7983 */ /* 0x002f280000300800 */
[----:B------:R-:W4:Y:S04]  /*f2c0*/  LDL.LU R2, [R1+0x21e4] ;  /* 0x0021e40001027983 */ /* 0x000f280000300800 */
[----:B---3--:R0:W-:Y:S04]  /*f2d0*/  STS.U16 [R4+0x4500], R3 ;  /* 0x0045000304007388 */ /* 0x0081e80000000400 */
[----:B0-----:R-:W3:Y:S04]  /*f2e0*/  LDL.LU R3, [R1+0x21e0] ;  /* 0x0021e00001037983 */ /* 0x001ee80000300800 */
[----:B--2---:R-:W-:Y:S04]  /*f2f0*/  STS.U16 [R4+0x4700], R29 ;  /* 0x0047001d04007388 */ /* 0x004fe80000000400 */
[----:B------:R-:W-:Y:S04]  /*f300*/  STS.U16 [R4+0x4900], R5 ;  /* 0x0049000504007388 */ /* 0x000fe80000000400 */
[----:B------:R0:W-:Y:S04]  /*f310*/  STS.U16 [R4+0x4b00], R0 ;  /* 0x004b000004007388 */ /* 0x0001e80000000400 */
[----:B0-----:R-:W2:Y:S04]  /*f320*/  LDL R0, [R1+0x1078] ;  /* 0x0010780001007983 */ /* 0x001ea80000100800 */
[----:B------:R0:W-:Y:S04]  /*f330*/  STS.U16 [R4+0x4d00], R28 ;  /* 0x004d001c04007388 */ /* 0x0001e80000000400 */
[----:B------:R-:W0:Y:S02]  /*f340*/  S2R R5, SR_TID.X ;  /* 0x0000000000057919 */ /* 0x000e240000002100 */
[----:B0-----:R-:W-:-:S02]  /*f350*/  IMAD.SHL.U32 R28, R5, 0x10, RZ ;  /* 0x00000010051c7824 */ /* 0x001fc400078e00ff */
[----:B---3--:R0:W-:Y:S04]  /*f360*/  STS.U16 [R4+0x4f00], R3 ;  /* 0x004f000304007388 */ /* 0x0081e80000000400 */
[----:B----4-:R1:W-:Y:S04]  /*f370*/  STS.U16 [R4+0x5100], R2 ;  /* 0x0051000204007388 */ /* 0x0103e80000000400 */
[----:B0-----:R-:W0:Y:S04]  /*f380*/  S2R R3, SR_TID.X ;  /* 0x0000000000037919 */ /* 0x001e280000002100 */
[----:B-1----:R-:W1:Y:S04]  /*f390*/  S2R R2, SR_TID.X ;  /* 0x0000000000027919 */ /* 0x002e680000002100 */
[----:B------:R3:W-:Y:S04]  /*f3a0*/  STS.U16 [R4+0x5300], R27 ;  /* 0x0053001b04007388 */ /* 0x0007e80000000400 */
[----:B------:R-:W-:Y:S04]  /*f3b0*/  STS.U16 [R4+0x5500], R26 ;  /* 0x0055001a04007388 */ /* 0x000fe80000000400 */
[----:B------:R-:W-:Y:S04]  /*f3c0*/  STS.U16 [R4+0x5700], R25 ;  /* 0x0057001904007388 */ /* 0x000fe80000000400 */
[----:B------:R-:W-:Y:S04]  /*f3d0*/  STS.U16 [R4+0x5900], R24 ;  /* 0x0059001804007388 */ /* 0x000fe80000000400 */
[----:B------:R-:W-:Y:S04]  /*f3e0*/  STS.U16 [R4+0x5b00], R23 ;  /* 0x005b001704007388 */ /* 0x000fe80000000400 */
[----:B------:R-:W-:Y:S04]  /*f3f0*/  STS.U16 [R4+0x5d00], R22 ;  /* 0x005d001604007388 */ /* 0x000fe80000000400 */
[----:B------:R-:W-:Y:S04]  /*f400*/  STS.U16 [R4+0x5f00], R21 ;  /* 0x005f001504007388 */ /* 0x000fe80000000400 */
[----:B------:R-:W-:Y:S04]  /*f410*/  STS.U16 [R4+0x6100], R20 ;  /* 0x0061001404007388 */ /* 0x000fe80000000400 */
[----:B------:R-:W-:Y:S04]  /*f420*/  STS.U16 [R4+0x6300], R19 ;  /* 0x0063001304007388 */ /* 0x000fe80000000400 */
[----:B------:R-:W-:Y:S01]  /*f430*/  STS.U16 [R4+0x6500], R18 ;  /* 0x0065001204007388 */ /* 0x000fe20000000400 */
[----:B0-----:R-:W-:-:S03]  /*f440*/  IMAD.SHL.U32 R3, R3, 0x8, RZ ;  /* 0x0000000803037824 */ /* 0x001fc600078e00ff */
[----:B------:R-:W-:Y:S04]  /*f450*/  STS.U16 [R4+0x6700], R17 ;  /* 0x0067001104007388 */ /* 0x000fe80000000400 */
[----:B------:R-:W-:Y:S04]  /*f460*/  STS.U16 [R4+0x6900], R16 ;  /* 0x0069001004007388 */ /* 0x000fe80000000400 */
[----:B------:R-:W-:Y:S04]  /*f470*/  STS.U16 [R4+0x6b00], R15 ;  /* 0x006b000f04007388 */ /* 0x000fe80000000400 */
[----:B------:R-:W-:Y:S04]  /*f480*/  STS.U16 [R4+0x6d00], R14 ;  /* 0x006d000e04007388 */ /* 0x000fe80000000400 */
[----:B------:R-:W-:Y:S01]  /*f490*/  STS.U16 [R4+0x6f00], R13 ;  /* 0x006f000d04007388 */ /* 0x000fe20000000400 */
[----:B-1----:R-:W-:-:S03]  /*f4a0*/  LOP3.LUT R29, R2, 0x7, RZ, 0xc0, !PT ;  /* 0x00000007021d7812 */ /* 0x002fc600078ec0ff */
[----:B------:R-:W-:Y:S01]  /*f4b0*/  STS.U16 [R4+0x7100], R12 ;  /* 0x0071000c04007388 */ /* 0x000fe20000000400 */
[----:B------:R-:W-:-:S03]  /*f4c0*/  LOP3.LUT R3, R3, 0x30, RZ, 0xc0, !PT ;  /* 0x0000003003037812 */ /* 0x000fc600078ec0ff */
[----:B------:R-:W-:Y:S04]  /*f4d0*/  STS.U16 [R4+0x7300], R11 ;  /* 0x0073000b04007388 */ /* 0x000fe80000000400 */
[----:B------:R-:W-:Y:S04]  /*f4e0*/  STS.U16 [R4+0x7500], R10 ;  /* 0x0075000a04007388 */ /* 0x000fe80000000400 */
[----:B------:R-:W-:Y:S04]  /*f4f0*/  STS.U16 [R4+0x7700], R9 ;  /* 0x0077000904007388 */ /* 0x000fe80000000400 */
[----:B------:R-:W-:Y:S01]  /*f500*/  STS.U16 [R4+0x7900], R8 ;  /* 0x0079000804007388 */ /* 0x000fe20000000400 */
[----:B------:R-:W-:-:S03]  /*f510*/  IMAD.SHL.U32 R2, R2, 0x2, RZ ;  /* 0x0000000202027824 */ /* 0x000fc600078e00ff */
[----:B------:R-:W-:Y:S01]  /*f520*/  STS.U16 [R4+0x7b00], R7 ;  /* 0x007b000704007388 */ /* 0x000fe20000000400 */
[----:B------:R-:W-:-:S03]  /*f530*/  IMAD R3, R29, 0x40, R3 ;  /* 0x000000401d037824 */ /* 0x000fc600078e0203 */
[----:B------:R-:W-:Y:S04]  /*f540*/  STS.U16 [R4+0x7d00], R6 ;  /* 0x007d000604007388 */ /* 0x000fe80000000400 */
[----:B------:R-:W-:Y:S01]  /*f550*/  BAR.SYNC.DEFER_BLOCKING 0x0 ;  /* 0x0000000000007b1d */ /* 0x000fe20000010000 */
[----:B------:R-:W-:Y:S02]  /*f560*/  LOP3.LUT R3, R3, 0x30, R2, 0x78, !PT ;  /* 0x0000003003037812 */ /* 0x000fe400078e7802 */
[----:B------:R-:W-:Y:S02]  /*f570*/  LOP3.LUT R2, R2, 0x10, RZ, 0xc0, !PT ;  /* 0x0000001002027812 */ /* 0x000fe400078ec0ff */
[----:B---3--:R-:W-:Y:S01]  /*f580*/  LOP3.LUT R27, R5, 0x40, RZ, 0xc0, !PT ;  /* 0x00000040051b7812 */ /* 0x008fe200078ec0ff */
[----:B------:R-:W-:-:S03]  /*f590*/  IMAD R29, R29, 0x210, RZ ;  /* 0x000002101d1d7824 */ /* 0x000fc600078e02ff */
[----:B------:R-:W-:Y:S01]  /*f5a0*/  LEA.HI R2, R27, R2, RZ, 0x1f ;  /* 0x000000021b027211 */ /* 0x000fe200078ff8ff */
[----:B------:R-:W-:-:S03]  /*f5b0*/  IMAD.SHL.U32 R5, R5, 0x100, RZ ;  /* 0x0000010005057824 */ /* 0x000fc600078e00ff */
[----:B------:R-:W-:-:S04]  /*f5c0*/  LOP3.LUT R2, R29, R2, RZ, 0x3c, !PT ;  /* 0x000000021d027212 */ /* 0x000fc800078e3cff */
[----:B------:R-:W-:-:S05]  /*f5d0*/  LOP3.LUT R2, R2, 0x1000, R5, 0xf8, !PT ;  /* 0x0000100002027812 */ /* 0x000fca00078ef805 */
[----:B------:R-:W0:Y:S01]  /*f5e0*/  LDSM.16.MT88.4 R12, [R2] ;  /* 0x00000000020c783b */ /* 0x000e220000004200 */
[----:B------:R-:W-:-:S03]  /*f5f0*/  LOP3.LUT R28, R28, 0x200, RZ, 0xc0, !PT ;  /* 0x000002001c1c7812 */ /* 0x000fc600078ec0ff */
[----:B------:R-:W-:Y:S02]  /*f600*/  LDSM.16.MT88.4 R20, [R2+0x180] ;  /* 0x000180000214783b */ /* 0x000fe40000004200 */
[----:B------:R-:W-:Y:S02]  /*f610*/  IMAD.IADD R3, R28, 0x1, R3 ;  /* 0x000000011c037824 */ /* 0x000fe400078e0203 */
[----:B0-----:R-:W-:Y:S01]  /*f620*/  STL.64 [R1+0x10], R12 ;  /* 0x0000100c01007387 */ /* 0x001fe20000100a00 */
[----:B------:R-:W-:Y:S02]  /*f630*/  IMAD.MOV.U32 R11, RZ, RZ, R12 ;  /* 0x000000ffff0b7224 */ /* 0x000fe400078e000c */
[----:B------:R-:W-:Y:S01]  /*f640*/  IMAD.MOV.U32 R10, RZ, RZ, R13 ;  /* 0x000000ffff0a7224 */ /* 0x000fe200078e000d */
[----:B------:R-:W-:Y:S01]  /*f650*/  STL.64 [R1+0x18], R14 ;  /* 0x0000180e01007387 */ /* 0x000fe20000100a00 */
[----:B------:R-:W-:Y:S02]  /*f660*/  IMAD.MOV.U32 R9, RZ, RZ, R14 ;  /* 0x000000ffff097224 */ /* 0x000fe400078e000e */
[----:B------:R-:W-:-:S02]  /*f670*/  IMAD.MOV.U32 R8, RZ, RZ, R15 ;  /* 0x000000ffff087224 */ /* 0x000fc400078e000f */
[----:B------:R-:W-:Y:S04]  /*f680*/  LDSM.16.M88.4 R12, [R3+0x4000] ;  /* 0x00400000030c783b */ /* 0x000fe80000000200 */
[----:B--2---:R-:W0:Y:S04]  /*f690*/  LDSM.16.MT88.4 R4, [R0] ;  /* 0x000000000004783b */ /* 0x004e280000004200 */
[----:B------:R-:W-:Y:S04]  /*f6a0*/  LDSM.16.MT88.4 R16, [R0+0x100] ;  /* 0x000100000010783b */ /* 0x000fe80000004200 */
[----:B------:R-:W-:Y:S04]  /*f6b0*/  LDSM.16.MT88.4 R24, [R0+0x180] ;  /* 0x000180000018783b */ /* 0x000fe80000004200 */
[----:B0-----:R0:W-:Y:S04]  /*f6c0*/  STL.64 [R1+0x21b8], R6 ;  /* 0x0021b80601007387 */ /* 0x0011e80000100a00 */
[----:B------:R-:W-:Y:S04]  /*f6d0*/  STL.64 [R1+0x110], R12 ;  /* 0x0001100c01007387 */ /* 0x000fe80000100a00 */
[----:B------:R-:W-:Y:S04]  /*f6e0*/  STL.64 [R1+0x118], R14 ;  /* 0x0001180e01007387 */ /* 0x000fe80000100a00 */
[----:B------:R1:W-:Y:S01]  /*f6f0*/  STL.64 [R1+0x21b0], R4 ;  /* 0x0021b00401007387 */ /* 0x0003e20000100a00 */
[----:B0-----:R-:W-:-:S02]  /*f700*/  IMAD.MOV.U32 R6, RZ, RZ, R9 ;  /* 0x000000ffff067224 */ /* 0x001fc400078e0009 */
[----:B------:R-:W-:Y:S01]  /*f710*/  IMAD.MOV.U32 R7, RZ, RZ, R8 ;  /* 0x000000ffff077224 */ /* 0x000fe200078e0008 */
[----:B------:R-:W-:Y:S01]  /*f720*/  LDSM.16.MT88.4 R12, [R2+0x100] ;  /* 0x00010000020c783b */ /* 0x000fe20000004200 */
[----:B-1----:R-:W-:Y:S02]  /*f730*/  IMAD.MOV.U32 R4, RZ, RZ, R11 ;  /* 0x000000ffff047224 */ /* 0x002fe400078e000b */
[----:B------:R-:W-:Y:S02]  /*f740*/  IMAD.MOV.U32 R5, RZ, RZ, R10 ;  /* 0x000000ffff057224 */ /* 0x000fe400078e000a */
[----:B------:R-:W0:Y:S04]  /*f750*/  LDSM.16.MT88.4 R8, [R2+0x80] ;  /* 0x000080000208783b */ /* 0x000e280000004200 */
[----:B------:R1:W-:Y:S04]  /*f760*/  STL.64 [R1+0x21d8], R6 ;  /* 0x0021d80601007387 */ /* 0x0003e80000100a00 */
[----:B------:R2:W-:Y:S04]  /*f770*/  STL.64 [R1+0x21d0], R4 ;  /* 0x0021d00401007387 */ /* 0x0005e80000100a00 */
[----:B0-----:R-:W-:Y:S01]  /*f780*/  STL.64 [R1], R8 ;  /* 0x0000000801007387 */ /* 0x001fe20000100a00 */
[----:B-1----:R-:W-:-:S02]  /*f790*/  IMAD.MOV.U32 R7, RZ, RZ, R8 ;  /* 0x000000ffff077224 */ /* 0x002fc400078e0008 */
[----:B------:R-:W-:Y:S01]  /*f7a0*/  IMAD.MOV.U32 R6, RZ, RZ, R9 ;  /* 0x000000ffff067224 */ /* 0x000fe200078e0009 */
[----:B------:R-:W-:Y:S01]  /*f7b0*/  STL.64 [R1+0x8], R10 ;  /* 0x0000080a01007387 */ /* 0x000fe20000100a00 */
[----:B--2---:R-:W-:Y:S02]  /*f7c0*/  IMAD.MOV.U32 R5, RZ, RZ, R10 ;  /* 0x000000ffff057224 */ /* 0x004fe400078e000a */
[----:B------:R-:W-:Y:S02]  /*f7d0*/  IMAD.MOV.U32 R4, RZ, RZ, R11 ;  /* 0x000000ffff047224 */ /* 0x000fe400078e000b */
[----:B------:R-:W0:Y:S04]  /*f7e0*/  LDSM.16.MT88.4 R8, [R0+0x80] ;  /* 0x000080000008783b */ /* 0x000e280000004200 */
[----:B0-----:R0:W-:Y:S04]  /*f7f0*/  STL.64 [R1+0x2188], R10 ;  /* 0x0021880a01007387 */ /* 0x0011e80000100a00 */
[----:B------:R1:W-:Y:S01]  /*f800*/  STL.64 [R1+0x2180], R8 ;  /* 0x0021800801007387 */ /* 0x0003e20000100a00 */
[----:B0-----:R-:W-:-:S02]  /*f810*/  IMAD.MOV.U32 R10, RZ, RZ, R5 ;  /* 0x000000ffff0a7224 */ /* 0x001fc400078e0005 */
[----:B------:R-:W-:Y:S02]  /*f820*/  IMAD.MOV.U32 R11, RZ, RZ, R4 ;  /* 0x000000ffff0b7224 */ /* 0x000fe400078e0004 */
[----:B-1----:R-:W-:Y:S02]  /*f830*/  IMAD.MOV.U32 R8, RZ, RZ, R7 ;  /* 0x000000ffff087224 */ /* 0x002fe400078e0007 */
[----:B------:R-:W-:Y:S01]  /*f840*/  IMAD.MOV.U32 R9, RZ, RZ, R6 ;  /* 0x000000ffff097224 */ /* 0x000fe200078e0006 */
[----:B------:R-:W-:Y:S04]  /*f850*/  STL.64 [R1+0x21a8], R10 ;  /* 0x0021a80a01007387 */ /* 0x000fe80000100a00 */
[----:B------:R0:W-:Y:S04]  /*f860*/  STL.64 [R1+0x21a0], R8 ;  /* 0x0021a00801007387 */ /* 0x0001e80000100a00 */
[----:B------:R-:W-:Y:S04]  /*f870*/  STL.64 [R1+0x2178], R14 ;  /* 0x0021780e01007387 */ /* 0x000fe80000100a00 */
[----:B------:R-:W-:Y:S04]  /*f880*/  STL.64 [R1+0x2170], R12 ;  /* 0x0021700c01007387 */ /* 0x000fe80000100a00 */
[----:B------:R-:W-:Y:S04]  /*f890*/  STL.64 [R1+0x2198], R18 ;  /* 0x0021981201007387 */ /* 0x000fe80000100a00 */
[----:B------:R-:W-:Y:S04]  /*f8a0*/  STL.64 [R1+0x2190], R16 ;  /* 0x0021901001007387 */ /* 0x000fe80000100a00 */
[----:B0-----:R-:W2:Y:S04]  /*f8b0*/  LDL.LU.64 R8, [R1+0x2f0] ;  /* 0x0002f00001087983 */ /* 0x001ea80000300a00 */
[----:B------:R-:W3:Y:S04]  /*f8c0*/  LDL.LU.64 R10, [R1+0x2f8] ;  /* 0x0002f800010a7983 */ /* 0x000ee80000300a00 */
[----:B------:R-:W0:Y:S02]  /*f8d0*/  LDSM.16.M88.4 R4, [R3+0x4400] ;  /* 0x004400000304783b */ /* 0x000e240000000200 */
[----:B0-----:R-:W-:-:S02]  /*f8e0*/  IMAD.MOV.U32 R2, RZ, RZ, R6 ;  /* 0x000000ffff027224 */ /* 0x001fc400078e0006 */
[----:B------:R-:W-:Y:S01]  /*f8f0*/  IMAD.MOV.U32 R0, RZ, RZ, R7 ;  /* 0x000000ffff007224 */ /* 0x000fe200078e0007 */
[----:B---3--:R-:W-:Y:S04]  /*f900*/  STL.64 [R1+0x21c8], R10 ;  /* 0x0021c80a01007387 */ /* 0x008fe80000100a00 */
[----:B--2---:R0:W-:Y:S04]  /*f910*/  STL.64 [R1+0x21c0], R8 ;  /* 0x0021c00801007387 */ /* 0x0041e80000100a00 */
[----:B0-----:R-:W2:Y:S04]  /*f920*/  LDL.LU.64 R8, [R1+0x550] ;  /* 0x0005500001087983 */ /* 0x001ea80000300a00 */
[----:B------:R-:W2:Y:S04]  /*f930*/  LDL.LU.64 R10, [R1+0x558] ;  /* 0x00055800010a7983 */ /* 0x000ea80000300a00 */
[----:B------:R-:W3:Y:S04]  /*f940*/  LDL.LU.64 R16, [R1+0x3b0] ;  /* 0x0003b00001107983 */ /* 0x000ee80000300a00 */
[----:B------:R-:W3:Y:S04]  /*f950*/  LDL.LU.64 R18, [R1+0x3b8] ;  /* 0x0003b80001127983 */ /* 0x000ee80000300a00 */
[----:B------:R-:W4:Y:S04]  /*f960*/  LDL.LU.64 R12, [R1+0x210] ;  /* 0x00021000010c7983 */ /* 0x000f280000300a00 */
[----:B------:R-:W4:Y:S04]  /*f970*/  LDL.LU.64 R14, [R1+0x218] ;  /* 0x00021800010e7983 */ /* 0x000f280000300a00 */
[----:B------:R-:W-:Y:S04]  /*f980*/  STL.64 [R1+0x2168], R22 ;  /* 0x0021681601007387 */ /* 0x000fe80000100a00 */
[----:B------:R0:W-:Y:S04]  /*f990*/  STL.64 [R1+0x2160], R20 ;  /* 0x0021601401007387 */ /* 0x0001e80000100a00 */
[----:B0-----:R-:W2:Y:S04]  /*f9a0*/  LDL.LU.64 R20, [R1+0x110] ;  /* 0x0001100001147983 */ /* 0x001ea80000300a00 */
[----:B------:R-:W-:Y:S04]  /*f9b0*/  STL.64 [R1+0x100], R4 ;  /* 0x0001000401007387 */ /* 0x000fe80000100a00 */
[----:B------:R-:W-:Y:S04]  /*f9c0*/  STL.64 [R1+0x108], R6 ;  /* 0x0001080601007387 */ /* 0x000fe80000100a00 */
[----:B------:R-:W0:Y:S04]  /*f9d0*/  LDSM.16.M88.4 R4, [R3+0x4800] ;  /* 0x004800000304783b */ /* 0x000e280000000200 */
[----:B------:R-:W-:Y:S04]  /*f9e0*/  STL [R1+0x1c00], R0 ;  /* 0x001c000001007387 */ /* 0x000fe80000100800 */
[----:B------:R-:W-:Y:S04]  /*f9f0*/  STL [R1+0x1a30], R2 ;  /* 0x001a300201007387 */ /* 0x000fe80000100800 */
[----:B0-----:R-:W-:Y:S04]  /*fa00*/  STL.64 [R1+0xf0], R4 ;  /* 0x0000f00401007387 */ /* 0x001fe80000100a00 */
[----:B------:R-:W-:Y:S04]  /*fa10*/  STL.64 [R1+0xf8], R6 ;  /* 0x0000f80601007387 */ /* 0x000fe80000100a00 */
[----:B------:R-:W0:Y:S04]  /*fa20*/  LDSM.16.M88.4 R4, [R3+0x4c00] ;  /* 0x004c00000304783b */ /* 0x000e280000000200 */
[----:B0-----:R-:W-:Y:S04]  /*fa30*/  STL.64 [R1+0xe0], R4 ;  /* 0x0000e00401007387 */ /* 0x001fe80000100a00 */
[----:B------:R0:W-:Y:S04]  /*fa40*/  STL.64 [R1+0xe8], R6 ;  /* 0x0000e80601007387 */ /* 0x0001e80000100a00 */
[----:B0-----:R-:W2:Y:S04]  /*fa50*/  LDL.LU.64 R6, [R1+0x21d8] ;  /* 0x0021d80001067983 */ /* 0x001ea80000300a00 */
[----:B------:R-:W2:Y:S04]  /*fa60*/  LDL.LU.64 R4, [R1+0x21d0] ;  /* 0x0021d00001047983 */ /* 0x000ea80000300a00 */
[----:B------:R-:W-:Y:S01]  /*fa70*/  STL [R1+0x1fd0], R3 ;  /* 0x001fd00301007387 */ /* 0x000fe20000100800 */
[-C--:B--2---:R-:W-:Y:S03]  /*fa80*/  HMMA.16816.F32.BF16 R4, R4, R20.reuse, R8 ;  /* 0x000000140404723c */ /* 0x084fe60000041808 */
[----:B------:R-:W2:Y:S04]  /*fa90*/  LDL.LU.64 R10, [R1+0x21c8] ;  /* 0x0021c800010a7983 */ /* 0x000ea80000300a00 */
[----:B------:R-:W2:Y:S11]  /*faa0*/  LDL.LU.64 R8, [R1+0x21c0] ;  /* 0x0021c00001087983 */ /* 0x000eb60000300a00 */
[----:B------:R-:W-:Y:S05]  /*fab0*/  @!UPT UIADD3 URZ, URZ, URZ, URZ ;  /* 0x0000003f3f3ff290 */ /* 0x000fea000fffe03f */
[----:B------:R-:W-:Y:S04]  /*fac0*/  STL.64 [R1+0x550], R4 ;  /* 0x0005500401007387 */ /* 0x000fe80000100a00 */
[----:B------:R0:W-:Y:S04]  /*fad0*/  STL.64 [R1+0x558], R6 ;  /* 0x0005580601007387 */ /* 0x0001e80000100a00 */
[----:B0-----:R-:W2:Y:S04]  /*fae0*/  LDL.LU.64 R6, [R1+0x21b8] ;  /* 0x0021b80001067983 */ /* 0x001ea80000300a00 */
[----:B------:R-:W2:Y:S02]  /*faf0*/  LDL.LU.64 R4, [R1+0x21b0] ;  /* 0x0021b00001047983 */ /* 0x000ea40000300a00 */
[-C--:B--2---:R-:W-:Y:S11]  /*fb00*/  HMMA.16816.F32.BF16 R8, R4, R20.reuse, R8 ;  /* 0x000000140408723c */ /* 0x084ff60000041808 */
[----:B------:R-:W-:Y:S11]  /*fb10*/  @!UPT UIADD3 URZ, URZ, URZ, URZ ;  /* 0x0000003f3f3ff290 */ /* 0x000ff6000fffe03f */
[----:B------:R-:W-:Y:S01]  /*fb20*/  @!UPT UIADD3 URZ, URZ, URZ, URZ ;  /* 0x0000003f3f3ff290 */ /* 0x000fe2000fffe03f */
[----:B------:R-:W-:Y:S04]  /*fb30*/  STL.64 [R1+0x7b0], R8 ;  /* 0x0007b00801007387 */ /* 0x000fe80000100a00 */
[----:B------:R0:W-:Y:S04]  /*fb40*/  STL.64 [R1+0x7b8], R10 ;  /* 0x0007b80a01007387 */ /* 0x0001e80000100a00 */
[----:B0-----:R-:W3:Y:S04]  /*fb50*/  LDL.LU.64 R10, [R1+0x21a8] ;  /* 0x0021a800010a7983 */ /* 0x001ee80000300a00 */
[----:B------:R-:W3:Y:S04]  /*fb60*/  LDL.LU.64 R8, [R1+0x21a0] ;  /* 0x0021a00001087983 */ /* 0x000ee80000300a00 */
[----:B------:R-:W-:Y:S04]  /*fb70*/  STL.64 [R1+0x2138], R6 ;  /* 0x0021380601007387 */ /* 0x000fe80000100a00 */
[----:B------:R0:W-:Y:S04]  /*fb80*/  STL.64 [R1+0x2130], R4 ;  /* 0x0021300401007387 */ /* 0x0001e80000100a00 */
[----:B0-----:R-:W2:Y:S04]  /*fb90*/  LDL.LU.64 R4, [R1+0x170] ;  /* 0x0001700001047983 */ /* 0x001ea80000300a00 */
[----:B------:R-:W2:Y:S01]  /*fba0*/  LDL.LU.64 R6, [R1+0x178] ;  /* 0x0001780001067983 */ /* 0x000ea20000300a00 */
[-C--:B---3--:R-:W-:Y:S03]  /*fbb0*/  HMMA.16816.F32.BF16 R8, R8, R20.reuse, R16 ;  /* 0x000000140808723c */ /* 0x088fe60000041810 */
[----:B------:R-:W2:Y:S04]  /*fbc0*/  LDL.LU.64 R18, [R1+0x2198] ;  /* 0x0021980001127983 */ /* 0x000ea80000300a00 */
[----:B------:R-:W2:Y:S11]  /*fbd0*/  LDL.LU.64 R16, [R1+0x2190] ;  /* 0x0021900001107983 */ /* 0x000eb60000300a00 */
[----:B------:R-:W-:Y:S05]  /*fbe0*/  @!UPT UIADD3 URZ, URZ, URZ, URZ ;  /* 0x0000003f3f3ff290 */ /* 0x000fea000fffe03f */
[----:B------:R-:W-:Y:S04]  /*fbf0*/  STL.64 [R1+0x510], R8 ;  /* 0x0005100801007387 */ /* 0x000fe80000100a00 */
[----:B------:R0:W-:Y:S04]  /*fc00*/  STL.64 [R1+0x518], R10 ;  /* 0x0005180a01007387 */ /* 0x0001e80000100a00 */
[----:B0-----:R-:W4:Y:S04]  /*fc10*/  LDL.LU.64 R10, [R1+0x2188] ;  /* 0x00218800010a7983 */ /* 0x001f280000300a00 */
[----:B------:R-:W4:Y:S02]  /*fc20*/  LDL.LU.64 R8, [R1+0x2180] ;  /* 0x0021800001087983 */ /* 0x000f240000300a00 */
[----:B----4-:R-:W-:Y:S11]  /*fc30*/  HMMA.16816.F32.BF16 R12, R8, R20, R12 ;  /* 0x00000014080c723c */ /* 0x010ff6000004180c */
        /* <DEDUP_REMOVED lines=8> */
[----:B0-----:R-:W3:Y:S04]  /*fcc0*/  LDL.LU.64 R8, [R1+0x390] ;  /* 0x0003900001087983 */ /* 0x001ee80000300a00 */
[----:B------:R-:W3:Y:S01]  /*fcd0*/  LDL.LU.64 R10, [R1+0x398] ;  /* 0x00039800010a7983 */ /* 0x000ee20000300a00 */
[----:B------:R-:W-:-:S02]  /*fce0*/  IMAD.MOV.U32 R2, RZ, RZ, R20 ;  /* 0x000000ffff027224 */ /* 0x000fc400078e0014 */
[----:B------:R-:W-:Y:S01]  /*fcf0*/  IMAD.MOV.U32 R0, RZ, RZ, R21 ;  /* 0x000000ffff007224 */ /* 0x000fe200078e0015 */
[----:B---3--:R-:W-:Y:S11]  /*fd00*/  HMMA.16816.F32.BF16 R8, R12, R20, R8 ;  /* 0x000000140c08723c */ /* 0x008ff60000041808 */
[----:B------:R-:W-:Y:S11]  /*fd10*/  @!UPT UIADD3 URZ, URZ, URZ, URZ ;  /* 0x0000003f3f3ff290 */ /* 0x000ff6000fffe03f */
[----:B------:R-:W-:Y:S01]  /*fd20*/  @!UPT UIADD3 URZ, URZ, URZ, URZ ;  /* 0x0000003f3f3ff290 */ /* 0x000fe2000fffe03f */
[----:B------:R0:W-:Y:S04]  /*fd30*/  STL.64 [R1+0x6d0], R8 ;  /* 0x0006d00801007387 */ /* 0x0001e80000100a00 */
[----:B------:R1:W-:Y:S04]  /*fd40*/  STL.64 [R1+0x6d8], R10 ;  /* 0x0006d80a01007387 */ /* 0x0003e80000100a00 */
[----:B------:R-:W3:Y:S04]  /*fd50*/  LDL.LU.64 R22, [R1+0x2168] ;  /* 0x0021680001167983 */ /* 0x000ee80000300a00 */
[----:B------:R-:W3:Y:S04]  /*fd60*/  LDL.LU.64 R20, [R1+0x2160] ;  /* 0x0021600001147983 */ /* 0x000ee80000300a00 */
[----:B0-----:R-:W3:Y:S04]  /*fd70*/  LDL.LU.64 R8, [R1+0x320] ;  /* 0x0003200001087983 */ /* 0x001ee80000300a00 */
[----:B-1----:R-:W3:Y:S04]  /*fd80*/  LDL.LU.64 R10, [R1+0x328] ;  /* 0x00032800010a7983 */ /* 0x002ee80000300a00 */
[----:B------:R-:W-:Y:S04]  /*fd90*/  STL [R1+0x2108], R15 ;  /* 0x0021080f01007387 */ /* 0x000fe80000100800 */
[----:B------:R-:W-:Y:S04]  /*fda0*/  STL [R1+0x2148], R14 ;  /* 0x0021480e01007387 */ /* 0x000fe80000100800 */
[----:B------:R0:W-:Y:S02]  /*fdb0*/  STL.64 [R1+0x2140], R12 ;  /* 0x0021400c01007387 */ /* 0x0001e40000100a00 */
[----:B0-----:R-:W-:-:S02]  /*fdc0*/  IMAD.MOV.U32 R12, RZ, RZ, R2 ;  /* 0x000000ffff0c7224 */ /* 0x001fc400078e0002 */
[----:B------:R-:W-:-:S07]  /*fdd0*/  IMAD.MOV.U32 R13, RZ, RZ, R0 ;  /* 0x000000ffff0d7224 */ /* 0x000fce00078e0000 */
[-C--:B--2---:R-:W-:Y:S11]  /*fde0*/  HMMA.16816.F32.BF16 R4, R16, R12.reuse, R4 ;  /* 0x0000000c1004723c */ /* 0x084ff60000041804 */
[----:B------:R-:W-:Y:S11]  /*fdf0*/  @!UPT UIADD3 URZ, URZ, URZ, URZ ;  /* 0x0000003f3f3ff290 */ /* 0x000ff6000fffe03f */
[----:B------:R-:W-:Y:S01]  /*fe00*/  @!UPT UIADD3 URZ, URZ, URZ, URZ ;  /* 0x0000003f3f3ff290 */ /* 0x000fe2000fffe03f */
[----:B------:R0:W-:Y:S04]  /*fe10*/  STL.64 [R1+0x850], R4 ;  /* 0x0008500401007387 */ /* 0x0001e80000100a00 */
[----:B------:R1:W-:Y:S04]  /*fe20*/  STL.64 [R1+0x858], R6 ;  /* 0x0008580601007387 */ /* 0x0003e80000100a00 */
[----:B0-----:R-:W2:Y:S04]  /*fe30*/  LDL.LU.64 R4, [R1+0xc60] ;  /* 0x000c600001047983 */ /* 0x001ea80000300a00 */
[----:B-1----:R-:W4:Y:S01]  /*fe40*/  LDL.LU.64 R6, [R1+0xc68] ;  /* 0x000c680001067983 */ /* 0x002f220000300a00 */
[-C--:B---3--:R-:W-:Y:S03]  /*fe50*/  HMMA.16816.F32.BF16 R8, R20, R12.reuse, R8 ;  /* 0x0000000c1408723c */ /* 0x088fe60000041808 */
[----:B----4-:R-:W-:Y:S04]  /*fe60*/  STL.64 [R1+0x2158], R6 ;  /* 0x0021580601007387 */ /* 0x010fe80000100a00 */
[----:B--2---:R0:W-:Y:S04]  /*fe70*/  STL.64 [R1+0x2150], R4 ;  /* 0x0021500401007387 */ /* 0x0041e80000100a00 */
[----:B0-----:R-:W2:Y:S04]  /*fe80*/  LDL.LU.64 R4, [R1+0x140] ;  /* 0x0001400001047983 */ /* 0x001ea80000300a00 */
[----:B------:R-:W2:Y:S04]  /*fe90*/  LDL.LU.64 R6, [R1+0x148] ;  /* 0x0001480001067983 */ /* 0x000ea80000300a00 */
[----:B------:R0:W-:Y:S04]  /*fea0*/  STL.64 [R1+0x20f0], R18 ;  /* 0x0020f01201007387 */ /* 0x0001e80000100a00 */
[----:B------:R1:W-:Y:S04]  /*feb0*/  STL.64 [R1+0x20e8], R16 ;  /* 0x0020e81001007387 */ /* 0x0003e80000100a00 */
[----:B0-----:R-:W3:Y:S04]  /*fec0*/  LDL.64 R18, [R1+0x18] ;  /* 0x0000180001127983 */ /* 0x001ee80000100a00 */
[----:B-1----:R-:W3:Y:S04]  /*fed0*/  LDL.64 R16, [R1+0x10] ;  /* 0x0000100001107983 */ /* 0x002ee80000100a00 */
[----:B------:R0:W-:Y:S04]  /*fee0*/  STL.64 [R1+0x6a0], R8 ;  /* 0x0006a00801007387 */ /* 0x0001e80000100a00 */
[----:B------:R1:W-:Y:S04]  /*fef0*/  STL.64 [R1+0x6a8], R10 ;  /* 0x0006a80a01007387 */ /* 0x0003e80000100a00 */
[----:B0-----:R-:W4:Y:S04]  /*ff00*/  LDL.LU.64 R8, [R1+0xae0] ;  /* 0x000ae00001087983 */ /* 0x001f280000300a00 */
[----:B-1----:R-:W2:Y:S04]  /*ff10*/  LDL.LU.64 R10, [R1+0xae8] ;  /* 0x000ae800010a7983 */ /* 0x002ea80000300a00 */
[----:B--2---:R-:W-:Y:S04]  /*ff20*/  STL.64 [R1+0x2118], R10 ;  /* 0x0021180a01007387 */ /* 0x004fe80000100a00 */
[----:B----4-:R0:W-:Y:S04]  /*ff30*/  STL.64 [R1+0x2110], R8 ;  /* 0x0021100801007387 */ /* 0x0101e80000100a00 */
[----:B0-----:R-:W3:Y:S04]  /*ff40*/  LDL.LU.64 R8, [R1+0x100] ;  /* 0x0001000001087983 */ /* 0x001ee80000300a00 */
[----:B------:R0:W-:Y:S04]  /*ff50*/  STL.64 [R1+0x20e0], R22 ;  /* 0x0020e01601007387 */ /* 0x0001e80000100a00 */
[----:B------:R1:W-:Y:S04]  /*ff60*/  STL.64 [R1+0x20d8], R20 ;  /* 0x0020d81401007387 */ /* 0x0003e80000100a00 */
[----:B0-----:R-:W2:Y:S04]  /*ff70*/  LDL.64 R22, [R1+0x8] ;  /* 0x0000080001167983 */ /* 0x001ea80000100a00 */
[----:B-1----:R-:W4:Y:S01]  /*ff80*/  LDL.64 R20, [R1] ;  /* 0x0000000001147983 */ /* 0x002f220000100a00 */
[----:B------:R-:W-:Y:S03]  /*ff90*/  HMMA.16816.F32.BF16 R12, R24, R12, R4 ;  /* 0x0000000c180c723c */ /* 0x000fe60000041804 */
[----:B--2---:R-:W-:Y:S04]  /*ffa0*/  STL.64 [R1+0x2128], R22 ;  /* 0x0021281601007387 */ /* 0x004fe80000100a00 */
[----:B----4-:R0:W-:Y:S04]  /*ffb0*/  STL.64 [R1+0x2120], R20 ;  /* 0x0021201401007387 */ /* 0x0101e80000100a00 */
[----:B0-----:R-:W2:Y:S04]  /*ffc0*/  LDL.LU.64 R20, [R1+0x300] ;  /* 0x0003000001147983 */ /* 0x001ea80000300a00 */
[----:B------:R-:W2:Y:S04]  /*ffd0*/  LDL.LU.64 R22, [R1+0x308] ;  /* 0x0003080001167983 */ /* 0x000ea80000300a00 */
[----:B------:R-:W3:Y:S04]  /*ffe0*/  LDL.LU.64 R6, [R1+0x2158] ;  /* 0x0021580001067983 */ /* 0x000ee80000300a00 */
[----:B------:R-:W3:Y:S04]  /*fff0*/  LDL.LU.64 R4, [R1+0x2150] ;  /* 0x0021500001047983 */ /* 0x000ee80000300a00 */
[----:B------:R-:W-:Y:S04]  /*10000*/  STL.64 [R1+0x7e0], R12 ;  /* 0x0007e00c01007387 */ /* 0x000fe80000100a00 */
[----:B------:R0:W-:Y:S04]  /*10010*/  STL.64 [R1+0x7e8], R14 ;  /* 0x0007e80e01007387 */ /* 0x0001e80000100a00 */
[----:B0-----:R-:W4:Y:S04]  /*10020*/  LDL.LU R14, [R1+0x2148] ;  /* 0x00214800010e7983 */ /* 0x001f280000300800 */
[----:B------:R-:W4:Y:S01]  /*10030*/  LDL.LU.64 R12, [R1+0x2140] ;  /* 0x00214000010c7983 */ /* 0x000f220000300a00 */
[----:B---3--:R-:W-:Y:S11]  /*10040*/  HMMA.16816.F32.BF16 R4, R16, R8, R4 ;  /* 0x000000081004723c */ /* 0x008ff60000041804 */
[----:B------:R-:W-:Y:S11]  /*10050*/  @!UPT UIADD3 URZ, URZ, URZ, URZ ;  /* 0x0000003f3f3ff290 */ /* 0x000ff6000fffe03f */
[----:B------:R-:W-:Y:S01]  /*10060*/  @!UPT UIADD3 URZ, URZ, URZ, URZ ;  /* 0x0000003f3f3ff290 */ /* 0x000fe2000fffe03f */
[----:B------:R-:W-:Y:S04]  /*10070*/  STL.64 [R1+0x3b0], R4 ;  /* 0x0003b00401007387 */ /* 0x000fe80000100a00 */
[----:B------:R0:W-:Y:S04]  /*10080*/  STL.64 [R1+0x3b8], R6 ;  /* 0x0003b80601007387 */ /* 0x0001e80000100a00 */
[----:B0-----:R-:W2:Y:S04]  /*10090*/  LDL.LU.64 R6, [R1+0x2138] ;  /* 0x0021380001067983 */ /* 0x001ea80000300a00 */
[----:B------:R-:W2:Y:S01]  /*100a0*/  LDL.LU.64 R4, [R1+0x2130] ;  /* 0x0021300001047983 */ /* 0x000ea20000300a00 */
[----:B------:R-:W-:-:S02]  /*100b0*/  IMAD.MOV.U32 R15, RZ, RZ, R16 ;  /* 0x000000ffff0f7224 */ /* 0x000fc400078e0010 */
[----:B------:R-:W-:Y:S02]  /*100c0*/  IMAD.MOV.U32 R29, RZ, RZ, R17 ;  /* 0x000000ffff1d7224 */ /* 0x000fe400078e0011 */
[----:B------:R-:W-:Y:S01]  /*100d0*/  IMAD.MOV.U32 R28, RZ, RZ, R18 ;  /* 0x000000ffff1c7224 */ /* 0x000fe200078e0012 */
[----:B------:R-:W3:Y:S01]  /*100e0*/  LDL.LU.64 R16, [R1+0x2a0] ;  /* 0x0002a00001107983 */ /* 0x000ee20000300a00 */
[----:B------:R-:W-:-:S03]  /*100f0*/  IMAD.MOV.U32 R3, RZ, RZ, R19 ;  /* 0x000000ffff037224 */ /* 0x000fc600078e0013 */
[----:B------:R-:W3:Y:S01]  /*10100*/  LDL.LU.64 R18, [R1+0x2a8] ;  /* 0x0002a80001127983 */ /* 0x000ee20000300a00 */
[----:B------:R-:W-:Y:S02]  /*10110*/  IMAD.MOV.U32 R2, RZ, RZ, R8 ;  /* 0x000000ffff027224 */ /* 0x000fe400078e0008 */
[----:B------:R-:W-:Y:S01]  /*10120*/  IMAD.MOV.U32 R0, RZ, RZ, R9 ;  /* 0x000000ffff007224 */ /* 0x000fe200078e0009 */
[----:B--2---:R-:W-:Y:S11]  /*10130*/  HMMA.16816.F32.BF16 R20, R4, R8, R20 ;  /* 0x000000080414723c */ /* 0x004ff60000041814 */
[----:B------:R-:W-:Y:S11]  /*10140*/  @!UPT UIADD3 URZ, URZ, URZ, URZ ;  /* 0x0000003f3f3ff290 */ /* 0x000ff6000fffe03f */
[----:B------:R-:W-:Y:S01]  /*10150*/  @!UPT UIADD3 URZ, URZ, URZ, URZ ;  /* 0x0000003f3f3ff290 */ /* 0x000fe2000fffe03f */
[----:B------:R-:W-:Y:S04]  /*10160*/  STL.64 [R1+0x780], R20 ;  /* 0x0007801401007387 */ /* 0x000fe80000100a00 */
[----:B------:R0:W-:Y:S04]  /*10170*/  STL.64 [R1+0x788], R22 ;  /* 0x0007881601007387 */ /* 0x0001e80000100a00 */
[----:B0-----:R-:W2:Y:S04]  /*10180*/  LDL.LU.64 R22, [R1+0x2128] ;  /* 0x0021280001167983 */ /* 0x001ea80000300a00 */
[----:B------:R-:W2:Y:S04]  /*10190*/  LDL.LU.64 R20, [R1+0x2120] ;  /* 0x0021200001147983 */ /* 0x000ea80000300a00 */
[----:B------:R-:W2:Y:S04]  /*101a0*/  LDL.LU.64 R10, [R1+0x2118] ;  /* 0x00211800010a7983 */ /* 0x000ea80000300a00 */
[----:B------:R-:W2:Y:S04]  /*101b0*/  LDL.LU.64 R8, [R1+0x2110] ;  /* 0x0021100001087983 */ /* 0x000ea80000300a00 */
[----:B------:R0:W-:Y:S04]  /*101c0*/  STL.64 [R1+0x20a0], R6 ;  /* 0x0020a00601007387 */ /* 0x0001e80000100a00 */
[----:B------:R1:W-:Y:S01]  /*101d0*/  STL.64 [R1+0x2098], R4 ;  /* 0x0020980401007387 */ /* 0x0003e20000100a00 */
[----:B0-----:R-:W-:-:S02]  /*101e0*/  IMAD.MOV.U32 R6, RZ, RZ, R28 ;  /* 0x000000ffff067224 */ /* 0x001fc400078e001c */
[----:B------:R-:W-:Y:S02]  /*101f0*/  IMAD.MOV.U32 R7, RZ, RZ, R3 ;  /* 0x000000ffff077224 */ /* 0x000fe400078e0003 */
[----:B-1----:R-:W-:Y:S02]  /*10200*/  IMAD.MOV.U32 R4, RZ, RZ, R15 ;  /* 0x000000ffff047224 */ /* 0x002fe400078e000f */
[----:B------:R-:W-:Y:S01]  /*10210*/  IMAD.MOV.U32 R5, RZ, RZ, R29 ;  /* 0x000000ffff057224 */ /* 0x000fe200078e001d */
[----:B------:R-:W4:Y:S04]  /*10220*/  LDL.LU R15, [R1+0x2108] ;  /* 0x00210800010f7983 */ /* 0x000f280000300800 */
[----:B------:R-:W-:Y:S04]  /*10230*/  STL.64 [R1+0x20c0], R6 ;  /* 0x0020c00601007387 */ /* 0x000fe80000100a00 */
[----:B------:R0:W-:Y:S02]  /*10240*/  STL.64 [R1+0x20b8], R4 ;  /* 0x0020b80401007387 */ /* 0x0001e40000100a00 */
[----:B0-----:R-:W-:-:S02]  /*10250*/  IMAD.MOV.U32 R4, RZ, RZ, R2 ;  /* 0x000000ffff047224 */ /* 0x001fc400078e0002 */
[----:B------:R-:W-:-:S07]  /*10260*/  IMAD.MOV.U32 R5, RZ, RZ, R0 ;  /* 0x000000ffff057224 */ /* 0x000fce00078e0000 */
[----:B--2---:R-:W-:Y:S11]  /*10270*/  HMMA.16816.F32.BF16 R8, R20, R4, R8 ;  /* 0x000000041408723c */ /* 0x004ff60000041808 */
[----:B------:R-:W-:Y:S11]  /*10280*/  @!UPT UIADD3 URZ, URZ, URZ, URZ ;  /* 0x0000003f3f3ff290 */ /* 0x000ff6000fffe03f */
[----:B------:R-:W-:Y:S01]  /*10290*/  @!UPT UIADD3 URZ, URZ, URZ, URZ ;  /* 0x0000003f3f3ff290 */ /* 0x000fe2000fffe03f */
[----:B------:R-:W-:Y:S04]  /*102a0*/  STL.64 [R1+0x320], R8 ;  /* 0x0003200801007387 */ /* 0x000fe80000100a00 */
[----:B------:R0:W-:Y:S04]  /*102b0*/  STL.64 [R1+0x328], R10 ;  /* 0x0003280a01007387 */ /* 0x0001e80000100a00 */
[----:B0-----:R-:W3:Y:S04]  /*102c0*/  LDL.LU.64 R10, [R1+0x2100] ;  /* 0x00210000010a7983 */ /* 0x001ee80000300a00 */
[----:B------:R-:W3:Y:S01]  /*102d0*/  LDL.LU.64 R8, [R1+0x20f8] ;  /* 0x0020f80001087983 */ /* 0x000ee20000300a00 */
[----:B------:R-:W-:-:S02]  /*102e0*/  IMAD.MOV.U32 R6, RZ, RZ, R20 ;  /* 0x000000ffff067224 */ /* 0x000fc400078e0014 */
[----:B------:R-:W-:Y:S02]  /*102f0*/  IMAD.MOV.U32 R3, RZ, RZ, R21 ;  /* 0x000000ffff037224 */ /* 0x000fe400078e0015 */
[----:B------:R-:W-:Y:S02]  /*10300*/  IMAD.MOV.U32 R2, RZ, RZ, R22 ;  /* 0x000000ffff027224 */ /* 0x000fe400078e0016 */
[----:B------:R-:W-:Y:S02]  /*10310*/  IMAD.MOV.U32 R0, RZ, RZ, R23 ;  /* 0x000000ffff007224 */ /* 0x000fe400078e0017 */
[----:B---3--:R-:W-:Y:S01]  /*10320*/  HMMA.16816.F32.BF16 R20, R8, R4, R16 ;  /* 0x000000040814723c */ /* 0x008fe20000041810 */
[----:B------:R-:W4:Y:S04]  /*10330*/  LDL.LU.64 R16, [R1+0x3a0] ;  /* 0x0003a00001107983 */ /* 0x000f280000300a00 */
[----:B------:R-:W4:Y:S11]  /*10340*/  LDL.LU.64 R18, [R1+0x3a8] ;  /* 0x0003a80001127983 */ /* 0x000f360000300a00 */
[----:B------:R-:W-:Y:S07]  /*10350*/  @!UPT UIADD3 URZ, URZ, URZ, URZ ;  /* 0x0000003f3f3ff290 */ /* 0x000fee000fffe03f */
[----:B------:R0:W-:Y:S04]  /*10360*/  STL.64 [R1+0x770], R20 ;  /* 0x0007701401007387 */ /* 0x0001e80000100a00 */
[----:B------:R-:W-:Y:S04]  /*10370*/  STL.64 [R1+0x778], R22 ;  /* 0x0007781601007387 */ /* 0x000fe80000100a00 */
[----:B------:R1:W-:Y:S04]  /*10380*/  STL.64 [R1+0x2070], R10 ;  /* 0x0020700a01007387 */ /* 0x0003e80000100a00 */
[----:B------:R2:W-:Y:S04]  /*10390*/  STL.64 [R1+0x2068], R8 ;  /* 0x0020680801007387 */ /* 0x0005e80000100a00 */
[----:B0-----:R-:W3:Y:S01]  /*103a0*/  LDL.LU.64 R20, [R1+0x1a0] ;  /* 0x0001a00001147983 */ /* 0x001ee20000300a00 */
[----:B-1----:R-:W-:-:S03]  /*103b0*/  IMAD.MOV.U32 R10, RZ, RZ, R2 ;  /* 0x000000ffff0a7224 */ /* 0x002fc600078e0002 */
[----:B------:R-:W3:Y:S01]  /*103c0*/  LDL.LU.64 R22, [R1+0x1a8] ;  /* 0x0001a80001167983 */ /* 0x000ee20000300a00 */
[----:B------:R-:W-:Y:S02]  /*103d0*/  IMAD.MOV.U32 R11, RZ, RZ, R0 ;  /* 0x000000ffff0b7224 */ /* 0x000fe400078e0000 */
[----:B--2---:R-:W-:Y:S02]  /*103e0*/  IMAD.MOV.U32 R8, RZ, RZ, R6 ;  /* 0x000000ffff087224 */ /* 0x004fe400078e0006 */
[----:B------:R-:W-:Y:S01]  /*103f0*/  IMAD.MOV.U32 R9, RZ, RZ, R3 ;  /* 0x000000ffff097224 */ /* 0x000fe200078e0003 */
[----:B------:R-:W-:Y:S04]  /*10400*/  STL.64 [R1+0x2090], R10 ;  /* 0x0020900a01007387 */ /* 0x000fe80000100a00 */
[----:B------:R0:W-:Y:S04]  /*10410*/  STL.64 [R1+0x2088], R8 ;  /* 0x0020880801007387 */ /* 0x0001e80000100a00 */
[----:B0-----:R-:W2:Y:S04]  /*10420*/  LDL.LU.64 R8, [R1+0x310] ;  /* 0x0003100001087983 */ /* 0x001ea80000300a00 */
[----:B------:R-:W2:Y:S04]  /*10430*/  LDL.LU.64 R10, [R1+0x318] ;  /* 0x00031800010a7983 */ /* 0x000ea80000300a00 */
[----:B--2---:R-:W-:Y:S04]  /*10440*/  STL.64 [R1+0x20b0], R10 ;  /* 0x0020b00a01007387 */ /* 0x004fe80000100a00 */
[----:B------:R0:W-:Y:S04]  /*10450*/  STL.64 [R1+0x20a8], R8 ;  /* 0x0020a80801007387 */ /* 0x0001e80000100a00 */
[----:B0-----:R-:W2:Y:S04]  /*10460*/  LDL.LU.64 R8, [R1+0xc50] ;  /* 0x000c500001087983 */ /* 0x001ea80000300a00 */
[----:B------:R-:W2:Y:S01]  /*10470*/  LDL.LU.64 R10, [R1+0xc58] ;  /* 0x000c5800010a7983 */ /* 0x000ea20000300a00 */
[-C--:B----4-:R-:W-:Y:S03]  /*10480*/  HMMA.16816.F32.BF16 R16, R12, R4.reuse, R16 ;  /* 0x000000040c10723c */ /* 0x090fe60000041810 */
[----:B--2---:R-:W-:Y:S04]  /*10490*/  STL.64 [R1+0x20d0], R10 ;  /* 0x0020d00a01007387 */ /* 0x004fe80000100a00 */
[----:B------:R0:W-:Y:S04]  /*104a0*/  STL.64 [R1+0x20c8], R8 ;  /* 0x0020c80801007387 */ /* 0x0001e80000100a00 */
[----:B0-----:R-:W2:Y:S04]  /*104b0*/  LDL.LU.64 R8, [R1+0x150] ;  /* 0x0001500001087983 */ /* 0x001ea80000300a00 */
[----:B------:R-:W2:Y:S08]  /*104c0*/  LDL.LU.64 R10, [R1+0x158] ;  /* 0x00015800010a7983 */ /* 0x000eb00000300a00 */
[----:B------:R-:W-:Y:S04]  /*104d0*/  STL.64 [R1+0x570], R16 ;  /* 0x0005701001007387 */ /* 0x000fe80000100a00 */
[----:B------:R0:W-:Y:S04]  /*104e0*/  STL.64 [R1+0x578], R18 ;  /* 0x0005781201007387 */ /* 0x0001e80000100a00 */
[----:B0-----:R-:W3:Y:S04]  /*104f0*/  LDL.LU.64 R18, [R1+0x20f0] ;  /* 0x0020f00001127983 */ /* 0x001ee80000300a00 */
[----:B------:R-:W3:Y:S04]  /*10500*/  LDL.LU.64 R16, [R1+0x20e8] ;  /* 0x0020e80001107983 */ /* 0x000ee80000300a00 */
[----:B------:R-:W-:Y:S04]  /*10510*/  STL.64 [R1+0x2080], R14 ;  /* 0x0020800e01007387 */ /* 0x000fe80000100a00 */
[----:B------:R0:W-:Y:S04]  /*10520*/  STL.64 [R1+0x2078], R12 ;  /* 0x0020780c01007387 */ /* 0x0001e80000100a00 */
[----:B0-----:R-:W4:Y:S04]  /*10530*/  LDL.LU.64 R12, [R1+0x360] ;  /* 0x00036000010c7983 */ /* 0x001f280000300a00 */
[----:B------:R-:W4:Y:S01]  /*10540*/  LDL.LU.64 R14, [R1+0x368] ;  /* 0x00036800010e7983 */ /* 0x000f220000300a00 */
[-C--:B---3--:R-:W-:Y:S11]  /*10550*/  HMMA.16816.F32.BF16 R20, R16, R4.reuse, R20 ;  /* 0x000000041014723c */ /* 0x088ff60000041814 */
[----:B------:R-:W-:Y:S11]  /*10560*/  @!UPT UIADD3 URZ, URZ, URZ, URZ ;  /* 0x0000003f3f3ff290 */ /* 0x000ff6000fffe03f */
[----:B------:R-:W-:Y:S01]  /*10570*/  @!UPT UIADD3 URZ, URZ, URZ, URZ ;  /* 0x0000003f3f3ff290 */ /* 0x000fe2000fffe03f */
[----:B------:R-:W-:Y:S04]  /*10580*/  STL.64 [R1+0x7f0], R20 ;  /* 0x0007f01401007387 */ /* 0x000fe80000100a00 */
[----:B------:R0:W-:Y:S04]  /*10590*/  STL.64 [R1+0x7f8], R22 ;  /* 0x0007f81601007387 */ /* 0x0001e80000100a00 */
[----:B0-----:R-:W4:Y:S04]  /*105a0*/  LDL.LU.64 R22, [R1+0x20e0] ;  /* 0x0020e00001167983 */ /* 0x001f280000300a00 */
[----:B------:R-:W4:Y:S02]  /*105b0*/  LDL.LU.64 R20, [R1+0x20d8] ;  /* 0x0020d80001147983 */ /* 0x000f240000300a00 */
[-C--:B----4-:R-:W-:Y:S08]  /*105c0*/  HMMA.16816.F32.BF16 R12, R20, R4.reuse, R12 ;  /* 0x00000004140c723c */ /* 0x090ff0000004180c */
[----:B--2---:R-:W-:Y:S11]  /*105d0*/  HMMA.16816.F32.BF16 R4, R24, R4, R8 ;  /* 0x000000041804723c */ /* 0x004ff60000041808 */
[----:B------:R-:W-:Y:S04]  /*105e0*/  @!UPT UIADD3 URZ, URZ, URZ, URZ ;  /* 0x0000003f3f3ff290 */ /* 0x000fe8000fffe03f */
[----:B------:R0:W-:Y:S04]  /*105f0*/  STL.64 [R1+0x560], R12 ;  /* 0x0005600c01007387 */ /* 0x0001e80000100a00 */
[----:B------:R1:W-:Y:S04]  /*10600*/  STL.64 [R1+0x568], R14 ;  /* 0x0005680e01007387 */ /* 0x0003e80000100a00 */
[----:B0-----:R-:W2:Y:S04]  /*10610*/  LDL.LU.64 R12, [R1+0xb30] ;  /* 0x000b3000010c7983 */ /* 0x001ea80000300a00 */
[----:B-1----:R-:W2:Y:S04]  /*10620*/  LDL.LU.64 R14, [R1+0xb38] ;  /* 0x000b3800010e7983 */ /* 0x002ea80000300a00 */
[----:B------:R-:W-:Y:S04]  /*10630*/  STL.64 [R1+0x2060], R22 ;  /* 0x0020601601007387 */ /* 0x000fe80000100a00 */
[----:B------:R0:W-:Y:S04]  /*10640*/  STL.64 [R1+0x2058], R20 ;  /* 0x0020581401007387 */ /* 0x0001e80000100a00 */
[----:B0-----:R-:W3:Y:S04]  /*10650*/  LDL.LU.64 R20, [R1+0x2c0] ;  /* 0x0002c00001147983 */ /* 0x001ee80000300a00 */
[----:B------:R-:W3:Y:S04]  /*10660*/  LDL.LU.64 R22, [R1+0x2c8] ;  /* 0x0002c80001167983 */ /* 0x000ee80000300a00 */
[----:B------:R-:W4:Y:S04]  /*10670*/  LDL.LU.64 R10, [R1+0x20d0] ;  /* 0x0020d000010a7983 */ /* 0x000f280000300a00 */
[----:B------:R-:W4:Y:S04]  /*10680*/  LDL.LU.64 R8, [R1+0x20c8] ;  /* 0x0020c80001087983 */ /* 0x000f280000300a00 */
[----:B------:R-:W-:Y:S04]  /*10690*/  STL.64 [R1+0x7d0], R4 ;  /* 0x0007d00401007387 */ /* 0x000fe80000100a00 */
[----:B------:R0:W-:Y:S04]  /*106a0*/  STL.64 [R1+0x7d8], R6 ;  /* 0x0007d80601007387 */ /* 0x0001e80000100a00 */
[----:B0-----:R-:W4:Y:S04]  /*106b0*/  LDL.LU.64 R6, [R1+0x20c0] ;  /* 0x0020c00001067983 */ /* 0x001f280000300a00 */
[----:B------:R-:W4:Y:S04]  /*106c0*/  LDL.LU.64 R4, [R1+0x20b8] ;  /* 0x0020b80001047983 */ /* 0x000f280000300a00 */
[----:B------:R-:W-:Y:S04]  /*106d0*/  STL.64 [R1+0x2050], R26 ;  /* 0x0020501a01007387 */ /* 0x000fe80000100a00 */
[----:B------:R0:W-:Y:S04]  /*106e0*/  STL.64 [R1+0x2048], R24 ;  /* 0x0020481801007387 */ /* 0x0001e80000100a00 */
[----:B0-----:R-:W4:Y:S02]  /*106f0*/  LDL.LU.64 R24, [R1+0xf0] ;  /* 0x0000f00001187983 */ /* 0x001f240000300a00 */
[----:B----4-:R-:W-:Y:S02]  /*10700*/  HMMA.16816.F32.BF16 R4, R4, R24, R8 ;  /* 0x000000180404723c */ /* 0x010fe40000041808 */
[----:B------:R-:W4:Y:S04]  /*10710*/  LDL.LU.64 R10, [R1+0x20b0] ;  /* 0x0020b000010a7983 */ /* 0x000f280000300a00 */
[----:B------:R-:W4:Y:S11]  /*10720*/  LDL.LU.64 R8, [R1+0x20a8] ;  /* 0x0020a80001087983 */ /* 0x000f360000300a00 */
[----:B------:R-:W-:Y:S06]  /*10730*/  @!UPT UIADD3 URZ, URZ, URZ, URZ ;  /* 0x0000003f3f3ff290 */ /* 0x000fec000fffe03f */
[----:B------:R-:W-:Y:S04]  /*10740*/  STL.64 [R1+0x3a0], R4 ;  /* 0x0003a00401007387 */ /* 0x000fe80000100a00 */
[----:B------:R0:W-:Y:S04]  /*10750*/  STL.64 [R1+0x3a8], R6 ;  /* 0x0003a80601007387 */ /* 0x0001e80000100a00 */
[----:B0-----:R-:W4:Y:S04]  /*10760*/  LDL.LU.64 R6, [R1+0x20a0] ;  /* 0x0020a00001067983 */ /* 0x001f280000300a00 */
[----:B------:R-:W4:Y:S01]  /*10770*/  LDL.LU.64 R4, [R1+0x2098] ;  /* 0x0020980001047983 */ /* 0x000f220000300a00 */
[----:B------:R-:W-:-:S02]  /*10780*/  IMAD.MOV.U32 R2, RZ, RZ, R24 ;  /* 0x000000ffff027224 */ /* 0x000fc400078e0018 */
[----:B------:R-:W-:Y:S01]  /*10790*/  IMAD.MOV.U32 R0, RZ, RZ, R25 ;  /* 0x000000ffff007224 */ /* 0x000fe200078e0019 */
[----:B----4-:R-:W-:Y:S11]  /*107a0*/  HMMA.16816.F32.BF16 R8, R4, R24, R8 ;  /* 0x000000180408723c */ /* 0x010ff60000041808 */
[----:B------:R-:W-:Y:S11]  /*107b0*/  @!UPT UIADD3 URZ, URZ, URZ, URZ ;  /* 0x0000003f3f3ff290 */ /* 0x000ff6000fffe03f */
[----:B------:R-:W-:Y:S01]  /*107c0*/  @!UPT UIADD3 URZ, URZ, URZ, URZ ;  /* 0x0000003f3f3ff290 */ /* 0x000fe2000fffe03f */
[----:B------:R-:W-:Y:S04]  /*107d0*/  STL.64 [R1+0x6f0], R8 ;  /* 0x0006f00801007387 */ /* 0x000fe80000100a00 */
[----:B------:R0:W-:Y:S04]  /*107e0*/  STL.64 [R1+0x6f8], R10 ;  /* 0x0006f80a01007387 */ /* 0x0001e80000100a00 */
[----:B0-----:R-:W2:Y:S04]  /*107f0*/  LDL.LU.64 R10, [R1+0x2090] ;  /* 0x00209000010a7983 */ /* 0x001ea80000300a00 */
[----:B------:R-:W2:Y:S04]  /*10800*/  LDL.LU.64 R8, [R1+0x2088] ;  /* 0x0020880001087983 */ /* 0x000ea80000300a00 */
[----:B------:R-:W4:Y:S04]  /*10810*/  LDL.LU.64 R24, [R1+0x500] ;  /* 0x0005000001187983 */ /* 0x000f280000300a00 */
[----:B------:R-:W4:Y:S04]  /*10820*/  LDL.LU.64 R26, [R1+0x508] ;  /* 0x00050800011a7983 */ /* 0x000f280000300a00 */
[----:B------:R0:W-:Y:S04]  /*10830*/  STL.64 [R1+0x2020], R6 ;  /* 0x0020200601007387 */ /* 0x0001e80000100a00 */
[----:B------:R1:W-:Y:S04]  /*10840*/  STL.64 [R1+0x2018], R4 ;  /* 0x0020180401007387 */ /* 0x0003e80000100a00 */
[----:B0-----:R-:W2:Y:S04]  /*10850*/  LDL.64 R6, [R1+0x18] ;  /* 0x0000180001067983 */ /* 0x001ea80000100a00 */
[----:B-1----:R-:W3:Y:S04]  /*10860*/  LDL.64 R4, [R1+0x10] ;  /* 0x0000100001047983 */ /* 0x002ee80000100a00 */
[----:B--2---:R-:W-:Y:S04]  /*10870*/  STL.64 [R1+0x2030], R6 ;  /* 0x0020300601007387 */ /* 0x004fe80000100a00 */
[----:B---3--:R0:W-:Y:S02]  /*10880*/  STL.64 [R1+0x2028], R4 ;  /* 0x0020280401007387 */ /* 0x0081e40000100a00 */
[----:B0-----:R-:W-:-:S02]  /*10890*/  IMAD.MOV.U32 R4, RZ, RZ, R2 ;  /* 0x000000ffff047224 */ /* 0x001fc400078e0002 */
[----:B------:R-:W-:-:S07]  /*108a0*/  IMAD.MOV.U32 R5, RZ, RZ, R0 ;  /* 0x000000ffff057224 */ /* 0x000fce00078e0000 */
[-C--:B------:R-:W-:Y:S01]  /*108b0*/  HMMA.16816.F32.BF16 R8, R8, R4.reuse, R12 ;  /* 0x000000040808723c */ /* 0x080fe2000004180c */
[----:B------:R-:W4:Y:S04]  /*108c0*/  LDL.LU.64 R14, [R1+0x2080] ;  /* 0x00208000010e7983 */ /* 0x000f280000300a00 */
[----:B------:R-:W4:Y:S11]  /*108d0*/  LDL.LU.64 R12, [R1+0x2078] ;  /* 0x00207800010c7983 */ /* 0x000f360000300a00 */
[----:B------:R-:W-:Y:S07]  /*108e0*/  @!UPT UIADD3 URZ, URZ, URZ, URZ ;  /* 0x0000003f3f3ff290 */ /* 0x000fee000fffe03f */
[----:B------:R-:W-:Y:S04]  /*108f0*/  STL.64 [R1+0x310], R8 ;  /* 0x0003100801007387 */ /* 0x000fe80000100a00 */
[----:B------:R0:W-:Y:S04]  /*10900*/  STL.64 [R1+0x318], R10 ;  /* 0x0003180a01007387 */ /* 0x0001e80000100a00 */
[----:B0-----:R-:W2:Y:S04]  /*10910*/  LDL.LU.64 R10, [R1+0x2070] ;  /* 0x00207000010a7983 */ /* 0x001ea80000300a00 */
[----:B------:R-:W2:Y:S02]  /*10920*/  LDL.LU.64 R8, [R1+0x2068] ;  /* 0x0020680001087983 */ /* 0x000ea40000300a00 */
[-C--:B--2---:R-:W-:Y:S11]  /*10930*/  HMMA.16816.F32.BF16 R20, R8, R4.reuse, R20 ;  /* 0x000000040814723c */ /* 0x084ff60000041814 */
[----:B------:R-:W-:Y:S11]  /*10940*/  @!UPT UIADD3 URZ, URZ, URZ, URZ ;  /* 0x0000003f3f3ff290 */ /* 0x000ff6000fffe03f */
[----:B------:R-:W-:Y:S01]  /*10950*/  @!UPT UIADD3 URZ, URZ, URZ, URZ ;  /* 0x0000003f3f3ff290 */ /* 0x000fe2000fffe03f */
[----:B------:R0:W-:Y:S04]  /*10960*/  STL.64 [R1+0x6e0], R20 ;  /* 0x0006e01401007387 */ /* 0x0001e80000100a00 */
[----:B------:R1:W-:Y:S04]  /*10970*/  STL.64 [R1+0x6e8], R22 ;  /* 0x0006e81601007387 */ /* 0x0003e80000100a00 */
[----:B0-----:R-:W2:Y:S04]  /*10980*/  LDL.LU.64 R20, [R1+0x1d0] ;  /* 0x0001d00001147983 */ /* 0x001ea80000300a00 */
[----:B-1----:R-:W2:Y:S04]  /*10990*/  LDL.LU.64 R22, [R1+0x1d8] ;  /* 0x0001d80001167983 */ /* 0x002ea80000300a00 */
[----:B------:R0:W-:Y:S04]  /*109a0*/  STL.64 [R1+0x1ff0], R10 ;  /* 0x001ff00a01007387 */ /* 0x0001e80000100a00 */
[----:B------:R1:W-:Y:S04]  /*109b0*/  STL.64 [R1+0x1fe8], R8 ;  /* 0x001fe80801007387 */ /* 0x0003e80000100a00 */
[----:B0-----:R-:W3:Y:S04]  /*109c0*/  LDL.64 R10, [R1+0x8] ;  /* 0x00000800010a7983 */ /* 0x001ee80000100a00 */
[----:B-1----:R-:W2:Y:S04]  /*109d0*/  LDL.64 R8, [R1] ;  /* 0x0000000001087983 */ /* 0x002ea80000100a00 */
[----:B---3--:R-:W-:Y:S04]  /*109e0*/  STL.64 [R1+0x2010], R10 ;  /* 0x0020100a01007387 */ /* 0x008fe80000100a00 */
[----:B--2---:R4:W-:Y:S02]  /*109f0*/  STL.64 [R1+0x2008], R8 ;  /* 0x0020080801007387 */ /* 0x0049e40000100a00 */
[-C--:B----4-:R-:W-:Y:S02]  /*10a00*/  HMMA.16816.F32.BF16 R8, R12, R4.reuse, R24 ;  /* 0x000000040c08723c */ /* 0x090fe40000041818 */
[----:B------:R-:W2:Y:S04]  /*10a10*/  LDL.LU.64 R24, [R1+0x380] ;  /* 0x0003800001187983 */ /* 0x000ea80000300a00 */
[----:B------:R-:W2:Y:S11]  /*10a20*/  LDL.LU.64 R26, [R1+0x388] ;  /* 0x00038800011a7983 */ /* 0x000eb60000300a00 */
[----:B------:R-:W-:Y:S06]  /*10a30*/  @!UPT UIADD3 URZ, URZ, URZ, URZ ;  /* 0x0000003f3f3ff290 */ /* 0x000fec000fffe03f */
[----:B------:R0:W-:Y:S04]  /*10a40*/  STL.64 [R1+0x500], R8 ;  /* 0x0005000801007387 */ /* 0x0001e80000100a00 */
[----:B------:R1:W-:Y:S04]  /*10a50*/  STL.64 [R1+0x508], R10 ;  /* 0x0005080a01007387 */ /* 0x0003e80000100a00 */
[----:B0-----:R-:W3:Y:S04]  /*10a60*/  LDL.LU.64 R8, [R1+0x370] ;  /* 0x0003700001087983 */ /* 0x001ee80000300a00 */
[----:B-1----:R-:W4:Y:S01]  /*10a70*/  LDL.LU.64 R10, [R1+0x378] ;  /* 0x00037800010a7983 */ /* 0x002f220000300a00 */
[-C--:B------:R-:W-:Y:S03]  /*10a80*/  HMMA.16816.F32.BF16 R20, R16, R4.reuse, R20 ;  /* 0x000000041014723c */ /* 0x080fe60000041814 */
[----:B----4-:R-:W-:Y:S04]  /*10a90*/  STL.64 [R1+0x2040], R10 ;  /* 0x0020400a01007387 */ /* 0x010fe80000100a00 */
[----:B---3--:R0:W-:Y:S04]  /*10aa0*/  STL.64 [R1+0x2038], R8 ;  /* 0x0020380801007387 */ /* 0x0081e80000100a00 */
[----:B0-----:R-:W3:Y:S04]  /*10ab0*/  LDL.LU.64 R8, [R1+0x160] ;  /* 0x0001600001087983 */ /* 0x001ee80000300a00 */
[----:B------:R-:W3:Y:S04]  /*10ac0*/  LDL.LU.64 R10, [R1+0x168] ;  /* 0x00016800010a7983 */ /* 0x000ee80000300a00 */
[----:B------:R-:W-:Y:S04]  /*10ad0*/  STL [R1+0x1fe0], R12 ;  /* 0x001fe00c01007387 */ /* 0x000fe80000100800 */
[----:B------:R0:W-:Y:S04]  /*10ae0*/  STL [R1+0x1fdc], R13 ;  /* 0x001fdc0d01007387 */ /* 0x0001e80000100800 */
[----:B------:R-:W-:Y:S04]  /*10af0*/  STL [R1+0x1fd8], R14 ;  /* 0x001fd80e01007387 */ /* 0x000fe80000100800 */
[----:B------:R1:W-:Y:S04]  /*10b00*/  STL [R1+0x1fd4], R15 ;  /* 0x001fd40f01007387 */ /* 0x0003e80000100800 */
[----:B0-----:R-:W4:Y:S04]  /*10b10*/  LDL.LU.64 R12, [R1+0xc40] ;  /* 0x000c4000010c7983 */ /* 0x001f280000300a00 */
[----:B-1----:R-:W4:Y:S04]  /*10b20*/  LDL.LU.64 R14, [R1+0xc48] ;  /* 0x000c4800010e7983 */ /* 0x002f280000300a00 */
[----:B------:R-:W-:Y:S04]  /*10b30*/  STL.64 [R1+0x790], R20 ;  /* 0x0007901401007387 */ /* 0x000fe80000100a00 */
[----:B------:R0:W-:Y:S04]  /*10b40*/  STL.64 [R1+0x798], R22 ;  /* 0x0007981601007387 */ /* 0x0001e80000100a00 */
[----:B0-----:R-:W2:Y:S04]  /*10b50*/  LDL.LU.64 R22, [R1+0x2060] ;  /* 0x0020600001167983 */ /* 0x001ea80000300a00 */
[----:B------:R-:W2:Y:S04]  /*10b60*/  LDL.LU.64 R20, [R1+0x2058] ;  /* 0x0020580001147983 */ /* 0x000ea80000300a00 */
[----:B------:R-:W-:Y:S04]  /*10b70*/  STL.64 [R1+0x1fc8], R18 ;  /* 0x001fc81201007387 */ /* 0x000fe80000100a00 */
[----:B------:R0:W-:Y:S04]  /*10b80*/  STL.64 [R1+0x1fc0], R16 ;  /* 0x001fc01001007387 */ /* 0x0001e80000100a00 */
[----:B0-----:R-:W4:Y:S01]  /*10b90*/  LDL.LU.64 R16, [R1+0xe0] ;  /* 0x0000e00001107983 */ /* 0x001f220000300a00 */
[-C--:B--2---:R-:W-:Y:S11]  /*10ba0*/  HMMA.16816.F32.BF16 R24, R20, R4.reuse, R24 ;  /* 0x000000041418723c */ /* 0x084ff60000041818 */
[----:B------:R-:W-:Y:S11]  /*10bb0*/  @!UPT UIADD3 URZ, URZ, URZ, URZ ;  /* 0x0000003f3f3ff290 */ /* 0x000ff6000fffe03f */
[----:B------:R-:W-:Y:S01]  /*10bc0*/  @!UPT UIADD3 URZ, URZ, URZ, URZ ;  /* 0x0000003f3f3ff290 */ /* 0x000fe2000fffe03f */
[----:B------:R-:W-:Y:S04]  /*10bd0*/  STL.64 [R1+0x480], R24 ;  /* 0x0004801801007387 */ /* 0x000fe80000100a00 */
[----:B------:R0:W-:Y:S04]  /*10be0*/  STL.64 [R1+0x488], R26 ;  /* 0x0004881a01007387 */ /* 0x0001e80000100a00 */
[----:B0-----:R-:W3:Y:S04]  /*10bf0*/  LDL.LU.64 R26, [R1+0x2050] ;  /* 0x00205000011a7983 */ /* 0x001ee80000300a00 */
[----:B------:R-:W3:Y:S04]  /*10c00*/  LDL.LU.64 R24, [R1+0x2048] ;  /* 0x0020480001187983 */ /* 0x000ee80000300a00 */
[----:B------:R-:W-:Y:S01]  /*10c10*/  STL [R1+0x1fe4], R23 ;  /* 0x001fe41701007387 */ /* 0x000fe20000100800 */
[----:B---3--:R-:W-:Y:S03]  /*10c20*/  HMMA.16816.F32.BF16 R4, R24, R4, R8 ;  /* 0x000000041804723c */ /* 0x008fe60000041808 */
[----:B------:R-:W2:Y:S04]  /*10c30*/  LDL.LU.64 R10, [R1+0x2040] ;  /* 0x00204000010a7983 */ /* 0x000ea80000300a00 */
[----:B------:R-:W2:Y:S11]  /*10c40*/  LDL.LU.64 R8, [R1+0x2038] ;  /* 0x0020380001087983 */ /* 0x000eb60000300a00 */
[----:B------:R-:W-:Y:S05]  /*10c50*/  @!UPT UIADD3 URZ, URZ, URZ, URZ ;  /* 0x0000003f3f3ff290 */ /* 0x000fea000fffe03f */
[----:B------:R-:W-:Y:S04]  /*10c60*/  STL.64 [R1+0x7c0], R4 ;  /* 0x0007c00401007387 */ /* 0x000fe80000100a00 */
[----:B------:R0:W-:Y:S04]  /*10c70*/  STL.64 [R1+0x7c8], R6 ;  /* 0x0007c80601007387 */ /* 0x0001e80000100a00 */
[----:B0-----:R-:W4:Y:S04]  /*10c80*/  LDL.LU.64 R6, [R1+0x2030] ;  /* 0x0020300001067983 */ /* 0x001f280000300a00 */
[----:B------:R-:W4:Y:S04]  /*10c90*/  LDL.LU.64 R4, [R1+0x2028] ;  /* 0x0020280001047983 */ /* 0x000f280000300a00 */
[----:B------:R-:W-:Y:S04]  /*10ca0*/  STL.64 [R1+0x2000], R26 ;  /* 0x0020001a01007387 */ /* 0x000fe80000100a00 */
[----:B------:R0:W-:Y:S04]  /*10cb0*/  STL.64 [R1+0x1ff8], R24 ;  /* 0x001ff81801007387 */ /* 0x0001e80000100a00 */
[----:B0-----:R-:W3:Y:S04]  /*10cc0*/  LDL.LU.64 R24, [R1+0xb70] ;  /* 0x000b700001187983 */ /* 0x001ee80000300a00 */
[----:B------:R-:W3:Y:S01]  /*10cd0*/  LDL.LU.64 R26, [R1+0xb78] ;  /* 0x000b7800011a7983 */ /* 0x000ee20000300a00 */
[-C--:B----4-:R-:W-:Y:S01]  /*10ce0*/  HMMA.16816.F32.BF16 R12, R4, R16.reuse, R12 ;  /* 0x00000010040c723c */ /* 0x090fe2000004180c */
[----:B------:R-:W-:Y:S11]  /*10cf0*/  IMAD.MOV.U32 R23, RZ, RZ, R4 ;  /* 0x000000ffff177224 */ /* 0x000ff600078e0004 */
[----:B------:R-:W-:Y:S11]  /*10d00*/  @!UPT UIADD3 URZ, URZ, URZ, URZ ;  /* 0x0000003f3f3ff290 */ /* 0x000ff6000fffe03f */
[----:B------:R0:W-:Y:S04]  /*10d10*/  STL.64 [R1+0x390], R12 ;  /* 0x0003900c01007387 */ /* 0x0001e80000100a00 */
[----:B------:R1:W-:Y:S01]  /*10d20*/  STL.64 [R1+0x398], R14 ;  /* 0x0003980e01007387 */ /* 0x0003e20000100a00 */
[----:B0-----:R-:W-:Y:S02]  /*10d30*/  IMAD.MOV.U32 R13, RZ, RZ, R6 ;  /* 0x000000ffff0d7224 */ /* 0x001fe400078e0006 */
[----:B------:R-:W-:Y:S02]  /*10d40*/  IMAD.MOV.U32 R12, RZ, RZ, R5 ;  /* 0x000000ffff0c7224 */ /* 0x000fe400078e0005 */
[----:B-1----:R-:W-:Y:S02]  /*10d50*/  IMAD.MOV.U32 R14, RZ, RZ, R7 ;  /* 0x000000ffff0e7224 */ /* 0x002fe400078e0007 */
[----:B------:R-:W2:Y:S04]  /*10d60*/  LDL.LU.64 R6, [R1+0x2020] ;  /* 0x0020200001067983 */ /* 0x000ea80000300a00 */
        /* <DEDUP_REMOVED lines=12> */
[----:B---3--:R-:W-:Y:S01]  /*10e30*/  HMMA.16816.F32.BF16 R24, R8, R16, R24 ;  /* 0x000000100818723c */ /* 0x008fe20000041818 */
[----:B------:R-:W-:-:S02]  /*10e40*/  IMAD.MOV.U32 R2, RZ, RZ, R10 ;  /* 0x000000ffff027224 */ /* 0x000fc400078e000a */
[----:B------:R-:W-:Y:S02]  /*10e50*/  IMAD.MOV.U32 R0, RZ, RZ, R11 ;  /* 0x000000ffff007224 */ /* 0x000fe400078e000b */
[----:B------:R-:W-:Y:S02]  /*10e60*/  IMAD.MOV.U32 R29, RZ, RZ, R8 ;  /* 0x000000ffff1d7224 */ /* 0x000fe400078e0008 */
[----:B------:R-:W-:Y:S11]  /*10e70*/  IMAD.MOV.U32 R28, RZ, RZ, R9 ;  /* 0x000000ffff1c7224 */ /* 0x000ff600078e0009 */
[----:B------:R-:W-:Y:S05]  /*10e80*/  @!UPT UIADD3 URZ, URZ, URZ, URZ ;  /* 0x0000003f3f3ff290 */ /* 0x000fea000fffe03f */
[----:B------:R-:W-:Y:S04]  /*10e90*/  STL.64 [R1+0x300], R24 ;  /* 0x0003001801007387 */ /* 0x000fe80000100a00 */
[----:B------:R0:W-:Y:S04]  /*10ea0*/  STL.64 [R1+0x308], R26 ;  /* 0x0003081a01007387 */ /* 0x0001e80000100a00 */
[----:B0-----:R-:W3:Y:S04]  /*10eb0*/  LDL.LU.64 R26, [R1+0x2000] ;  /* 0x00200000011a7983 */ /* 0x001ee80000300a00 */
[----:B------:R-:W3:Y:S04]  /*10ec0*/  LDL.LU.64 R24, [R1+0x1ff8] ;  /* 0x001ff80001187983 */ /* 0x000ee80000300a00 */
[----:B------:R-:W2:Y:S04]  /*10ed0*/  LDL.LU.64 R10, [R1+0x1ff0] ;  /* 0x001ff000010a7983 */ /* 0x000ea80000300a00 */
[----:B------:R-:W2:Y:S01]  /*10ee0*/  LDL.LU.64 R8, [R1+0x1fe8] ;  /* 0x001fe80001087983 */ /* 0x000ea20000300a00 */
[----:B------:R-:W-:-:S02]  /*10ef0*/  IMAD.MOV.U32 R15, RZ, RZ, R16 ;  /* 0x000000ffff0f7224 */ /* 0x000fc400078e0010 */
[----:B------:R-:W-:Y:S01]  /*10f00*/  IMAD.MOV.U32 R3, RZ, RZ, R17 ;  /* 0x000000ffff037224 */ /* 0x000fe200078e0011 */
[----:B--2---:R-:W-:Y:S11]  /*10f10*/  HMMA.16816.F32.BF16 R4, R8, R16, R4 ;  /* 0x000000100804723c */ /* 0x004ff60000041804 */
[----:B------:R-:W-:Y:S11]  /*10f20*/  @!UPT UIADD3 URZ, URZ, URZ, URZ ;  /* 0x0000003f3f3ff290 */ /* 0x000ff6000fffe03f */
[----:B------:R-:W-:Y:S01]  /*10f30*/  @!UPT UIADD3 URZ, URZ, URZ, URZ ;  /* 0x0000003f3f3ff290 */ /* 0x000fe2000fffe03f */
[----:B------:R0:W-:Y:S04]  /*10f40*/  STL.64 [R1+0x620], R4 ;  /* 0x0006200401007387 */ /* 0x0001e80000100a00 */
[----:B------:R1:W-:Y:S04]  /*10f50*/  STL.64 [R1+0x628], R6 ;  /* 0x0006280601007387 */ /* 0x0003e80000100a00 */
[----:B------:R-:W2:Y:S04]  /*10f60*/  LDL.LU.64 R16, [R1+0x4f0] ;  /* 0x0004f00001107983 */ /* 0x000ea80000300a00 */
[----:B------:R-:W2:Y:S01]  /*10f70*/  LDL.LU.64 R18, [R1+0x4f8] ;  /* 0x0004f80001127983 */ /* 0x000ea20000300a00 */
[----:B0-----:R-:W-:-:S02]  /*10f80*/  IMAD.MOV.U32 R4, RZ, RZ, R23 ;  /* 0x000000ffff047224 */ /* 0x001fc400078e0017 */
[----:B------:R-:W-:Y:S01]  /*10f90*/  IMAD.MOV.U32 R5, RZ, RZ, R12 ;  /* 0x000000ffff057224 */ /* 0x000fe200078e000c */
[----:B------:R-:W4:Y:S01]  /*10fa0*/  LDL.LU R23, [R1+0x1fe4] ;  /* 0x001fe40001177983 */ /* 0x000f220000300800 */
[----:B-1----:R-:W-:Y:S02]  /*10fb0*/  IMAD.MOV.U32 R6, RZ, RZ, R13 ;  /* 0x000000ffff067224 */ /* 0x002fe400078e000d */
[----:B------:R-:W-:Y:S01]  /*10fc0*/  IMAD.MOV.U32 R7, RZ, RZ, R14 ;  /* 0x000000ffff077224 */ /* 0x000fe200078e000e */
[----:B------:R-:W2:Y:S04]  /*10fd0*/  LDL.LU R12, [R1+0x1fe0] ;  /* 0x001fe000010c7983 */ /* 0x000ea80000300800 */
[----:B------:R-:W2:Y:S04]  /*10fe0*/  LDL.LU R13, [R1+0x1fdc] ;  /* 0x001fdc00010d7983 */ /* 0x000ea80000300800 */
[----:B------:R-:W2:Y:S04]  /*10ff0*/  LDL.LU R14, [R1+0x1fd8] ;  /* 0x001fd800010e7983 */ /* 0x000ea80000300800 */
[----:B------:R-:W-:Y:S04]  /*11000*/  STL.64 [R1+0x1fb8], R6 ;  /* 0x001fb80601007387 */ /* 0x000fe80000100a00 */
[----:B------:R0:W-:Y:S02]  /*11010*/  STL.64 [R1+0x1fb0], R4 ;  /* 0x001fb00401007387 */ /* 0x0001e40000100a00 */
[----:B0-----:R-:W-:-:S02]  /*11020*/  IMAD.MOV.U32 R4, RZ, RZ, R15 ;  /* 0x000000ffff047224 */ /* 0x001fc400078e000f */
[----:B------:R-:W2:Y:S01]  /*11030*/  LDL.LU R15, [R1+0x1fd4] ;  /* 0x001fd400010f7983 */ /* 0x000ea20000300800 */
[----:B------:R-:W-:-:S03]  /*11040*/  IMAD.MOV.U32 R5, RZ, RZ, R3 ;  /* 0x000000ffff057224 */ /* 0x000fc600078e0003 */
[----:B------:R-:W3:Y:S04]  /*11050*/  LDL.LU R3, [R1+0x1fd0] ;  /* 0x001fd00001037983 */ /* 0x000ee80000300800 */
[----:B------:R0:W-:Y:S04]  /*11060*/  STL.64 [R1+0x1f68], R10 ;  /* 0x001f680a01007387 */ /* 0x0001e80000100a00 */
[----:B------:R1:W-:Y:S01]  /*11070*/  STL.64 [R1+0x1f60], R8 ;  /* 0x001f600801007387 */ /* 0x0003e20000100a00 */
[----:B0-----:R-:W-:Y:S02]  /*11080*/  IMAD.MOV.U32 R10, RZ, RZ, R2 ;  /* 0x000000ffff0a7224 */ /* 0x001fe400078e0002 */
[----:B------:R-:W-:-:S02]  /*11090*/  IMAD.MOV.U32 R11, RZ, RZ, R0 ;  /* 0x000000ffff0b7224 */ /* 0x000fc400078e0000 */
[----:B-1----:R-:W-:Y:S02]  /*110a0*/  IMAD.MOV.U32 R8, RZ, RZ, R29 ;  /* 0x000000ffff087224 */ /* 0x002fe400078e001d */
[----:B------:R-:W-:Y:S01]  /*110b0*/  IMAD.MOV.U32 R9, RZ, RZ, R28 ;  /* 0x000000ffff097224 */ /* 0x000fe200078e001c */
[----:B------:R-:W-:Y:S04]  /*110c0*/  STL.64 [R1+0x1f88], R10 ;  /* 0x001f880a01007387 */ /* 0x000fe80000100a00 */
[----:B------:R0:W-:Y:S04]  /*110d0*/  STL.64 [R1+0x1f80], R8 ;  /* 0x001f800801007387 */ /* 0x0001e80000100a00 */
[----:B0-----:R-:W3:Y:S04]  /*110e0*/  LDL.LU.64 R8, [R1+0x200] ;  /* 0x0002000001087983 */ /* 0x001ee80000300a00 */
[----:B------:R-:W3:Y:S01]  /*110f0*/  LDL.LU.64 R10, [R1+0x208] ;  /* 0x00020800010a7983 */ /* 0x000ee20000300a00 */
        /* <DEDUP_REMOVED lines=11> */
[-C--:B---3--:R-:W-:Y:S11]  /*111b0*/  HMMA.16816.F32.BF16 R8, R16, R4.reuse, R8 ;  /* 0x000000041008723c */ /* 0x088ff60000041808 */
[----:B------:R-:W-:Y:S11]  /*111c0*/  @!UPT UIADD3 URZ, URZ, URZ, URZ ;  /* 0x0000003f3f3ff290 */ /* 0x000ff6000fffe03f */
[----:B------:R-:W-:Y:S01]  /*111d0*/  @!UPT UIADD3 URZ, URZ, URZ, URZ ;  /* 0x0000003f3f3ff290 */ /* 0x000fe2000fffe03f */
[----:B------:R0:W-:Y:S04]  /*111e0*/  STL.64 [R1+0x760], R8 ;  /* 0x0007600801007387 */ /* 0x0001e80000100a00 */
[----:B------:R1:W-:Y:S04]  /*111f0*/  STL.64 [R1+0x768], R10 ;  /* 0x0007680a01007387 */ /* 0x0003e80000100a00 */
[----:B0-----:R-:W3:Y:S04]  /*11200*/  LDL.LU.64 R8, [R1+0x340] ;  /* 0x0003400001087983 */ /* 0x001ee80000300a00 */
[----:B-1----:R-:W2:Y:S04]  /*11210*/  LDL.LU.64 R10, [R1+0x348] ;  /* 0x00034800010a7983 */ /* 0x002ea80000300a00 */
[----:B--2---:R-:W-:Y:S04]  /*11220*/  STL.64 [R1+0x1fa8], R10 ;  /* 0x001fa80a01007387 */ /* 0x004fe80000100a00 */
[----:B---3--:R0:W-:Y:S04]  /*11230*/  STL.64 [R1+0x1fa0], R8 ;  /* 0x001fa00801007387 */ /* 0x0081e80000100a00 */
[----:B0-----:R-:W2:Y:S04]  /*11240*/  LDL.LU.64 R8, [R1+0xc30] ;  /* 0x000c300001087983 */ /* 0x001ea80000300a00 */
[----:B------:R-:W2:Y:S04]  /*11250*/  LDL.LU.64 R10, [R1+0xc38] ;  /* 0x000c3800010a7983 */ /* 0x000ea80000300a00 */
[----:B------:R-:W-:Y:S04]  /*11260*/  STL.64 [R1+0x1f78], R18 ;  /* 0x001f781201007387 */ /* 0x000fe80000100a00 */
[----:B------:R0:W-:Y:S04]  /*11270*/  STL.64 [R1+0x1f70], R16 ;  /* 0x001f701001007387 */ /* 0x0001e80000100a00 */
[----:B0-----:R-:W4:Y:S04]  /*11280*/  LDL.LU.64 R16, [R1+0x470] ;  /* 0x0004700001107983 */ /* 0x001f280000300a00 */
[----:B------:R-:W4:Y:S02]  /*11290*/  LDL.LU.64 R18, [R1+0x478] ;  /* 0x0004780001127983 */ /* 0x000f240000300a00 */
[-C--:B----4-:R-:W-:Y:S08]  /*112a0*/  HMMA.16816.F32.BF16 R16, R20, R4.reuse, R16 ;  /* 0x000000041410723c */ /* 0x090ff00000041810 */
[----:B------:R-:W-:Y:S11]  /*112b0*/  HMMA.16816.F32.BF16 R4, R24, R4, R12 ;  /* 0x000000041804723c */ /* 0x000ff6000004180c */
[----:B------:R-:W-:Y:S04]  /*112c0*/  @!UPT UIADD3 URZ, URZ, URZ, URZ ;  /* 0x0000003f3f3ff290 */ /* 0x000fe8000fffe03f */
[----:B------:R0:W-:Y:S04]  /*112d0*/  STL.64 [R1+0x470], R16 ;  /* 0x0004701001007387 */ /* 0x0001e80000100a00 */
[----:B------:R1:W-:Y:S04]  /*112e0*/  STL.64 [R1+0x478], R18 ;  /* 0x0004781201007387 */ /* 0x0003e80000100a00 */
[----:B0-----:R-:W3:Y:S04]  /*112f0*/  LDL.LU.64 R16, [R1+0x9d0] ;  /* 0x0009d00001107983 */ /* 0x001ee80000300a00 */
[----:B-1----:R-:W3:Y:S04]  /*11300*/  LDL.LU.64 R18, [R1+0x9d8] ;  /* 0x0009d80001127983 */ /* 0x002ee80000300a00 */
[----:B------:R-:W-:Y:S04]  /*11310*/  STL.64 [R1+0x840], R4 ;  /* 0x0008400401007387 */ /* 0x000fe80000100a00 */
[----:B------:R-:W-:Y:S04]  /*11320*/  STL.64 [R1+0x848], R6 ;  /* 0x0008480601007387 */ /* 0x000fe80000100a00 */
[----:B------:R-:W0:Y:S04]  /*11330*/  LDSM.16.M88.4 R4, [R3+0x5400] ;  /* 0x005400000304783b */ /* 0x000e280000000200 */
[----:B------:R-:W4:Y:S04]  /*11340*/  LDL.LU.64 R12, [R1+0x2b0] ;  /* 0x0002b000010c7983 */ /* 0x000f280000300a00 */
[----:B------:R-:W4:Y:S04]  /*11350*/  LDL.LU.64 R14, [R1+0x2b8] ;  /* 0x0002b800010e7983 */ /* 0x000f280000300a00 */
[----:B------:R-:W-:Y:S04]  /*11360*/  STL.64 [R1+0x1f48], R26 ;  /* 0x001f481a01007387 */ /* 0x000fe80000100a00 */
[----:B------:R-:W-:Y:S04]  /*11370*/  STL.64 [R1+0x1f40], R24 ;  /* 0x001f401801007387 */ /* 0x000fe80000100a00 */
[----:B------:R-:W1:Y:S04]  /*11380*/  LDSM.16.M88.4 R24, [R3+0x5000] ;  /* 0x005000000318783b */ /* 0x000e680000000200 */
[----:B0-----:R-:W-:Y:S01]  /*11390*/  STL.64 [R1+0xc0], R4 ;  /* 0x0000c00401007387 */ /* 0x001fe20000100a00 */
[----:B------:R-:W-:-:S02]  /*113a0*/  IMAD.MOV.U32 R2, RZ, RZ, R4 ;  /* 0x000000ffff027224 */ /* 0x000fc400078e0004 */
[----:B------:R-:W-:Y:S01]  /*113b0*/  IMAD.MOV.U32 R0, RZ, RZ, R5 ;  /* 0x000000ffff007224 */ /* 0x000fe200078e0005 */
[----:B------:R-:W-:Y:S04]  /*113c0*/  STL.64 [R1+0xc8], R6 ;  /* 0x0000c80601007387 */ /* 0x000fe80000100a00 */
[----:B------:R-:W0:Y:S04]  /*113d0*/  LDSM.16.M88.4 R4, [R3+0x5800] ;  /* 0x005800000304783b */ /* 0x000e280000000200 */
[----:B-1----:R-:W-:Y:S04]  /*113e0*/  STL.64 [R1+0xd8], R26 ;  /* 0x0000d81a01007387 */ /* 0x002fe80000100a00 */
[----:B0-----:R-:W-:Y:S04]  /*113f0*/  STL.64 [R1+0xb0], R4 ;  /* 0x0000b00401007387 */ /* 0x001fe80000100a00 */
[----:B------:R-:W-:Y:S04]  /*11400*/  STL.64 [R1+0xb8], R6 ;  /* 0x0000b80601007387 */ /* 0x000fe80000100a00 */
[----:B------:R-:W0:Y:S04]  /*11410*/  LDSM.16.M88.4 R4, [R3+0x5c00] ;  /* 0x005c00000304783b */ /* 0x000e280000000200 */
[----:B0-----:R-:W-:Y:S04]  /*11420*/  STL.64 [R1+0xa0], R4 ;  /* 0x0000a00401007387 */ /* 0x001fe80000100a00 */
[----:B------:R0:W-:Y:S04]  /*11430*/  STL.64 [R1+0xa8], R6 ;  /* 0x0000a80601007387 */ /* 0x0001e80000100a00 */
[----:B0-----:R-:W2:Y:S04]  /*11440*/  LDL.LU.64 R6, [R1+0x1fb8] ;  /* 0x001fb80001067983 */ /* 0x001ea80000300a00 */
[----:B------:R-:W2:Y:S02]  /*11450*/  LDL.LU.64 R4, [R1+0x1fb0] ;  /* 0x001fb00001047983 */ /* 0x000ea40000300a00 */
[-C--:B--2---:R-:W-:Y:S02]  /*11460*/  HMMA.16816.F32.BF16 R4, R4, R24.reuse, R8 ;  /* 0x000000180404723c */ /* 0x084fe40000041808 */
[----:B------:R-:W2:Y:S04]  /*11470*/  LDL.LU.64 R10, [R1+0x1fa8] ;  /* 0x001fa800010a7983 */ /* 0x000ea80000300a00 */
[----:B------:R-:W2:Y:S11]  /*11480*/  LDL.LU.64 R8, [R1+0x1fa0] ;  /* 0x001fa00001087983 */ /* 0x000eb60000300a00 */
[----:B------:R-:W-:Y:S06]  /*11490*/  @!UPT UIADD3 URZ, URZ, URZ, URZ ;  /* 0x0000003f3f3ff290 */ /* 0x000fec000fffe03f */
        /* <DEDUP_REMOVED lines=23> */
[-C--:B----4-:R-:W-:Y:S11]  /*11610*/  HMMA.16816.F32.BF16 R12, R8, R24.reuse, R12 ;  /* 0x00000018080c723c */ /* 0x090ff6000004180c */
        /* <DEDUP_REMOVED lines=9> */
[----:B------:R-:W3:Y:S02]  /*116b0*/  LDL.LU.64 R10, [R1+0x4e8] ;  /* 0x0004e800010a7983 */ /* 0x000ee40000300a00 */
[----:B---3--:R-:W-:Y:S11]  /*116c0*/  HMMA.16816.F32.BF16 R8, R12, R24, R8 ;  /* 0x000000180c08723c */ /* 0x008ff60000041808 */
[----:B------:R-:W-:Y:S11]  /*116d0*/  @!UPT UIADD3 URZ, URZ, URZ, URZ ;  /* 0x0000003f3f3ff290 */ /* 0x000ff6000fffe03f */
[----:B------:R-:W-:Y:S01]  /*116e0*/  @!UPT UIADD3 URZ, URZ, URZ, URZ ;  /* 0x0000003f3f3ff290 */ /* 0x000fe2000fffe03f */
[----:B------:R0:W-:Y:S04]  /*116f0*/  STL.64 [R1+0x4e0], R8 ;  /* 0x0004e00801007387 */ /* 0x0001e80000100a00 */
[----:B------:R-:W-:Y:S01]  /*11700*/  STL.64 [R1+0x4e8], R10 ;  /* 0x0004e80a01007387 */ /* 0x000fe20000100a00 */
[----:B0-----:R-:W-:Y:S02]  /*11710*/  IMAD.MOV.U32 R9, RZ, RZ, R24 ;  /* 0x000000ffff097224 */ /* 0x001fe400078e0018 */
[----:B------:R-:W-:Y:S02]  /*11720*/  IMAD.MOV.U32 R8, RZ, RZ, R25 ;  /* 0x000000ffff087224 */ /* 0x000fe400078e0019 */
[----:B------:R-:W3:Y:S04]  /*11730*/  LDL.LU.64 R24, [R1+0x460] ;  /* 0x0004600001187983 */ /* 0x000ee80000300a00 */
[----:B------:R-:W3:Y:S04]  /*11740*/  LDL.LU.64 R26, [R1+0x468] ;  /* 0x00046800011a7983 */ /* 0x000ee80000300a00 */
[----:B------:R-:W-:Y:S04]  /*11750*/  STL.64 [R1+0x1f28], R14 ;  /* 0x001f280e01007387 */ /* 0x000fe80000100a00 */
[----:B------:R0:W-:Y:S02]  /*11760*/  STL.64 [R1+0x1f20], R12 ;  /* 0x001f200c01007387 */ /* 0x0001e40000100a00 */
[----:B0-----:R-:W-:-:S02]  /*11770*/  IMAD.MOV.U32 R12, RZ, RZ, R9 ;  /* 0x000000ffff0c7224 */ /* 0x001fc400078e0009 */
[----:B------:R-:W-:-:S07]  /*11780*/  IMAD.MOV.U32 R13, RZ, RZ, R8 ;  /* 0x000000ffff0d7224 */ /* 0x000fce00078e0008 */
[-C--:B--2---:R-:W-:Y:S01]  /*11790*/  HMMA.16816.F32.BF16 R8, R16, R12.reuse, R4 ;  /* 0x0000000c1008723c */ /* 0x084fe20000041804 */
[----:B------:R-:W2:Y:S04]  /*117a0*/  LDL.LU.64 R4, [R1+0xc20] ;  /* 0x000c200001047983 */ /* 0x000ea80000300a00 */
[----:B------:R-:W4:Y:S11]  /*117b0*/  LDL.LU.64 R6, [R1+0xc28] ;  /* 0x000c280001067983 */ /* 0x000f360000300a00 */
[----:B------:R-:W-:Y:S07]  /*117c0*/  @!UPT UIADD3 URZ, URZ, URZ, URZ ;  /* 0x0000003f3f3ff290 */ /* 0x000fee000fffe03f */
[----:B------:R-:W-:Y:S04]  /*117d0*/  STL.64 [R1+0x750], R8 ;  /* 0x0007500801007387 */ /* 0x000fe80000100a00 */
[----:B------:R-:W-:Y:S01]  /*117e0*/  STL.64 [R1+0x758], R10 ;  /* 0x0007580a01007387 */ /* 0x000fe20000100a00 */
[-C--:B---3--:R-:W-:Y:S03]  /*117f0*/  HMMA.16816.F32.BF16 R24, R20, R12.reuse, R24 ;  /* 0x0000000c1418723c */ /* 0x088fe60000041818 */
[----:B----4-:R-:W-:Y:S04]  /*11800*/  STL.64 [R1+0x1f38], R6 ;  /* 0x001f380601007387 */ /* 0x010fe80000100a00 */
[----:B--2---:R0:W-:Y:S04]  /*11810*/  STL.64 [R1+0x1f30], R4 ;  /* 0x001f300401007387 */ /* 0x0041e80000100a00 */
[----:B0-----:R-:W2:Y:S04]  /*11820*/  LDL.LU.64 R4, [R1+0x1c0] ;  /* 0x0001c00001047983 */ /* 0x001ea80000300a00 */
[----:B------:R-:W2:Y:S04]  /*11830*/  LDL.LU.64 R6, [R1+0x1c8] ;  /* 0x0001c80001067983 */ /* 0x000ea80000300a00 */
[----:B------:R-:W3:Y:S04]  /*11840*/  LDL.LU.64 R8, [R1+0x350] ;  /* 0x0003500001087983 */ /* 0x000ee80000300a00 */
[----:B------:R-:W3:Y:S04]  /*11850*/  LDL.LU.64 R10, [R1+0x358] ;  /* 0x00035800010a7983 */ /* 0x000ee80000300a00 */
[----:B------:R0:W-:Y:S04]  /*11860*/  STL.64 [R1+0x1ef8], R18 ;  /* 0x001ef81201007387 */ /* 0x0001e80000100a00 */
[----:B------:R1:W-:Y:S04]  /*11870*/  STL.64 [R1+0x1ef0], R16 ;  /* 0x001ef01001007387 */ /* 0x0003e80000100a00 */
[----:B0-----:R-:W4:Y:S04]  /*11880*/  LDL.64 R18, [R1+0x8] ;  /* 0x0000080001127983 */ /* 0x001f280000100a00 */
[----:B-1----:R-:W2:Y:S04]  /*11890*/  LDL.64 R16, [R1] ;  /* 0x0000000001107983 */ /* 0x002ea80000100a00 */
[----:B------:R-:W-:Y:S04]  /*118a0*/  STL.64 [R1+0x460], R24 ;  /* 0x0004601801007387 */ /* 0x000fe80000100a00 */
[----:B------:R0:W-:Y:S04]  /*118b0*/  STL.64 [R1+0x468], R26 ;  /* 0x0004681a01007387 */ /* 0x0001e80000100a00 */
[----:B0-----:R-:W2:Y:S04]  /*118c0*/  LDL.LU.64 R26, [R1+0x1f48] ;  /* 0x001f4800011a7983 */ /* 0x001ea80000300a00 */
[----:B------:R-:W2:Y:S04]  /*118d0*/  LDL.LU.64 R24, [R1+0x1f40] ;  /* 0x001f400001187983 */ /* 0x000ea80000300a00 */
[----:B------:R-:W-:Y:S04]  /*118e0*/  STL.64 [R1+0x1ee8], R22 ;  /* 0x001ee81601007387 */ /* 0x000fe80000100a00 */
[----:B------:R-:W-:Y:S01]  /*118f0*/  STL.64 [R1+0x1ee0], R20 ;  /* 0x001ee01401007387 */ /* 0x000fe20000100a00 */
[----:B--2---:R-:W-:Y:S03]  /*11900*/  HMMA.16816.F32.BF16 R12, R24, R12, R4 ;  /* 0x0000000c180c723c */ /* 0x004fe60000041804 */
[----:B------:R-:W2:Y:S04]  /*11910*/  LDL.LU.64 R6, [R1+0x1f38] ;  /* 0x001f380001067983 */ /* 0x000ea80000300a00 */
[----:B------:R-:W2:Y:S11]  /*11920*/  LDL.LU.64 R4, [R1+0x1f30] ;  /* 0x001f300001047983 */ /* 0x000eb60000300a00 */
[----:B------:R-:W-:Y:S05]  /*11930*/  @!UPT UIADD3 URZ, URZ, URZ, URZ ;  /* 0x0000003f3f3ff290 */ /* 0x000fea000fffe03f */
[----:B------:R-:W-:Y:S04]  /*11940*/  STL.64 [R1+0x830], R12 ;  /* 0x0008300c01007387 */ /* 0x000fe80000100a00 */
[----:B------:R0:W-:Y:S04]  /*11950*/  STL.64 [R1+0x838], R14 ;  /* 0x0008380e01007387 */ /* 0x0001e80000100a00 */
[----:B0-----:R-:W2:Y:S04]  /*11960*/  LDL.LU.64 R14, [R1+0x1f28] ;  /* 0x001f2800010e7983 */ /* 0x001ea80000300a00 */
[----:B------:R-:W2:Y:S04]  /*11970*/  LDL.LU.64 R12, [R1+0x1f20] ;  /* 0x001f2000010c7983 */ /* 0x000ea80000300a00 */
[----:B------:R0:W-:Y:S04]  /*11980*/  STL.64 [R1+0x1ed8], R26 ;  /* 0x001ed81a01007387 */ /* 0x0001e80000100a00 */
[----:B------:R1:W-:Y:S04]  /*11990*/  STL.64 [R1+0x1ed0], R24 ;  /* 0x001ed01801007387 */ /* 0x0003e80000100a00 */
[----:B0-----:R-:W2:Y:S04]  /*119a0*/  LDL.64 R26, [R1+0x18] ;  /* 0x00001800011a7983 */ /* 0x001ea80000100a00 */
[----:B-1----:R-:W2:Y:S01]  /*119b0*/  LDL.64 R24, [R1+0x10] ;  /* 0x0000100001187983 */ /* 0x002ea20000100a00 */
[----:B------:R-:W-:-:S02]  /*119c0*/  IMAD.MOV.U32 R20, RZ, RZ, R2 ;  /* 0x000000ffff147224 */ /* 0x000fc400078e0002 */
        /* <DEDUP_REMOVED lines=10> */
[----:B------:R-:W-:Y:S01]  /*11a70*/  IMAD.MOV.U32 R2, RZ, RZ, R26 ;  /* 0x000000ffff027224 */ /* 0x000fe200078e001a */
[----:B------:R-:W2:Y:S01]  /*11a80*/  LDL.LU.64 R24, [R1+0x2d0] ;  /* 0x0002d00001187983 */ /* 0x000ea20000300a00 */
[----:B------:R-:W-:-:S03]  /*11a90*/  IMAD.MOV.U32 R0, RZ, RZ, R27 ;  /* 0x000000ffff007224 */ /* 0x000fc600078e001b */
[----:B------:R-:W2:Y:S01]  /*11aa0*/  LDL.LU.64 R26, [R1+0x2d8] ;  /* 0x0002d800011a7983 */ /* 0x000ea20000300a00 */
[----:B---3--:R-:W-:Y:S11]  /*11ab0*/  HMMA.16816.F32.BF16 R8, R4, R20, R8 ;  /* 0x000000140408723c */ /* 0x008ff60000041808 */
[----:B------:R-:W-:Y:S11]  /*11ac0*/  @!UPT UIADD3 URZ, URZ, URZ, URZ ;  /* 0x0000003f3f3ff290 */ /* 0x000ff6000fffe03f */
[----:B------:R-:W-:Y:S01]  /*11ad0*/  @!UPT UIADD3 URZ, URZ, URZ, URZ ;  /* 0x0000003f3f3ff290 */ /* 0x000fe2000fffe03f */
[----:B------:R-:W-:Y:S04]  /*11ae0*/  STL.64 [R1+0x670], R8 ;  /* 0x0006700801007387 */ /* 0x000fe80000100a00 */
[----:B------:R0:W-:Y:S04]  /*11af0*/  STL.64 [R1+0x678], R10 ;  /* 0x0006780a01007387 */ /* 0x0001e80000100a00 */
[----:B0-----:R-:W2:Y:S04]  /*11b00*/  LDL.LU.64 R10, [R1+0x1f08] ;  /* 0x001f0800010a7983 */ /* 0x001ea80000300a00 */
[----:B------:R-:W2:Y:S04]  /*11b10*/  LDL.LU.64 R8, [R1+0x1f00] ;  /* 0x001f000001087983 */ /* 0x000ea80000300a00 */
[----:B------:R0:W-:Y:S04]  /*11b20*/  STL.64 [R1+0x1ea8], R6 ;  /* 0x001ea80601007387 */ /* 0x0001e80000100a00 */
[----:B------:R1:W-:Y:S01]  /*11b30*/  STL.64 [R1+0x1ea0], R4 ;  /* 0x001ea00401007387 */ /* 0x0003e20000100a00 */
[----:B0-----:R-:W-:-:S02]  /*11b40*/  IMAD.MOV.U32 R6, RZ, RZ, R2 ;  /* 0x000000ffff067224 */ /* 0x001fc400078e0002 */
[----:B------:R-:W-:Y:S02]  /*11b50*/  IMAD.MOV.U32 R7, RZ, RZ, R0 ;  /* 0x000000ffff077224 */ /* 0x000fe400078e0000 */
[----:B-1----:R-:W-:Y:S02]  /*11b60*/  IMAD.MOV.U32 R4, RZ, RZ, R23 ;  /* 0x000000ffff047224 */ /* 0x002fe400078e0017 */
[----:B------:R-:W-:Y:S01]  /*11b70*/  IMAD.MOV.U32 R5, RZ, RZ, R22 ;  /* 0x000000ffff057224 */ /* 0x000fe200078e0016 */
[----:B------:R-:W-:Y:S04]  /*11b80*/  STL.64 [R1+0x1ec8], R6 ;  /* 0x001ec80601007387 */ /* 0x000fe80000100a00 */
[----:B------:R0:W-:Y:S04]  /*11b90*/  STL.64 [R1+0x1ec0], R4 ;  /* 0x001ec00401007387 */ /* 0x0001e80000100a00 */
[----:B0-----:R-:W3:Y:S04]  /*11ba0*/  LDL.LU.64 R4, [R1+0x9f0] ;  /* 0x0009f00001047983 */ /* 0x001ee80000300a00 */
[----:B------:R-:W3:Y:S01]  /*11bb0*/  LDL.LU.64 R6, [R1+0x9f8] ;  /* 0x0009f80001067983 */ /* 0x000ee20000300a00 */
[----:B----4-:R-:W-:-:S02]  /*11bc0*/  IMAD.MOV.U32 R2, RZ, RZ, R18 ;  /* 0x000000ffff027224 */ /* 0x010fc400078e0012 */
[----:B------:R-:W-:Y:S01]  /*11bd0*/  IMAD.MOV.U32 R0, RZ, RZ, R19 ;  /* 0x000000ffff007224 */ /* 0x000fe200078e0013 */
[-C--:B--2---:R-:W-:Y:S08]  /*11be0*/  HMMA.16816.F32.BF16 R24, R8, R20.reuse, R24 ;  /* 0x000000140818723c */ /* 0x084ff00000041818 */
[----:B---3--:R-:W-:Y:S11]  /*11bf0*/  HMMA.16816.F32.BF16 R4, R16, R20, R4 ;  /* 0x000000141004723c */ /* 0x008ff60000041804 */
[----:B------:R-:W-:Y:S11]  /*11c00*/  @!UPT UIADD3 URZ, URZ, URZ, URZ ;  /* 0x0000003f3f3ff290 */ /* 0x000ff6000fffe03f */
[----:B------:R-:W-:Y:S01]  /*11c10*/  @!UPT UIADD3 URZ, URZ, URZ, URZ ;  /* 0x0000003f3f3ff290 */ /* 0x000fe2000fffe03f */
[----:B------:R0:W-:Y:S04]  /*11c20*/  STL.64 [R1+0x2e0], R4 ;  /* 0x0002e00401007387 */ /* 0x0001e80000100a00 */
[----:B------:R-:W-:Y:S01]  /*11c30*/  STL.64 [R1+0x2e8], R6 ;  /* 0x0002e80601007387 */ /* 0x000fe20000100a00 */
[----:B0-----:R-:W-:Y:S02]  /*11c40*/  IMAD.MOV.U32 R5, RZ, RZ, R16 ;  /* 0x000000ffff057224 */ /* 0x001fe400078e0010 */
[----:B------:R-:W-:Y:S02]  /*11c50*/  IMAD.MOV.U32 R4, RZ, RZ, R17 ;  /* 0x000000ffff047224 */ /* 0x000fe400078e0011 */
[----:B------:R-:W2:Y:S04]  /*11c60*/  LDL.LU.64 R16, [R1+0x4d0] ;  /* 0x0004d00001107983 */ /* 0x000ea80000300a00 */
[----:B------:R-:W2:Y:S04]  /*11c70*/  LDL.LU.64 R18, [R1+0x4d8] ;  /* 0x0004d80001127983 */ /* 0x000ea80000300a00 */
[----:B------:R-:W3:Y:S04]  /*11c80*/  LDL.LU.64 R20, [R1+0x230] ;  /* 0x0002300001147983 */ /* 0x000ee80000300a00 */
[----:B------:R-:W3:Y:S04]  /*11c90*/  LDL.LU.64 R22, [R1+0x238] ;  /* 0x0002380001167983 */ /* 0x000ee80000300a00 */
[----:B------:R0:W-:Y:S04]  /*11ca0*/  STL.64 [R1+0x600], R24 ;  /* 0x0006001801007387 */ /* 0x0001e80000100a00 */
[----:B------:R1:W-:Y:S04]  /*11cb0*/  STL.64 [R1+0x608], R26 ;  /* 0x0006081a01007387 */ /* 0x0003e80000100a00 */
[----:B0-----:R-:W4:Y:S04]  /*11cc0*/  LDL.LU.64 R24, [R1+0x450] ;  /* 0x0004500001187983 */ /* 0x001f280000300a00 */
[----:B-1----:R-:W4:Y:S04]  /*11cd0*/  LDL.LU.64 R26, [R1+0x458] ;  /* 0x00045800011a7983 */ /* 0x002f280000300a00 */
[----:B------:R0:W-:Y:S04]  /*11ce0*/  STL.64 [R1+0x1e88], R10 ;  /* 0x001e880a01007387 */ /* 0x0001e80000100a00 */
[----:B------:R1:W-:Y:S01]  /*11cf0*/  STL.64 [R1+0x1e80], R8 ;  /* 0x001e800801007387 */ /* 0x0003e20000100a00 */
[----:B0-----:R-:W-:-:S02]  /*11d00*/  IMAD.MOV.U32 R10, RZ, RZ, R2 ;  /* 0x000000ffff0a7224 */ /* 0x001fc400078e0002 */
[----:B------:R-:W-:Y:S02]  /*11d10*/  IMAD.MOV.U32 R11, RZ, RZ, R0 ;  /* 0x000000ffff0b7224 */ /* 0x000fe400078e0000 */
[----:B-1----:R-:W-:Y:S02]  /*11d20*/  IMAD.MOV.U32 R8, RZ, RZ, R5 ;  /* 0x000000ffff087224 */ /* 0x002fe400078e0005 */
[----:B------:R-:W-:Y:S02]  /*11d30*/  IMAD.MOV.U32 R9, RZ, RZ, R4 ;  /* 0x000000ffff097224 */ /* 0x000fe400078e0004 */
[----:B------:R-:W2:Y:S04]  /*11d40*/  LDL.LU.64 R4, [R1+0x1e0] ;  /* 0x0001e00001047983 */ /* 0x000ea80000300a00 */
[----:B------:R-:W2:Y:S04]  /*11d50*/  LDL.LU.64 R6, [R1+0x1e8] ;  /* 0x0001e80001067983 */ /* 0x000ea80000300a00 */
[----:B------:R-:W-:Y:S04]  /*11d60*/  STL.64 [R1+0x1eb8], R10 ;  /* 0x001eb80a01007387 */ /* 0x000fe80000100a00 */
[----:B------:R0:W-:Y:S04]  /*11d70*/  STL.64 [R1+0x1eb0], R8 ;  /* 0x001eb00801007387 */ /* 0x0001e80000100a00 */
[----:B0-----:R-:W2:Y:S02]  /*11d80*/  LDL.LU.64 R8, [R1+0xc0] ;  /* 0x0000c00001087983 */ /* 0x001ea40000300a00 */
        /* <DEDUP_REMOVED lines=9> */
[----:B------:R-:W2:Y:S04]  /*11e20*/  LDL.LU.64 R8, [R1+0xc10] ;  /* 0x000c100001087983 */ /* 0x000ea80000300a00 */
[----:B------:R-:W2:Y:S04]  /*11e30*/  LDL.LU.64 R10, [R1+0xc18] ;  /* 0x000c1800010a7983 */ /* 0x000ea80000300a00 */
[----:B------:R-:W-:Y:S04]  /*11e40*/  STL.64 [R1+0x1e98], R14 ;  /* 0x001e980e01007387 */ /* 0x000fe80000100a00 */
[----:B------:R0:W-:Y:S02]  /*11e50*/  STL.64 [R1+0x1e90], R12 ;  /* 0x001e900c01007387 */ /* 0x0001e40000100a00 */
[----:B0-----:R-:W-:-:S02]  /*11e60*/  IMAD.MOV.U32 R12, RZ, RZ, R2 ;  /* 0x000000ffff0c7224 */ /* 0x001fc400078e0002 */
[----:B------:R-:W-:-:S07]  /*11e70*/  IMAD.MOV.U32 R13, RZ, RZ, R0 ;  /* 0x000000ffff0d7224 */ /* 0x000fce00078e0000 */
[-C--:B---3--:R-:W-:Y:S11]  /*11e80*/  HMMA.16816.F32.BF16 R20, R16, R12.reuse, R20 ;  /* 0x0000000c1014723c */ /* 0x088ff60000041814 */
[----:B------:R-:W-:Y:S11]  /*11e90*/  @!UPT UIADD3 URZ, URZ, URZ, URZ ;  /* 0x0000003f3f3ff290 */ /* 0x000ff6000fffe03f */
[----:B------:R-:W-:Y:S01]  /*11ea0*/  @!UPT UIADD3 URZ, URZ, URZ, URZ ;  /* 0x0000003f3f3ff290 */ /* 0x000fe2000fffe03f */
[----:B------:R-:W-:Y:S04]  /*11eb0*/  STL.64 [R1+0x740], R20 ;  /* 0x0007401401007387 */ /* 0x000fe80000100a00 */
[----:B------:R0:W-:Y:S04]  /*11ec0*/  STL.64 [R1+0x748], R22 ;  /* 0x0007481601007387 */ /* 0x0001e80000100a00 */
[----:B0-----:R-:W4:Y:S04]  /*11ed0*/  LDL.LU.64 R22, [R1+0x1ee8] ;  /* 0x001ee80001167983 */ /* 0x001f280000300a00 */
[----:B------:R-:W4:Y:S04]  /*11ee0*/  LDL.LU.64 R20, [R1+0x1ee0] ;  /* 0x001ee00001147983 */ /* 0x000f280000300a00 */
[----:B------:R-:W-:Y:S04]  /*11ef0*/  STL.64 [R1+0x1e78], R18 ;  /* 0x001e781201007387 */ /* 0x000fe80000100a00 */
[----:B------:R0:W-:Y:S04]  /*11f00*/  STL.64 [R1+0x1e70], R16 ;  /* 0x001e701001007387 */ /* 0x0001e80000100a00 */
[----:B0-----:R-:W2:Y:S01]  /*11f10*/  LDL.LU.64 R16, [R1+0xb0] ;  /* 0x0000b00001107983 */ /* 0x001ea20000300a00 */
        /* <DEDUP_REMOVED lines=11> */
[----:B---3--:R-:W-:Y:S03]  /*11fd0*/  HMMA.16816.F32.BF16 R12, R24, R12, R4 ;  /* 0x0000000c180c723c */ /* 0x008fe60000041804 */
[----:B------:R-:W2:Y:S04]  /*11fe0*/  LDL.LU.64 R6, [R1+0x1ec8] ;  /* 0x001ec80001067983 */ /* 0x000ea80000300a00 */
[----:B------:R-:W2:Y:S11]  /*11ff0*/  LDL.LU.64 R4, [R1+0x1ec0] ;  /* 0x001ec00001047983 */ /* 0x000eb60000300a00 */
[----:B------:R-:W-:Y:S05]  /*12000*/  @!UPT UIADD3 URZ, URZ, URZ, URZ ;  /* 0x0000003f3f3ff290 */ /* 0x000fea000fffe03f */
[----:B------:R0:W-:Y:S04]  /*12010*/  STL.64 [R1+0x820], R12 ;  /* 0x0008200c01007387 */ /* 0x0001e80000100a00 */
[----:B------:R1:W-:Y:S04]  /*12020*/  STL.64 [R1+0x828], R14 ;  /* 0x0008280e01007387 */ /* 0x0003e80000100a00 */
[----:B0-----:R-:W3:Y:S04]  /*12030*/  LDL.LU.64 R12, [R1+0xa30] ;  /* 0x000a3000010c7983 */ /* 0x001ee80000300a00 */
[----:B-1----:R-:W3:Y:S04]  /*12040*/  LDL.LU.64 R14, [R1+0xa38] ;  /* 0x000a3800010e7983 */ /* 0x002ee80000300a00 */
[----:B------:R-:W-:Y:S04]  /*12050*/  STL.64 [R1+0x1e58], R26 ;  /* 0x001e581a01007387 */ /* 0x000fe80000100a00 */
[----:B------:R0:W-:Y:S04]  /*12060*/  STL.64 [R1+0x1e50], R24 ;  /* 0x001e501801007387 */ /* 0x0001e80000100a00 */
[----:B0-----:R-:W3:Y:S04]  /*12070*/  LDL.LU.64 R24, [R1+0x330] ;  /* 0x0003300001187983 */ /* 0x001ee80000300a00 */
[----:B------:R-:W3:Y:S01]  /*12080*/  LDL.LU.64 R26, [R1+0x338] ;  /* 0x00033800011a7983 */ /* 0x000ee20000300a00 */
[----:B--2---:R-:W-:Y:S03]  /*12090*/  HMMA.16816.F32.BF16 R4, R4, R16, R8 ;  /* 0x000000100404723c */ /* 0x004fe60000041808 */
[----:B------:R-:W3:Y:S04]  /*120a0*/  LDL.LU.64 R10, [R1+0x1eb8] ;  /* 0x001eb800010a7983 */ /* 0x000ee80000300a00 */
[----:B------:R-:W3:Y:S11]  /*120b0*/  LDL.LU.64 R8, [R1+0x1eb0] ;  /* 0x001eb00001087983 */ /* 0x000ef60000300a00 */
[----:B------:R-:W-:Y:S05]  /*120c0*/  @!UPT UIADD3 URZ, URZ, URZ, URZ ;  /* 0x0000003f3f3ff290 */ /* 0x000fea000fffe03f */
        /* <DEDUP_REMOVED lines=9> */
[----:B------:R0:W-:Y:S04]  /*12160*/  STL.64 [R1+0x660], R20 ;  /* 0x0006601401007387 */ /* 0x0001e80000100a00 */
[----:B------:R1:W-:Y:S04]  /*12170*/  STL.64 [R1+0x668], R22 ;  /* 0x0006681601007387 */ /* 0x0003e80000100a00 */
[----:B------:R-:W2:Y:S04]  /*12180*/  LDL.LU.64 R16, [R1+0x4c0] ;  /* 0x0004c00001107983 */ /* 0x000ea80000300a00 */
[----:B------:R-:W2:Y:S04]  /*12190*/  LDL.LU.64 R18, [R1+0x4c8] ;  /* 0x0004c80001127983 */ /* 0x000ea80000300a00 */
[----:B0-----:R-:W4:Y:S04]  /*121a0*/  LDL.LU.64 R20, [R1+0x270] ;  /* 0x0002700001147983 */ /* 0x001f280000300a00 */
[----:B-1----:R-:W4:Y:S04]  /*121b0*/  LDL.LU.64 R22, [R1+0x278] ;  /* 0x0002780001167983 */ /* 0x002f280000300a00 */
        /* <DEDUP_REMOVED lines=9> */
[----:B------:R-:W2:Y:S04]  /*12250*/  LDL.LU.64 R14, [R1+0x1e98] ;  /* 0x001e9800010e7983 */ /* 0x000ea80000300a00 */
[----:B------:R-:W2:Y:S11]  /*12260*/  LDL.LU.64 R12, [R1+0x1e90] ;  /* 0x001e9000010c7983 */ /* 0x000eb60000300a00 */
[----:B------:R-:W-:Y:S07]  /*12270*/  @!UPT UIADD3 URZ, URZ, URZ, URZ ;  /* 0x0000003f3f3ff290 */ /* 0x000fee000fffe03f */
[----:B------:R-:W-:Y:S04]  /*12280*/  STL.64 [R1+0x2d0], R8 ;  /* 0x0002d00801007387 */ /* 0x000fe80000100a00 */
[----:B------:R0:W-:Y:S04]  /*12290*/  STL.64 [R1+0x2d8], R10 ;  /* 0x0002d80a01007387 */ /* 0x0001e80000100a00 */
[----:B0-----:R-:W3:Y:S04]  /*122a0*/  LDL.LU.64 R10, [R1+0x1e88] ;  /* 0x001e8800010a7983 */ /* 0x001ee80000300a00 */
[----:B------:R-:W3:Y:S02]  /*122b0*/  LDL.LU.64 R8, [R1+0x1e80] ;  /* 0x001e800001087983 */ /* 0x000ee40000300a00 */
[-C--:B---3--:R-:W-:Y:S11]  /*122c0*/  HMMA.16816.F32.BF16 R24, R8, R4.reuse, R24 ;  /* 0x000000040818723c */ /* 0x088ff60000041818 */
[----:B------:R-:W-:Y:S11]  /*122d0*/  @!UPT UIADD3 URZ, URZ, URZ, URZ ;  /* 0x0000003f3f3ff290 */ /* 0x000ff6000fffe03f */
[----:B------:R-:W-:Y:S01]  /*122e0*/  @!UPT UIADD3 URZ, URZ, URZ, URZ ;  /* 0x0000003f3f3ff290 */ /* 0x000fe2000fffe03f */
[----:B------:R0:W-:Y:S04]  /*122f0*/  STL.64 [R1+0x5f0], R24 ;  /* 0x0005f01801007387 */ /* 0x0001e80000100a00 */
[----:B------:R1:W-:Y:S04]  /*12300*/  STL.64 [R1+0x5f8], R26 ;  /* 0x0005f81a01007387 */ /* 0x0003e80000100a00 */
[----:B0-----:R-:W3:Y:S04]  /*12310*/  LDL.LU.64 R24, [R1+0x440] ;  /* 0x0004400001187983 */ /* 0x001ee80000300a00 */
[----:B-1----:R-:W3:Y:S04]  /*12320*/  LDL.LU.64 R26, [R1+0x448] ;  /* 0x00044800011a7983 */ /* 0x002ee80000300a00 */
[----:B------:R-:W-:Y:S04]  /*12330*/  STL.64 [R1+0x1e20], R10 ;  /* 0x001e200a01007387 */ /* 0x000fe80000100a00 */
[----:B------:R0:W-:Y:S04]  /*12340*/  STL.64 [R1+0x1e18], R8 ;  /* 0x001e180801007387 */ /* 0x0001e80000100a00 */
[----:B0-----:R-:W3:Y:S01]  /*12350*/  LDL.LU.64 R8, [R1+0xa0] ;  /* 0x0000a00001087983 */ /* 0x001ee20000300a00 */
[-C--:B--2---:R-:W-:Y:S03]  /*12360*/  HMMA.16816.F32.BF16 R16, R12, R4.reuse, R16 ;  /* 0x000000040c10723c */ /* 0x084fe60000041810 */
[----:B---3--:R0:W-:Y:S04]  /*12370*/  STL.64 [R1+0x1e48], R8 ;  /* 0x001e480801007387 */ /* 0x0081e80000100a00 */
[----:B0-----:R-:W2:Y:S04]  /*12380*/  LDL.LU.64 R8, [R1+0x220] ;  /* 0x0002200001087983 */ /* 0x001ea80000300a00 */
[----:B------:R-:W2:Y:S11]  /*12390*/  LDL.LU.64 R10, [R1+0x228] ;  /* 0x00022800010a7983 */ /* 0x000eb60000300a00 */
[----:B------:R-:W-:Y:S01]  /*123a0*/  @!UPT UIADD3 URZ, URZ, URZ, URZ ;  /* 0x0000003f3f3ff290 */ /* 0x000fe2000fffe03f */
        /* <DEDUP_REMOVED lines=8> */
[-C--:B----4-:R-:W-:Y:S11]  /*12430*/  HMMA.16816.F32.BF16 R20, R16, R4.reuse, R20 ;  /* 0x000000041014723c */ /* 0x090ff60000041814 */
        /* <DEDUP_REMOVED lines=8> */
[----:B0-----:R-:W2:Y:S04]  /*124c0*/  LDL.LU.64 R16, [R1+0xc00] ;  /* 0x000c000001107983 */ /* 0x001ea80000300a00 */
[----:B------:R-:W2:Y:S01]  /*124d0*/  LDL.LU.64 R18, [R1+0xc08] ;  /* 0x000c080001127983 */ /* 0x000ea20000300a00 */
[-C--:B----4-:R-:W-:Y:S11]  /*124e0*/  HMMA.16816.F32.BF16 R24, R20, R4.reuse, R24 ;  /* 0x000000041418723c */ /* 0x090ff60000041818 */
[----:B------:R-:W-:Y:S11]  /*124f0*/  @!UPT UIADD3 URZ, URZ, URZ, URZ ;  /* 0x0000003f3f3ff290 */ /* 0x000ff6000fffe03f */
[----:B------:R-:W-:Y:S01]  /*12500*/  @!UPT UIADD3 URZ, URZ, URZ, URZ ;  /* 0x0000003f3f3ff290 */ /* 0x000fe2000fffe03f */
[----:B------:R-:W-:Y:S04]  /*12510*/  STL.64 [R1+0x440], R24 ;  /* 0x0004401801007387 */ /* 0x000fe80000100a00 */
[----:B------:R0:W-:Y:S04]  /*12520*/  STL.64 [R1+0x448], R26 ;  /* 0x0004481a01007387 */ /* 0x0001e80000100a00 */
[----:B0-----:R-:W2:Y:S04]  /*12530*/  LDL.LU.64 R26, [R1+0x1e58] ;  /* 0x001e5800011a7983 */ /* 0x001ea80000300a00 */
[----:B------:R-:W2:Y:S02]  /*12540*/  LDL.LU.64 R24, [R1+0x1e50] ;  /* 0x001e500001187983 */ /* 0x000ea40000300a00 */
[----:B--2---:R-:W-:Y:S02]  /*12550*/  HMMA.16816.F32.BF16 R4, R24, R4, R8 ;  /* 0x000000041804723c */ /* 0x004fe40000041808 */
[----:B------:R-:W2:Y:S11]  /*12560*/  LDL.LU.64 R8, [R1+0x1e48] ;  /* 0x001e480001087983 */ /* 0x000eb60000300a00 */
[----:B------:R-:W-:Y:S10]  /*12570*/  @!UPT UIADD3 URZ, URZ, URZ, URZ ;  /* 0x0000003f3f3ff290 */ /* 0x000ff4000fffe03f */
[----:B------:R-:W-:Y:S04]  /*12580*/  STL.64 [R1+0x810], R4 ;  /* 0x0008100401007387 */ /* 0x000fe80000100a00 */
[----:B------:R0:W-:Y:S04]  /*12590*/  STL.64 [R1+0x818], R6 ;  /* 0x0008180601007387 */ /* 0x0001e80000100a00 */
[----:B0-----:R-:W2:Y:S04]  /*125a0*/  LDL.LU.64 R6, [R1+0x1e40] ;  /* 0x001e400001067983 */ /* 0x001ea80000300a00 */
[----:B------:R-:W2:Y:S04]  /*125b0*/  LDL.LU.64 R4, [R1+0x1e38] ;  /* 0x001e380001047983 */ /* 0x000ea80000300a00 */
[----:B------:R-:W-:Y:S04]  /*125c0*/  STL.64 [R1+0x1df0], R26 ;  /* 0x001df01a01007387 */ /* 0x000fe80000100a00 */
[----:B------:R0:W-:Y:S04]  /*125d0*/  STL.64 [R1+0x1de8], R24 ;  /* 0x001de81801007387 */ /* 0x0001e80000100a00 */
[----:B0-----:R-:W4:Y:S04]  /*125e0*/  LDL.LU.64 R24, [R1+0xa40] ;  /* 0x000a400001187983 */ /* 0x001f280000300a00 */
[----:B------:R-:W4:Y:S01]  /*125f0*/  LDL.LU.64 R26, [R1+0xa48] ;  /* 0x000a4800011a7983 */ /* 0x000f220000300a00 */
[----:B--2---:R-:W-:Y:S11]  /*12600*/  HMMA.16816.F32.BF16 R16, R4, R8, R16 ;  /* 0x000000080410723c */ /* 0x004ff60000041810 */
[----:B------:R-:W-:Y:S11]  /*12610*/  @!UPT UIADD3 URZ, URZ, URZ, URZ ;  /* 0x0000003f3f3ff290 */ /* 0x000ff6000fffe03f */
[----:B------:R-:W-:Y:S01]  /*12620*/  @!UPT UIADD3 URZ, URZ, URZ, URZ ;  /* 0x0000003f3f3ff290 */ /* 0x000fe2000fffe03f */
[----:B------:R0:W-:Y:S04]  /*12630*/  STL.64 [R1+0x350], R16 ;  /* 0x0003501001007387 */ /* 0x0001e80000100a00 */
[----:B------:R1:W-:Y:S01]  /*12640*/  STL.64 [R1+0x358], R18 ;  /* 0x0003581201007387 */ /* 0x0003e20000100a00 */
[----:B0-----:R-:W-:Y:S02]  /*12650*/  IMAD.MOV.U32 R17, RZ, RZ, R6 ;  /* 0x000000ffff117224 */ /* 0x001fe400078e0006 */
[----:B------:R-:W-:Y:S02]  /*12660*/  IMAD.MOV.U32 R16, RZ, RZ, R7 ;  /* 0x000000ffff107224 */ /* 0x000fe400078e0007 */
[----:B-1----:R-:W-:Y:S01]  /*12670*/  IMAD.MOV.U32 R19, RZ, RZ, R4 ;  /* 0x000000ffff137224 */ /* 0x002fe200078e0004 */
[----:B------:R-:W3:Y:S01]  /*12680*/  LDL.LU.64 R6, [R1+0x1e30] ;  /* 0x001e300001067983 */ /* 0x000ee20000300a00 */
[----:B------:R-:W-:-:S03]  /*12690*/  IMAD.MOV.U32 R18, RZ, RZ, R5 ;  /* 0x000000ffff127224 */ /* 0x000fc600078e0005 */
[----:B------:R-:W3:Y:S02]  /*126a0*/  LDL.LU.64 R4, [R1+0x1e28] ;  /* 0x001e280001047983 */ /* 0x000ee40000300a00 */
[-C--:B---3--:R-:W-:Y:S11]  /*126b0*/  HMMA.16816.F32.BF16 R12, R4, R8.reuse, R12 ;  /* 0x00000008040c723c */ /* 0x088ff6000004180c */
        /* <DEDUP_REMOVED lines=8> */
[----:B0-----:R-:W4:Y:S04]  /*12740*/  LDL.64 R6, [R1+0x8] ;  /* 0x0000080001067983 */ /* 0x001f280000100a00 */
[----:B-1----:R-:W4:Y:S02]  /*12750*/  LDL.64 R4, [R1] ;  /* 0x0000000001047983 */ /* 0x002f240000100a00 */
[----:B----4-:R-:W-:Y:S11]  /*12760*/  HMMA.16816.F32.BF16 R24, R4, R8, R24 ;  /* 0x000000080418723c */ /* 0x010ff60000041818 */
[----:B------:R-:W-:Y:S11]  /*12770*/  @!UPT UIADD3 URZ, URZ, URZ, URZ ;  /* 0x0000003f3f3ff290 */ /* 0x000ff6000fffe03f */
[----:B------:R-:W-:Y:S01]  /*12780*/  @!UPT UIADD3 URZ, URZ, URZ, URZ ;  /* 0x0000003f3f3ff290 */ /* 0x000fe2000fffe03f */
[----:B------:R-:W-:Y:S04]  /*12790*/  STL.64 [R1+0x2c0], R24 ;  /* 0x0002c01801007387 */ /* 0x000fe80000100a00 */
[----:B------:R0:W-:Y:S04]  /*127a0*/  STL.64 [R1+0x2c8], R26 ;  /* 0x0002c81a01007387 */ /* 0x0001e80000100a00 */
[----:B------:R-:W2:Y:S01]  /*127b0*/  LDL.LU.64 R10, [R1+0x1e20] ;  /* 0x001e2000010a7983 */ /* 0x000ea20000300a00 */
[----:B0-----:R-:W-:Y:S02]  /*127c0*/  IMAD.MOV.U32 R27, RZ, RZ, R8 ;  /* 0x000000ffff1b7224 */ /* 0x001fe400078e0008 */
[----:B------:R-:W-:-:S02]  /*127d0*/  IMAD.MOV.U32 R26, RZ, RZ, R9 ;  /* 0x000000ffff1a7224 */ /* 0x000fc400078e0009 */
[----:B------:R-:W2:Y:S01]  /*127e0*/  LDL.LU.64 R8, [R1+0x1e18] ;  /* 0x001e180001087983 */ /* 0x000ea20000300a00 */
[----:B------:R-:W-:Y:S02]  /*127f0*/  IMAD.MOV.U32 R2, RZ, RZ, R6 ;  /* 0x000000ffff027224 */ /* 0x000fe400078e0006 */
[----:B------:R-:W-:Y:S02]  /*12800*/  IMAD.MOV.U32 R0, RZ, RZ, R7 ;  /* 0x000000ffff007224 */ /* 0x000fe400078e0007 */
[----:B------:R-:W-:Y:S02]  /*12810*/  IMAD.MOV.U32 R25, RZ, RZ, R4 ;  /* 0x000000ffff197224 */ /* 0x000fe400078e0004 */
[----:B------:R-:W-:Y:S02]  /*12820*/  IMAD.MOV.U32 R24, RZ, RZ, R5 ;  /* 0x000000ffff187224 */ /* 0x000fe400078e0005 */
[----:B------:R-:W-:Y:S02]  /*12830*/  IMAD.MOV.U32 R6, RZ, RZ, R17 ;  /* 0x000000ffff067224 */ /* 0x000fe400078e0011 */
[----:B------:R-:W-:-:S02]  /*12840*/  IMAD.MOV.U32 R7, RZ, RZ, R16 ;  /* 0x000000ffff077224 */ /* 0x000fc400078e0010 */
[----:B------:R-:W-:Y:S01]  /*12850*/  IMAD.MOV.U32 R4, RZ, RZ, R19 ;  /* 0x000000ffff047224 */ /* 0x000fe200078e0013 */
[----:B------:R-:W3:Y:S01]  /*12860*/  LDL.LU.64 R16, [R1+0x4b0] ;  /* 0x0004b00001107983 */ /* 0x000ee20000300a00 */
[----:B------:R-:W-:-:S03]  /*12870*/  IMAD.MOV.U32 R5, RZ, RZ, R18 ;  /* 0x000000ffff057224 */ /* 0x000fc600078e0012 */
[----:B------:R-:W3:Y:S04]  /*12880*/  LDL.LU.64 R18, [R1+0x4b8] ;  /* 0x0004b80001127983 */ /* 0x000ee80000300a00 */
        /* <DEDUP_REMOVED lines=10> */
[----:B------:R-:W3:Y:S04]  /*12930*/  LDL.LU.64 R12, [R1+0x1e08] ;  /* 0x001e0800010c7983 */ /* 0x000ee80000300a00 */
        /* <DEDUP_REMOVED lines=20> */
[----:B------:R4:W-:Y:S01]  /*12a80*/  STL.64 [R1+0x1d78], R12 ;  /* 0x001d780c01007387 */ /* 0x0009e20000100a00 */
[-C--:B--2---:R-:W-:Y:S08]  /*12a90*/  HMMA.16816.F32.BF16 R24, R20, R4.reuse, R24 ;  /* 0x000000041418723c */ /* 0x084ff00000041818 */
[-C--:B----4-:R-:W-:Y:S01]  /*12aa0*/  HMMA.16816.F32.BF16 R12, R16, R4.reuse, R8 ;  /* 0x00000004100c723c */ /* 0x090fe20000041808 */
[----:B------:R-:W2:Y:S04]  /*12ab0*/  LDL.LU.64 R8, [R1+0x420] ;  /* 0x0004200001087983 */ /* 0x000ea80000300a00 */
[----:B------:R-:W3:Y:S11]  /*12ac0*/  LDL.LU.64 R10, [R1+0x428] ;  /* 0x00042800010a7983 */ /* 0x000ef60000300a00 */
[----:B------:R-:W-:Y:S07]  /*12ad0*/  @!UPT UIADD3 URZ, URZ, URZ, URZ ;  /* 0x0000003f3f3ff290 */ /* 0x000fee000fffe03f */
[----:B------:R-:W-:Y:S04]  /*12ae0*/  STL.64 [R1+0x720], R12 ;  /* 0x0007200c01007387 */ /* 0x000fe80000100a00 */
[----:B------:R-:W-:Y:S04]  /*12af0*/  STL.64 [R1+0x728], R14 ;  /* 0x0007280e01007387 */ /* 0x000fe80000100a00 */
[----:B---3--:R-:W-:Y:S04]  /*12b00*/  STL.64 [R1+0x1dd0], R10 ;  /* 0x001dd00a01007387 */ /* 0x008fe80000100a00 */
[----:B--2---:R0:W-:Y:S04]  /*12b10*/  STL.64 [R1+0x1dc8], R8 ;  /* 0x001dc80801007387 */ /* 0x0041e80000100a00 */
[----:B0-----:R-:W2:Y:S04]  /*12b20*/  LDL.LU.64 R8, [R1+0xbf0] ;  /* 0x000bf00001087983 */ /* 0x001ea80000300a00 */
[----:B------:R-:W2:Y:S04]  /*12b30*/  LDL.LU.64 R10, [R1+0xbf8] ;  /* 0x000bf800010a7983 */ /* 0x000ea80000300a00 */
        /* <DEDUP_REMOVED lines=8> */
[----:B0-----:R-:W2:Y:S04]  /*12bc0*/  LDL.LU.64 R26, [R1+0x1df0] ;  /* 0x001df000011a7983 */ /* 0x001ea80000300a00 */
[----:B------:R-:W2:Y:S04]  /*12bd0*/  LDL.LU.64 R24, [R1+0x1de8] ;  /* 0x001de80001187983 */ /* 0x000ea80000300a00 */
[----:B------:R-:W-:Y:S04]  /*12be0*/  STL.64 [R1+0x1d70], R22 ;  /* 0x001d701601007387 */ /* 0x000fe80000100a00 */
[----:B------:R0:W-:Y:S04]  /*12bf0*/  STL.64 [R1+0x1d68], R20 ;  /* 0x001d681401007387 */ /* 0x0001e80000100a00 */
[----:B0-----:R-:W2:Y:S04]  /*12c00*/  LDL.LU.64 R20, [R1+0x240] ;  /* 0x0002400001147983 */ /* 0x001ea80000300a00 */
[----:B------:R-:W2:Y:S02]  /*12c10*/  LDL.LU.64 R22, [R1+0x248] ;  /* 0x0002480001167983 */ /* 0x000ea40000300a00 */
[----:B--2---:R-:W-:Y:S02]  /*12c20*/  HMMA.16816.F32.BF16 R4, R24, R4, R20 ;  /* 0x000000041804723c */ /* 0x004fe40000041814 */
[----:B------:R-:W-:Y:S11]  /*12c30*/  LDSM.16.M88.4 R20, [R3+0x6000] ;  /* 0x006000000314783b */ /* 0x000ff60000000200 */
[----:B------:R-:W-:Y:S10]  /*12c40*/  @!UPT UIADD3 URZ, URZ, URZ, URZ ;  /* 0x0000003f3f3ff290 */ /* 0x000ff4000fffe03f */
[----:B------:R-:W-:Y:S04]  /*12c50*/  STL.64 [R1+0x800], R4 ;  /* 0x0008000401007387 */ /* 0x000fe80000100a00 */
[----:B------:R-:W-:Y:S04]  /*12c60*/  STL.64 [R1+0x808], R6 ;  /* 0x0008080601007387 */ /* 0x000fe80000100a00 */
[----:B------:R-:W0:Y:S04]  /*12c70*/  LDSM.16.M88.4 R4, [R3+0x6400] ;  /* 0x006400000304783b */ /* 0x000e280000000200 */
[----:B0-----:R-:W-:Y:S04]  /*12c80*/  STL.64 [R1+0x80], R4 ;  /* 0x0000800401007387 */ /* 0x001fe80000100a00 */
[----:B------:R-:W-:Y:S04]  /*12c90*/  STL.64 [R1+0x88], R6 ;  /* 0x0000880601007387 */ /* 0x000fe80000100a00 */
[----:B------:R-:W0:Y:S04]  /*12ca0*/  LDSM.16.M88.4 R4, [R3+0x6800] ;  /* 0x006800000304783b */ /* 0x000e280000000200 */
[----:B0-----:R-:W-:Y:S04]  /*12cb0*/  STL.64 [R1+0x70], R4 ;  /* 0x0000700401007387 */ /* 0x001fe80000100a00 */
[----:B------:R-:W-:Y:S04]  /*12cc0*/  STL.64 [R1+0x78], R6 ;  /* 0x0000780601007387 */ /* 0x000fe80000100a00 */
[----:B------:R-:W0:Y:S04]  /*12cd0*/  LDSM.16.M88.4 R4, [R3+0x6c00] ;  /* 0x006c00000304783b */ /* 0x000e280000000200 */
[----:B0-----:R-:W-:Y:S04]  /*12ce0*/  STL.64 [R1+0x60], R4 ;  /* 0x0000600401007387 */ /* 0x001fe80000100a00 */
[----:B------:R0:W-:Y:S04]  /*12cf0*/  STL.64 [R1+0x68], R6 ;  /* 0x0000680601007387 */ /* 0x0001e80000100a00 */
[----:B0-----:R-:W2:Y:S04]  /*12d00*/  LDL.LU.64 R6, [R1+0x1de0] ;  /* 0x001de00001067983 */ /* 0x001ea80000300a00 */
[----:B------:R-:W2:Y:S04]  /*12d10*/  LDL.LU.64 R4, [R1+0x1dd8] ;  /* 0x001dd80001047983 */ /* 0x000ea80000300a00 */
[----:B------:R-:W-:Y:S01]  /*12d20*/  STL.64 [R1+0x98], R22 ;  /* 0x0000981601007387 */ /* 0x000fe20000100a00 */
        /* <DEDUP_REMOVED lines=19> */
[----:B---3--:R-:W-:Y:S03]  /*12e60*/  HMMA.16816.F32.BF16 R8, R8, R20, R16 ;  /* 0x000000140808723c */ /* 0x008fe60000041810 */
        /* <DEDUP_REMOVED lines=22> */
[----:B----4-:R-:W-:Y:S04]  /*12fd0*/  STL.64 [R1+0x1d28], R10 ;  /* 0x001d280a01007387 */ /* 0x010fe80000100a00 */
[----:B--2---:R0:W-:Y:S04]  /*12fe0*/  STL.64 [R1+0x1d20], R8 ;  /* 0x001d200801007387 */ /* 0x0041e80000100a00 */
[----:B0-----:R-:W2:Y:S04]  /*12ff0*/  LDL.LU.64 R8, [R1+0x80] ;  /* 0x0000800001087983 */ /* 0x001ea80000300a00 */
[----:B--2---:R0:W-:Y:S02]  /*13000*/  STL.64 [R1+0x1d50], R8 ;  /* 0x001d500801007387 */ /* 0x0041e40000100a00 */
[----:B0-----:R-:W-:-:S02]  /*13010*/  IMAD.MOV.U32 R8, RZ, RZ, R2 ;  /* 0x000000ffff087224 */ /* 0x001fc400078e0002 */
[----:B------:R-:W-:-:S07]  /*13020*/  IMAD.MOV.U32 R9, RZ, RZ, R0 ;  /* 0x000000ffff097224 */ /* 0x000fce00078e0000 */
[-C--:B------:R-:W-:Y:S11]  /*13030*/  HMMA.16816.F32.BF16 R4, R12, R8.reuse, R4 ;  /* 0x000000080c04723c */ /* 0x080ff60000041804 */
        /* <DEDUP_REMOVED lines=11> */
[----:B------:R-:W-:Y:S04]  /*130f0*/  STL.64 [R1+0x1d10], R14 ;  /* 0x001d100e01007387 */ /* 0x000fe80000100a00 */
[----:B------:R0:W-:Y:S04]  /*13100*/  STL.64 [R1+0x1d08], R12 ;  /* 0x001d080c01007387 */ /* 0x0001e80000100a00 */
[----:B0-----:R-:W3:Y:S04]  /*13110*/  LDL.LU.64 R12, [R1+0x8f0] ;  /* 0x0008f000010c7983 */ /* 0x001ee80000300a00 */
[----:B------:R-:W3:Y:S04]  /*13120*/  LDL.LU.64 R14, [R1+0x8f8] ;  /* 0x0008f800010e7983 */ /* 0x000ee80000300a00 */
[----:B------:R-:W-:Y:S04]  /*13130*/  STL.64 [R1+0x710], R20 ;  /* 0x0007101401007387 */ /* 0x000fe80000100a00 */
[----:B------:R0:W-:Y:S04]  /*13140*/  STL.64 [R1+0x718], R22 ;  /* 0x0007181601007387 */ /* 0x0001e80000100a00 */
[----:B0-----:R-:W3:Y:S04]  /*13150*/  LDL.LU.64 R22, [R1+0x1d70] ;  /* 0x001d700001167983 */ /* 0x001ee80000300a00 */
[----:B------:R-:W3:Y:S04]  /*13160*/  LDL.LU.64 R20, [R1+0x1d68] ;  /* 0x001d680001147983 */ /* 0x000ee80000300a00 */
[----:B------:R-:W-:Y:S01]  /*13170*/  STL [R1+0x1d18], R19 ;  /* 0x001d181301007387 */ /* 0x000fe20000100800 */
[-C--:B---3--:R-:W-:Y:S11]  /*13180*/  HMMA.16816.F32.BF16 R12, R20, R8.reuse, R12 ;  /* 0x00000008140c723c */ /* 0x088ff6000004180c */
[----:B------:R-:W-:Y:S11]  /*13190*/  @!UPT UIADD3 URZ, URZ, URZ, URZ ;  /* 0x0000003f3f3ff290 */ /* 0x000ff6000fffe03f */
[----:B------:R-:W-:Y:S01]  /*131a0*/  @!UPT UIADD3 URZ, URZ, URZ, URZ ;  /* 0x0000003f3f3ff290 */ /* 0x000fe2000fffe03f */
[----:B------:R0:W-:Y:S04]  /*131b0*/  STL.64 [R1+0x420], R12 ;  /* 0x0004200c01007387 */ /* 0x0001e80000100a00 */
[----:B------:R1:W-:Y:S04]  /*131c0*/  STL.64 [R1+0x428], R14 ;  /* 0x0004280e01007387 */ /* 0x0003e80000100a00 */
[----:B0-----:R-:W3:Y:S04]  /*131d0*/  LDL.LU.64 R12, [R1+0xa60] ;  /* 0x000a6000010c7983 */ /* 0x001ee80000300a00 */
[----:B-1----:R-:W4:Y:S01]  /*131e0*/  LDL.LU.64 R14, [R1+0xa68] ;  /* 0x000a6800010e7983 */ /* 0x002f220000300a00 */
[----:B--2---:R-:W-:Y:S03]  /*131f0*/  HMMA.16816.F32.BF16 R8, R24, R8, R4 ;  /* 0x000000081808723c */ /* 0x004fe60000041804 */
[----:B----4-:R-:W-:Y:S04]  /*13200*/  STL.64 [R1+0x1d38], R14 ;  /* 0x001d380e01007387 */ /* 0x010fe80000100a00 */
[----:B---3--:R0:W-:Y:S04]  /*13210*/  STL.64 [R1+0x1d30], R12 ;  /* 0x001d300c01007387 */ /* 0x0081e80000100a00 */
[----:B0-----:R-:W2:Y:S04]  /*13220*/  LDL.LU.64 R12, [R1+0x630] ;  /* 0x00063000010c7983 */ /* 0x001ea80000300a00 */
[----:B------:R-:W2:Y:S04]  /*13230*/  LDL.LU.64 R14, [R1+0x638] ;  /* 0x00063800010e7983 */ /* 0x000ea80000300a00 */
[----:B------:R0:W-:Y:S04]  /*13240*/  STL.64 [R1+0x1cf0], R22 ;  /* 0x001cf01601007387 */ /* 0x0001e80000100a00 */
[----:B------:R1:W-:Y:S04]  /*13250*/  STL.64 [R1+0x1ce8], R20 ;  /* 0x001ce81401007387 */ /* 0x0003e80000100a00 */
[----:B0-----:R-:W3:Y:S04]  /*13260*/  LDL.64 R22, [R1+0x18] ;  /* 0x0000180001167983 */ /* 0x001ee80000100a00 */
[----:B-1----:R-:W3:Y:S04]  /*13270*/  LDL.64 R20, [R1+0x10] ;  /* 0x0000100001147983 */ /* 0x002ee80000100a00 */
[----:B------:R-:W3:Y:S04]  /*13280*/  LDL.LU.64 R6, [R1+0x1d60] ;  /* 0x001d600001067983 */ /* 0x000ee80000300a00 */
[----:B------:R-:W3:Y:S04]  /*13290*/  LDL.LU.64 R4, [R1+0x1d58] ;  /* 0x001d580001047983 */ /* 0x000ee80000300a00 */
[----:B------:R0:W-:Y:S04]  /*132a0*/  STL.64 [R1+0x860], R8 ;  /* 0x0008600801007387 */ /* 0x0001e80000100a00 */
[----:B------:R-:W-:Y:S04]  /*132b0*/  STL.64 [R1+0x868], R10 ;  /* 0x0008680a01007387 */ /* 0x000fe80000100a00 */
[----:B0-----:R-:W3:Y:S02]  /*132c0*/  LDL.LU.64 R8, [R1+0x1d50] ;  /* 0x001d500001087983 */ /* 0x001ee40000300a00 */
        /* <DEDUP_REMOVED lines=35> */
[-C--:B--2---:R-:W-:Y:S01]  /*13500*/  HMMA.16816.F32.BF16 R12, R8, R4.reuse, R12 ;  /* 0x00000004080c723c */ /* 0x084fe2000004180c */
[----:B------:R-:W-:Y:S02]  /*13510*/  IMAD.MOV.U32 R2, RZ, RZ, R10 ;  /* 0x000000ffff027224 */ /* 0x000fe400078e000a */
[----:B------:R-:W-:Y:S02]  /*13520*/  IMAD.MOV.U32 R0, RZ, RZ, R11 ;  /* 0x000000ffff007224 */ /* 0x000fe400078e000b */
[----:B------:R-:W-:Y:S02]  /*13530*/  IMAD.MOV.U32 R6, RZ, RZ, R8 ;  /* 0x000000ffff067224 */ /* 0x000fe400078e0008 */
[----:B------:R-:W-:Y:S11]  /*13540*/  IMAD.MOV.U32 R3, RZ, RZ, R9 ;  /* 0x000000ffff037224 */ /* 0x000ff600078e0009 */
[----:B------:R-:W-:Y:S05]  /*13550*/  @!UPT UIADD3 URZ, URZ, URZ, URZ ;  /* 0x0000003f3f3ff290 */ /* 0x000fea000fffe03f */
[----:B------:R-:W-:Y:S04]  /*13560*/  STL.64 [R1+0x2a0], R12 ;  /* 0x0002a00c01007387 */ /* 0x000fe80000100a00 */
[----:B------:R0:W-:Y:S04]  /*13570*/  STL.64 [R1+0x2a8], R14 ;  /* 0x0002a80e01007387 */ /* 0x0001e80000100a00 */
[----:B0-----:R-:W2:Y:S04]  /*13580*/  LDL.LU.64 R14, [R1+0x1d10] ;  /* 0x001d1000010e7983 */ /* 0x001ea80000300a00 */
[----:B------:R-:W2:Y:S04]  /*13590*/  LDL.LU.64 R12, [R1+0x1d08] ;  /* 0x001d0800010c7983 */ /* 0x000ea80000300a00 */
[----:B------:R-:W3:Y:S04]  /*135a0*/  LDL.LU.64 R10, [R1+0x1d00] ;  /* 0x001d0000010a7983 */ /* 0x000ee80000300a00 */
[----:B------:R-:W3:Y:S02]  /*135b0*/  LDL.LU.64 R8, [R1+0x1cf8] ;  /* 0x001cf80001087983 */ /* 0x000ee40000300a00 */
[----:B---3--:R-:W-:Y:S11]  /*135c0*/  HMMA.16816.F32.BF16 R20, R8, R4, R20 ;  /* 0x000000040814723c */ /* 0x008ff60000041814 */
[----:B------:R-:W-:Y:S11]  /*135d0*/  @!UPT UIADD3 URZ, URZ, URZ, URZ ;  /* 0x0000003f3f3ff290 */ /* 0x000ff6000fffe03f */
[----:B------:R-:W-:Y:S01]  /*135e0*/  @!UPT UIADD3 URZ, URZ, URZ, URZ ;  /* 0x0000003f3f3ff290 */ /* 0x000fe2000fffe03f */
        /* <DEDUP_REMOVED lines=20> */
[----:B-1----:R-:W3:Y:S01]  /*13730*/  LDL.LU.64 R10, [R1+0xbd8] ;  /* 0x000bd800010a7983 */ /* 0x002ee20000300a00 */
[-C--:B----4-:R-:W-:Y:S03]  /*13740*/  HMMA.16816.F32.BF16 R20, R16, R4.reuse, R20 ;  /* 0x000000041014723c */ /* 0x090fe60000041814 */
        /* <DEDUP_REMOVED lines=12> */
[----:B------:R-:W-:Y:S04]  /*13810*/  STL.64 [R1+0x1c80], R18 ;  /* 0x001c801201007387 */ /* 0x000fe80000100a00 */
[----:B------:R0:W-:Y:S04]  /*13820*/  STL.64 [R1+0x1c78], R16 ;  /* 0x001c781001007387 */ /* 0x0001e80000100a00 */
[----:B0-----:R-:W4:Y:S01]  /*13830*/  LDL.LU.64 R16, [R1+0x70] ;  /* 0x0000700001107983 */ /* 0x001f220000300a00 */
[-C--:B---3--:R-:W-:Y:S08]  /*13840*/  HMMA.16816.F32.BF16 R12, R20, R4.reuse, R12 ;  /* 0x00000004140c723c */ /* 0x088ff0000004180c */
        /* <DEDUP_REMOVED lines=20> */
[----:B----4-:R-:W-:Y:S03]  /*13990*/  HMMA.16816.F32.BF16 R4, R4, R16, R8 ;  /* 0x000000100404723c */ /* 0x010fe60000041808 */
[----:B------:R-:W2:Y:S04]  /*139a0*/  LDL.LU.64 R10, [R1+0x1cc0] ;  /* 0x001cc000010a7983 */ /* 0x000ea80000300a00 */
[----:B------:R-:W2:Y:S11]  /*139b0*/  LDL.LU.64 R8, [R1+0x1cb8] ;  /* 0x001cb80001087983 */ /* 0x000eb60000300a00 */
[----:B------:R-:W-:Y:S05]  /*139c0*/  @!UPT UIADD3 URZ, URZ, URZ, URZ ;  /* 0x0000003f3f3ff290 */ /* 0x000fea000fffe03f */
        /* <DEDUP_REMOVED lines=13> */
[----:B------:R-:W-:Y:S04]  /*13aa0*/  STL.64 [R1+0x1c40], R6 ;  /* 0x001c400601007387 */ /* 0x000fe80000100a00 */
[----:B------:R4:W-:Y:S04]  /*13ab0*/  STL.64 [R1+0x1c38], R4 ;  /* 0x001c380401007387 */ /* 0x0009e80000100a00 */
[----:B0-----:R-:W3:Y:S04]  /*13ac0*/  LDL.LU.64 R20, [R1+0x400] ;  /* 0x0004000001147983 */ /* 0x001ee80000300a00 */
[----:B-1----:R-:W3:Y:S01]  /*13ad0*/  LDL.LU.64 R22, [R1+0x408] ;  /* 0x0004080001167983 */ /* 0x002ee20000300a00 */
[----:B----4-:R-:W-:-:S02]  /*13ae0*/  IMAD.MOV.U32 R4, RZ, RZ, R2 ;  /* 0x000000ffff047224 */ /* 0x010fc400078e0002 */
[----:B------:R-:W-:-:S07]  /*13af0*/  IMAD.MOV.U32 R5, RZ, RZ, R0 ;  /* 0x000000ffff057224 */ /* 0x000fce00078e0000 */
[-C--:B--2---:R-:W-:Y:S01]  /*13b00*/  HMMA.16816.F32.BF16 R8, R8, R4.reuse, R12 ;  /* 0x000000040808723c */ /* 0x084fe2000004180c */
[----:B------:R-:W3:Y:S04]  /*13b10*/  LDL.LU.64 R14, [R1+0x1ca0] ;  /* 0x001ca000010e7983 */ /* 0x000ee80000300a00 */
[----:B------:R-:W3:Y:S11]  /*13b20*/  LDL.LU.64 R12, [R1+0x1c98] ;  /* 0x001c9800010c7983 */ /* 0x000ef60000300a00 */
        /* <DEDUP_REMOVED lines=12> */
[----:B------:R-:W-:Y:S04]  /*13bf0*/  STL.64 [R1+0x1c30], R10 ;  /* 0x001c300a01007387 */ /* 0x000fe80000100a00 */
[----:B------:R0:W-:Y:S04]  /*13c00*/  STL.64 [R1+0x1c28], R8 ;  /* 0x001c280801007387 */ /* 0x0001e80000100a00 */
[----:B0-----:R-:W4:Y:S04]  /*13c10*/  LDL.LU.64 R8, [R1] ;  /* 0x0000000001087983 */ /* 0x001f280000300a00 */
[----:B------:R-:W2:Y:S01]  /*13c20*/  LDL.LU.64 R10, [R1+0x8] ;  /* 0x00000800010a7983 */ /* 0x000ea20000300a00 */
[-C--:B---3--:R-:W-:Y:S03]  /*13c30*/  HMMA.16816.F32.BF16 R16, R12, R4.reuse, R16 ;  /* 0x000000040c10723c */ /* 0x088fe60000041810 */
[----:B--2---:R-:W-:Y:S04]  /*13c40*/  STL.64 [R1+0x1c50], R10 ;  /* 0x001c500a01007387 */ /* 0x004fe80000100a00 */
[----:B----4-:R0:W-:Y:S04]  /*13c50*/  STL.64 [R1+0x1c48], R8 ;  /* 0x001c480801007387 */ /* 0x0101e80000100a00 */
        /* <DEDUP_REMOVED lines=8> */
[----:B0-----:R-:W4:Y:S01]  /*13ce0*/  LDL.LU.64 R12, [R1+0x60] ;  /* 0x00006000010c7983 */ /* 0x001f220000300a00 */
[-C--:B---3--:R-:W-:Y:S11]  /*13cf0*/  HMMA.16816.F32.BF16 R20, R16, R4.reuse, R20 ;  /* 0x000000041014723c */ /* 0x088ff60000041814 */
        /* <DEDUP_REMOVED lines=21> */
[----:B--2---:R-:W-:Y:S03]  /*13e50*/  HMMA.16816.F32.BF16 R4, R24, R4, R8 ;  /* 0x000000041804723c */ /* 0x004fe60000041808 */
[----:B------:R-:W2:Y:S04]  /*13e60*/  LDL.LU.64 R10, [R1+0x1c50] ;  /* 0x001c5000010a7983 */ /* 0x000ea80000300a00 */
[----:B------:R-:W2:Y:S11]  /*13e70*/  LDL.LU.64 R8, [R1+0x1c48] ;  /* 0x001c480001087983 */ /* 0x000eb60000300a00 */
[----:B------:R-:W-:Y:S05]  /*13e80*/  @!UPT UIADD3 URZ, URZ, URZ, URZ ;  /* 0x0000003f3f3ff290 */ /* 0x000fea000fffe03f */
[----:B------:R-:W-:Y:S04]  /*13e90*/  STL.64 [R1+0x890], R4 ;  /* 0x0008900401007387 */ /* 0x000fe80000100a00 */
[----:B------:R0:W-:Y:S04]  /*13ea0*/  STL.64 [R1+0x898], R6 ;  /* 0x0008980601007387 */ /* 0x0001e80000100a00 */
[----:B0-----:R-:W4:Y:S04]  /*13eb0*/  LDL.LU.64 R6, [R1+0x1c40] ;  /* 0x001c400001067983 */ /* 0x001f280000300a00 */
[----:B------:R-:W4:Y:S04]  /*13ec0*/  LDL.LU.64 R4, [R1+0x1c38] ;  /* 0x001c380001047983 */ /* 0x000f280000300a00 */
[----:B------:R-:W-:Y:S04]  /*13ed0*/  STL [R1+0x1c04], R27 ;  /* 0x001c041b01007387 */ /* 0x000fe80000100800 */
[----:B------:R-:W-:Y:S04]  /*13ee0*/  STL [R1+0x1c20], R26 ;  /* 0x001c201a01007387 */ /* 0x000fe80000100800 */
[----:B------:R0:W-:Y:S04]  /*13ef0*/  STL.64 [R1+0x1c18], R24 ;  /* 0x001c181801007387 */ /* 0x0001e80000100a00 */
[----:B0-----:R-:W3:Y:S04]  /*13f00*/  LDL.LU.64 R24, [R1+0xbc0] ;  /* 0x000bc00001187983 */ /* 0x001ee80000300a00 */
[----:B------:R-:W3:Y:S01]  /*13f10*/  LDL.LU.64 R26, [R1+0xbc8] ;  /* 0x000bc800011a7983 */ /* 0x000ee20000300a00 */
[----:B------:R-:W-:-:S02]  /*13f20*/  IMAD.MOV.U32 R29, RZ, RZ, R16 ;  /* 0x000000ffff1d7224 */ /* 0x000fc400078e0010 */
[----:B------:R-:W-:Y:S02]  /*13f30*/  IMAD.MOV.U32 R28, RZ, RZ, R17 ;  /* 0x000000ffff1c7224 */ /* 0x000fe400078e0011 */
[----:B------:R-:W-:Y:S02]  /*13f40*/  IMAD.MOV.U32 R3, RZ, RZ, R18 ;  /* 0x000000ffff037224 */ /* 0x000fe400078e0012 */
[----:B------:R-:W-:Y:S01]  /*13f50*/  IMAD.MOV.U32 R2, RZ, RZ, R19 ;  /* 0x000000ffff027224 */ /* 0x000fe200078e0013 */
[-C--:B----4-:R-:W-:Y:S08]  /*13f60*/  HMMA.16816.F32.BF16 R20, R4, R12.reuse, R20 ;  /* 0x0000000c0414723c */ /* 0x090ff00000041814 */
[-C--:B---3--:R-:W-:Y:S11]  /*13f70*/  HMMA.16816.F32.BF16 R24, R16, R12.reuse, R24 ;  /* 0x0000000c1018723c */ /* 0x088ff60000041818 */
[----:B------:R-:W-:Y:S11]  /*13f80*/  @!UPT UIADD3 URZ, URZ, URZ, URZ ;  /* 0x0000003f3f3ff290 */ /* 0x000ff6000fffe03f */
[----:B------:R-:W-:Y:S01]  /*13f90*/  @!UPT UIADD3 URZ, URZ, URZ, URZ ;  /* 0x0000003f3f3ff290 */ /* 0x000fe2000fffe03f */
[----:B------:R0:W-:Y:S04]  /*13fa0*/  STL.64 [R1+0x220], R24 ;  /* 0x0002201801007387 */ /* 0x0001e80000100a00 */
[----:B------:R1:W-:Y:S04]  /*13fb0*/  STL.64 [R1+0x228], R26 ;  /* 0x0002281a01007387 */ /* 0x0003e80000100a00 */
[----:B0-----:R-:W3:Y:S04]  /*13fc0*/  LDL.LU.64 R24, [R1+0x540] ;  /* 0x0005400001187983 */ /* 0x001ee80000300a00 */
[----:B-1----:R-:W3:Y:S04]  /*13fd0*/  LDL.LU.64 R26, [R1+0x548] ;  /* 0x00054800011a7983 */ /* 0x002ee80000300a00 */
[----:B------:R-:W4:Y:S04]  /*13fe0*/  LDL.LU.64 R16, [R1+0xa20] ;  /* 0x000a200001107983 */ /* 0x000f280000300a00 */
[----:B------:R-:W4:Y:S04]  /*13ff0*/  LDL.LU.64 R18, [R1+0xa28] ;  /* 0x000a280001127983 */ /* 0x000f280000300a00 */
[----:B------:R0:W-:Y:S04]  /*14000*/  STL.64 [R1+0x5a0], R20 ;  /* 0x0005a01401007387 */ /* 0x0001e80000100a00 */
[----:B------:R1:W-:Y:S04]  /*14010*/  STL.64 [R1+0x5a8], R22 ;  /* 0x0005a81601007387 */ /* 0x0003e80000100a00 */
[----:B0-----:R-:W2:Y:S04]  /*14020*/  LDL.LU.64 R20, [R1+0x530] ;  /* 0x0005300001147983 */ /* 0x001ea80000300a00 */
[----:B-1----:R-:W2:Y:S04]  /*14030*/  LDL.LU.64 R22, [R1+0x538] ;  /* 0x0005380001167983 */ /* 0x002ea80000300a00 */
[----:B------:R-:W-:Y:S04]  /*14040*/  STL.64 [R1+0x1b98], R6 ;  /* 0x001b980601007387 */ /* 0x000fe80000100a00 */
[----:B------:R0:W-:Y:S04]  /*14050*/  STL.64 [R1+0x1b90], R4 ;  /* 0x001b900401007387 */ /* 0x0001e80000100a00 */
[----:B0-----:R-:W2:Y:S04]  /*14060*/  LDL.LU.64 R4, [R1+0xa80] ;  /* 0x000a800001047983 */ /* 0x001ea80000300a00 */
[----:B------:R-:W2:Y:S02]  /*14070*/  LDL.LU.64 R6, [R1+0xa88] ;  /* 0x000a880001067983 */ /* 0x000ea40000300a00 */
        /* <DEDUP_REMOVED lines=10> */
[----:B------:R-:W3:Y:S01]  /*14120*/  LDL.LU.64 R8, [R1+0x1c28] ;  /* 0x001c280001087983 */ /* 0x000ee20000300a00 */
[----:B------:R-:W-:Y:S01]  /*14130*/  IMAD.MOV.U32 R0, RZ, RZ, R13 ;  /* 0x000000ffff007224 */ /* 0x000fe200078e000d */
[----:B---3--:R-:W-:Y:S11]  /*14140*/  HMMA.16816.F32.BF16 R24, R8, R12, R24 ;  /* 0x0000000c0818723c */ /* 0x008ff60000041818 */
[----:B------:R-:W-:Y:S11]  /*14150*/  @!UPT UIADD3 URZ, URZ, URZ, URZ ;  /* 0x0000003f3f3ff290 */ /* 0x000ff6000fffe03f */
[----:B------:R-:W-:Y:S01]  /*14160*/  @!UPT UIADD3 URZ, URZ, URZ, URZ ;  /* 0x0000003f3f3ff290 */ /* 0x000fe2000fffe03f */
[----:B------:R-:W-:Y:S04]  /*14170*/  STL.64 [R1+0x580], R24 ;  /* 0x0005801801007387 */ /* 0x000fe80000100a00 */
[----:B------:R0:W-:Y:S04]  /*14180*/  STL.64 [R1+0x588], R26 ;  /* 0x0005881a01007387 */ /* 0x0001e80000100a00 */
[----:B0-----:R-:W2:Y:S01]  /*14190*/  LDL.LU R26, [R1+0x1c20] ;  /* 0x001c2000011a7983 */ /* 0x001ea20000300800 */
[----:B------:R-:W-:-:S03]  /*141a0*/  IMAD.MOV.U32 R27, RZ, RZ, R12 ;  /* 0x000000ffff1b7224 */ /* 0x000fc600078e000c */
[----:B------:R-:W2:Y:S04]  /*141b0*/  LDL.LU.64 R24, [R1+0x1c18] ;  /* 0x001c180001187983 */ /* 0x000ea80000300a00 */
[----:B------:R-:W4:Y:S04]  /*141c0*/  LDL.LU.64 R14, [R1+0x1c10] ;  /* 0x001c1000010e7983 */ /* 0x000f280000300a00 */
[----:B------:R-:W4:Y:S04]  /*141d0*/  LDL.LU.64 R12, [R1+0x1c08] ;  /* 0x001c0800010c7983 */ /* 0x000f280000300a00 */
[----:B------:R-:W-:Y:S04]  /*141e0*/  STL.64 [R1+0x1b18], R10 ;  /* 0x001b180a01007387 */ /* 0x000fe80000100a00 */
[----:B------:R0:W-:Y:S02]  /*141f0*/  STL.64 [R1+0x1b10], R8 ;  /* 0x001b100801007387 */ /* 0x0001e40000100a00 */
[----:B0-----:R-:W-:-:S02]  /*14200*/  IMAD.MOV.U32 R8, RZ, RZ, R27 ;  /* 0x000000ffff087224 */ /* 0x001fc400078e001b */
[----:B------:R-:W-:Y:S01]  /*14210*/  IMAD.MOV.U32 R9, RZ, RZ, R0 ;  /* 0x000000ffff097224 */ /* 0x000fe200078e0000 */
[----:B------:R-:W2:Y:S04]  /*14220*/  LDL.LU R27, [R1+0x1c04] ;  /* 0x001c0400011b7983 */ /* 0x000ea80000300800 */
[----:B------:R-:W3:Y:S02]  /*14230*/  LDL.LU R0, [R1+0x1c00] ;  /* 0x001c000001007983 */ /* 0x000ee40000300800 */
        /* <DEDUP_REMOVED lines=16> */
[----:B0-----:R-:W4:Y:S04]  /*14340*/  LDL.LU.64 R22, [R1+0x1be8] ;  /* 0x001be80001167983 */ /* 0x001f280000300a00 */
[----:B------:R-:W3:Y:S04]  /*14350*/  LDL.LU.64 R20, [R1+0x1be0] ;  /* 0x001be00001147983 */ /* 0x000ee80000300a00 */
[----:B------:R-:W-:Y:S04]  /*14360*/  STL.64 [R1+0x1a98], R18 ;  /* 0x001a981201007387 */ /* 0x000fe80000100a00 */
[----:B------:R0:W-:Y:S04]  /*14370*/  STL.64 [R1+0x1a90], R16 ;  /* 0x001a901001007387 */ /* 0x0001e80000100a00 */
[----:B0-----:R-:W3:Y:S04]  /*14380*/  LDL.LU.64 R16, [R1+0x960] ;  /* 0x0009600001107983 */ /* 0x001ee80000300a00 */
[----:B------:R-:W3:Y:S01]  /*14390*/  LDL.LU.64 R18, [R1+0x968] ;  /* 0x0009680001127983 */ /* 0x000ee20000300a00 */
[-C--:B--2---:R-:W-:Y:S03]  /*143a0*/  HMMA.16816.F32.BF16 R12, R24, R8.reuse, R12 ;  /* 0x00000008180c723c */ /* 0x084fe6000004180c */
[----:B----4-:R-:W-:Y:S04]  /*143b0*/  STL.64 [R1+0x1a58], R22 ;  /* 0x001a581601007387 */ /* 0x010fe80000100a00 */
[----:B---3--:R0:W-:Y:S01]  /*143c0*/  STL.64 [R1+0x1a50], R20 ;  /* 0x001a501401007387 */ /* 0x0081e20000100a00 */
[----:B------:R-:W-:Y:S11]  /*143d0*/  HMMA.16816.F32.BF16 R16, R20, R8, R16 ;  /* 0x000000081410723c */ /* 0x000ff60000041810 */
[----:B------:R-:W-:Y:S11]  /*143e0*/  @!UPT UIADD3 URZ, URZ, URZ, URZ ;  /* 0x0000003f3f3ff290 */ /* 0x000ff6000fffe03f */
[----:B------:R-:W-:Y:S01]  /*143f0*/  @!UPT UIADD3 URZ, URZ, URZ, URZ ;  /* 0x0000003f3f3ff290 */ /* 0x000fe2000fffe03f */
[----:B------:R-:W-:Y:S04]  /*14400*/  STL.64 [R1+0x3c0], R16 ;  /* 0x0003c01001007387 */ /* 0x000fe80000100a00 */
[----:B------:R-:W-:Y:S04]  /*14410*/  STL.64 [R1+0x3c8], R18 ;  /* 0x0003c81201007387 */ /* 0x000fe80000100a00 */
[----:B------:R-:W-:Y:S04]  /*14420*/  STL.64 [R1+0x8b0], R12 ;  /* 0x0008b00c01007387 */ /* 0x000fe80000100a00 */
[----:B------:R-:W-:Y:S04]  /*14430*/  STL.64 [R1+0x8b8], R14 ;  /* 0x0008b80e01007387 */ /* 0x000fe80000100a00 */
[----:B0-----:R-:W2:Y:S04]  /*14440*/  LDL.LU.64 R20, [R1+0x950] ;  /* 0x0009500001147983 */ /* 0x001ea80000300a00 */
[----:B------:R-:W3:Y:S01]  /*14450*/  LDL.LU.64 R22, [R1+0x958] ;  /* 0x0009580001167983 */ /* 0x000ee20000300a00 */
[----:B------:R-:W-:-:S02]  /*14460*/  IMAD.MOV.U32 R10, RZ, RZ, R5 ;  /* 0x000000ffff0a7224 */ /* 0x000fc400078e0005 */
[----:B------:R-:W-:Y:S02]  /*14470*/  IMAD.MOV.U32 R11, RZ, RZ, R4 ;  /* 0x000000ffff0b7224 */ /* 0x000fe400078e0004 */
[----:B------:R-:W-:Y:S02]  /*14480*/  IMAD.MOV.U32 R8, RZ, RZ, R7 ;  /* 0x000000ffff087224 */ /* 0x000fe400078e0007 */
[----:B------:R-:W-:Y:S01]  /*14490*/  IMAD.MOV.U32 R9, RZ, RZ, R6 ;  /* 0x000000ffff097224 */ /* 0x000fe200078e0006 */
[----:B---3--:R-:W-:Y:S04]  /*144a0*/  STL.64 [R1+0x1ba8], R22 ;  /* 0x001ba81601007387 */ /* 0x008fe80000100a00 */
[----:B--2---:R-:W-:Y:S04]  /*144b0*/  STL.64 [R1+0x1ba0], R20 ;  /* 0x001ba01401007387 */ /* 0x004fe80000100a00 */
[----:B------:R-:W-:Y:S04]  /*144c0*/  STL.64 [R1+0x1b68], R10 ;  /* 0x001b680a01007387 */ /* 0x000fe80000100a00 */
[----:B------:R-:W-:Y:S04]  /*144d0*/  STL.64 [R1+0x1b60], R8 ;  /* 0x001b600801007387 */ /* 0x000fe80000100a00 */
[----:B------:R-:W2:Y:S04]  /*144e0*/  LDL.LU.64 R4, [R1+0xb80] ;  /* 0x000b800001047983 */ /* 0x000ea80000300a00 */
[----:B------:R-:W3:Y:S04]  /*144f0*/  LDL.LU.64 R6, [R1+0xb88] ;  /* 0x000b880001067983 */ /* 0x000ee80000300a00 */
[----:B---3--:R-:W-:Y:S04]  /*14500*/  STL.64 [R1+0x1bb8], R6 ;  /* 0x001bb80601007387 */ /* 0x008fe80000100a00 */
[----:B--2---:R0:W-:Y:S04]  /*14510*/  STL.64 [R1+0x1bb0], R4 ;  /* 0x001bb00401007387 */ /* 0x0041e80000100a00 */
[----:B0-----:R-:W2:Y:S04]  /*14520*/  LDL.LU.64 R4, [R1+0xb90] ;  /* 0x000b900001047983 */ /* 0x001ea80000300a00 */
[----:B------:R-:W3:Y:S04]  /*14530*/  LDL.LU.64 R6, [R1+0xb98] ;  /* 0x000b980001067983 */ /* 0x000ee80000300a00 */
[----:B---3--:R-:W-:Y:S04]  /*14540*/  STL.64 [R1+0x1bc8], R6 ;  /* 0x001bc80601007387 */ /* 0x008fe80000100a00 */
[----:B--2---:R0:W-:Y:S04]  /*14550*/  STL.64 [R1+0x1bc0], R4 ;  /* 0x001bc00401007387 */ /* 0x0041e80000100a00 */
[----:B0-----:R-:W2:Y:S04]  /*14560*/  LDL.LU.64 R4, [R1+0xba0] ;  /* 0x000ba00001047983 */ /* 0x001ea80000300a00 */
[----:B------:R-:W3:Y:S01]  /*14570*/  LDL.LU.64 R6, [R1+0xba8] ;  /* 0x000ba80001067983 */ /* 0x000ee20000300a00 */
[----:B------:R-:W-:-:S03]  /*14580*/  IMAD.MOV.U32 R10, RZ, RZ, R3 ;  /* 0x000000ffff0a7224 */ /* 0x000fc600078e0003 */
[----:B------:R-:W0:Y:S01]  /*14590*/  S2R R3, SR_TID.X ;  /* 0x0000000000037919 */ /* 0x000e220000002100 */
[----:B------:R-:W-:-:S03]  /*145a0*/  IMAD.MOV.U32 R9, RZ, RZ, R28 ;  /* 0x000000ffff097224 */ /* 0x000fc600078e001c */
[----:B------:R-:W1:Y:S01]  /*145b0*/  S2R R28, SR_TID.X ;  /* 0x00000000001c7919 */ /* 0x000e620000002100 */
[----:B------:R-:W-:Y:S02]  /*145c0*/  IMAD.MOV.U32 R11, RZ, RZ, R2 ;  /* 0x000000ffff0b7224 */ /* 0x000fe400078e0002 */
[----:B------:R-:W-:Y:S02]  /*145d0*/  IMAD.MOV.U32 R8, RZ, RZ, R29 ;  /* 0x000000ffff087224 */ /* 0x000fe400078e001d */
[----:B0-----:R-:W-:Y:S01]  /*145e0*/  IMAD.SHL.U32 R2, R3, 0x8, RZ ;  /* 0x0000000803027824 */ /* 0x001fe200078e00ff */
[----:B-1----:R-:W-:-:S04]  /*145f0*/  LOP3.LUT R29, R28, 0x7, RZ, 0xc0, !PT ;  /* 0x000000071c1d7812 */ /* 0x002fc800078ec0ff */
[----:B------:R-:W-:Y:S01]  /*14600*/  LOP3.LUT R2, R2, 0x30, RZ, 0xc0, !PT ;  /* 0x0000003002027812 */ /* 0x000fe200078ec0ff */
[C---:B------:R-:W-:Y:S02]  /*14610*/  IMAD.SHL.U32 R3, R28.reuse, 0x10, RZ ;  /* 0x000000101c037824 */ /* 0x040fe400078e00ff */
[----:B------:R-:W-:Y:S02]  /*14620*/  IMAD.SHL.U32 R28, R28, 0x2, RZ ;  /* 0x000000021c1c7824 */ /* 0x000fe400078e00ff */
[----:B------:R-:W-:Y:S01]  /*14630*/  IMAD R19, R29, 0x40, R2 ;  /* 0x000000401d137824 */ /* 0x000fe200078e0202 */
[----:B------:R-:W-:-:S04]  /*14640*/  LOP3.LUT R3, R3, 0x200, RZ, 0xc0, !PT ;  /* 0x0000020003037812 */ /* 0x000fc800078ec0ff */
[----:B------:R-:W-:Y:S01]  /*14650*/  LOP3.LUT R19, R19, 0x30, R28, 0x78, !PT ;  /* 0x0000003013137812 */ /* 0x000fe200078e781c */
[----:B---3--:R-:W-:Y:S04]  /*14660*/  STL.64 [R1+0x1bd8], R6 ;  /* 0x001bd80601007387 */ /* 0x008fe80000100a00 */
[----:B--2---:R0:W-:Y:S04]  /*14670*/  STL.64 [R1+0x1bd0], R4 ;  /* 0x001bd00401007387 */ /* 0x0041e80000100a00 */
[----:B0-----:R-:W2:Y:S04]  /*14680*/  LDL.LU.64 R4, [R1+0xbb0] ;  /* 0x000bb00001047983 */ /* 0x001ea80000300a00 */
[----:B------:R-:W2:Y:S01]  /*14690*/  LDL.LU.64 R6, [R1+0xbb8] ;  /* 0x000bb80001067983 */ /* 0x000ea20000300a00 */
[----:B------:R-:W-:-:S05]  /*146a0*/  IMAD.IADD R19, R3, 0x1, R19 ;  /* 0x0000000103137824 */ /* 0x000fca00078e0213 */
[----:B------:R-:W0:Y:S04]  /*146b0*/  LDSM.16.M88.4 R12, [R19+0x7000] ;  /* 0x00700000130c783b */ /* 0x000e280000000200 */
[----:B------:R-:W-:Y:S04]  /*146c0*/  STL.64 [R1+0x1a28], R26 ;  /* 0x001a281a01007387 */ /* 0x000fe80000100a00 */
[----:B------:R-:W-:Y:S04]  /*146d0*/  STL.64 [R1+0x1a20], R24 ;  /* 0x001a201801007387 */ /* 0x000fe80000100a00 */
[----:B------:R-:W1:Y:S04]  /*146e0*/  LDSM.16.M88.4 R24, [R19+0x7400] ;  /* 0x007400001318783b */ /* 0x000e680000000200 */
[----:B------:R-:W3:Y:S04]  /*146f0*/  LDSM.16.M88.4 R20, [R19+0x7800] ;  /* 0x007800001314783b */ /* 0x000ee80000000200 */
[----:B------:R-:W4:Y:S04]  /*14700*/  LDSM.16.M88.4 R16, [R19+0x7c00] ;  /* 0x007c00001310783b */ /* 0x000f280000000200 */
[----:B0-----:R-:W-:Y:S04]  /*14710*/  STL.64 [R1+0x50], R12 ;  /* 0x0000500c01007387 */ /* 0x001fe80000100a00 */
[----:B------:R-:W-:Y:S04]  /*14720*/  STL.64 [R1+0x58], R14 ;  /* 0x0000580e01007387 */ /* 0x000fe80000100a00 */
[----:B-1----:R-:W-:Y:S01]  /*14730*/  STL.64 [R1+0x48], R26 ;  /* 0x0000481a01007387 */ /* 0x002fe20000100a00 */
[C---:B--2---:R-:W-:Y:S11]  /*14740*/  HMMA.16816.F32.BF16 R4, R8.reuse, R12, R4 ;  /* 0x0000000c0804723c */ /* 0x044ff60000041804 */
[----:B------:R-:W-:Y:S11]  /*14750*/  @!UPT UIADD3 URZ, URZ, URZ, URZ ;  /* 0x0000003f3f3ff290 */ /* 0x000ff6000fffe03f */
[----:B------:R-:W-:Y:S01]  /*14760*/  @!UPT UIADD3 URZ, URZ, URZ, URZ ;  /* 0x0000003f3f3ff290 */ /* 0x000fe2000fffe03f */
[----:B------:R-:W-:Y:S04]  /*14770*/  STL.64 [R1+0x210], R4 ;  /* 0x0002100401007387 */ /* 0x000fe80000100a00 */
[----:B------:R0:W-:Y:S04]  /*14780*/  STL.64 [R1+0x218], R6 ;  /* 0x0002180601007387 */ /* 0x0001e80000100a00 */
[----:B0-----:R-:W2:Y:S04]  /*14790*/  LDL.LU.64 R6, [R1+0x1bd8] ;  /* 0x001bd80001067983 */ /* 0x001ea80000300a00 */
[----:B------:R-:W2:Y:S02]  /*147a0*/  LDL.LU.64 R4, [R1+0x1bd0] ;  /* 0x001bd00001047983 */ /* 0x000ea40000300a00 */
[C---:B--2---:R-:W-:Y:S11]  /*147b0*/  HMMA.16816.F32.BF16 R4, R8.reuse, R24, R4 ;  /* 0x000000180804723c */ /* 0x044ff60000041804 */
[----:B------:R-:W-:Y:S11]  /*147c0*/  @!UPT UIADD3 URZ, URZ, URZ, URZ ;  /* 0x0000003f3f3ff290 */ /* 0x000ff6000fffe03f */
[----:B------:R-:W-:Y:S01]  /*147d0*/  @!UPT UIADD3 URZ, URZ, URZ, URZ ;  /* 0x0000003f3f3ff290 */ /* 0x000fe2000fffe03f */
[----:B------:R-:W-:Y:S04]  /*147e0*/  STL.64 [R1+0x200], R4 ;  /* 0x0002000401007387 */ /* 0x000fe80000100a00 */
[----:B------:R0:W-:Y:S04]  /*147f0*/  STL.64 [R1+0x208], R6 ;  /* 0x0002080601007387 */ /* 0x0001e80000100a00 */
[----:B0-----:R-:W2:Y:S04]  /*14800*/  LDL.LU.64 R6, [R1+0x1bc8] ;  /* 0x001bc80001067983 */ /* 0x001ea80000300a00 */
[----:B------:R-:W2:Y:S04]  /*14810*/  LDL.LU.64 R4, [R1+0x1bc0] ;  /* 0x001bc00001047983 */ /* 0x000ea80000300a00 */
[----:B---3--:R-:W-:Y:S04]  /*14820*/  STL.64 [R1+0x30], R20 ;  /* 0x0000301401007387 */ /* 0x008fe80000100a00 */
[----:B------:R2:W-:Y:S02]  /*14830*/  STL.64 [R1+0x38], R22 ;  /* 0x0000381601007387 */ /* 0x0005e40000100a00 */
[C---:B--2---:R-:W-:Y:S02]  /*14840*/  HMMA.16816.F32.BF16 R20, R8.reuse, R20, R4 ;  /* 0x000000140814723c */ /* 0x044fe40000041804 */
[----:B------:R-:W2:Y:S04]  /*14850*/  LDL.LU.64 R6, [R1+0x1bb8] ;  /* 0x001bb80001067983 */ /* 0x000ea80000300a00 */
[----:B------:R-:W2:Y:S11]  /*14860*/  LDL.LU.64 R4, [R1+0x1bb0] ;  /* 0x001bb00001047983 */ /* 0x000eb60000300a00 */
[----:B------:R-:W-:Y:S06]  /*14870*/  @!UPT UIADD3 URZ, URZ, URZ, URZ ;  /* 0x0000003f3f3ff290 */ /* 0x000fec000fffe03f */
[----:B------:R-:W-:Y:S04]  /*14880*/  STL.64 [R1+0x1f0], R20 ;  /* 0x0001f01401007387 */ /* 0x000fe80000100a00 */
[----:B------:R0:W-:Y:S04]  /*14890*/  STL.64 [R1+0x1f8], R22 ;  /* 0x0001f81601007387 */ /* 0x0001e80000100a00 */
[----:B0-----:R-:W3:Y:S04]  /*148a0*/  LDL.LU.64 R22, [R1+0x1ba8] ;  /* 0x001ba80001167983 */ /* 0x001ee80000300a00 */
[----:B------:R-:W3:Y:S04]  /*148b0*/  LDL.LU.64 R20, [R1+0x1ba0] ;  /* 0x001ba00001147983 */ /* 0x000ee80000300a00 */
[----:B----4-:R-:W-:Y:S01]  /*148c0*/  STL.64 [R1+0x28], R18 ;  /* 0x0000281201007387 */ /* 0x010fe20000100a00 */
[----:B--2---:R-:W-:Y:S03]  /*148d0*/  HMMA.16816.F32.BF16 R8, R8, R16, R4 ;  /* 0x000000100808723c */ /* 0x004fe60000041804 */
[----:B------:R-:W3:Y:S04]  /*148e0*/  LDL.LU.64 R6, [R1+0x1b98] ;  /* 0x001b980001067983 */ /* 0x000ee80000300a00 */
[----:B------:R-:W3:Y:S04]  /*148f0*/  LDL.LU.64 R4, [R1+0x1b90] ;  /* 0x001b900001047983 */ /* 0x000ee80000300a00 */
[----:B------:R0:W-:Y:S11]  /*14900*/  STL.64 [R1+0x1b70], R16 ;  /* 0x001b701001007387 */ /* 0x0001f60000100a00 */
[----:B------:R-:W-:Y:S01]  /*14910*/  @!UPT UIADD3 URZ, URZ, URZ, URZ ;  /* 0x0000003f3f3ff290 */ /* 0x000fe2000fffe03f */
[----:B------:R-:W-:Y:S04]  /*14920*/  STL.64 [R1+0x1a0], R8 ;  /* 0x0001a00801007387 */ /* 0x000fe80000100a00 */
[----:B------:R3:W-:Y:S04]  /*14930*/  STL.64 [R1+0x1a8], R10 ;  /* 0x0001a80a01007387 */ /* 0x0007e80000100a00 */
[----:B0-----:R-:W2:Y:S01]  /*14940*/  LDL.LU.64 R16, [R1+0x30] ;  /* 0x0000300001107983 */ /* 0x001ea20000300a00 */
[----:B---3--:R-:W-:Y:S03]  /*14950*/  HMMA.16816.F32.BF16 R8, R4, R12, R20 ;  /* 0x0000000c0408723c */ /* 0x008fe60000041814 */
[----:B--2---:R0:W-:Y:S11]  /*14960*/  STL.64 [R1+0x1b88], R16 ;  /* 0x001b881001007387 */ /* 0x0041f60000100a00 */
[----:B------:R-:W-:Y:S09]  /*14970*/  @!UPT UIADD3 URZ, URZ, URZ, URZ ;  /* 0x0000003f3f3ff290 */ /* 0x000ff2000fffe03f */
[----:B------:R1:W-:Y:S04]  /*14980*/  STL.64 [R1+0x540], R8 ;  /* 0x0005400801007387 */ /* 0x0003e80000100a00 */
[----:B------:R2:W-:Y:S04]  /*14990*/  STL.64 [R1+0x548], R10 ;  /* 0x0005480a01007387 */ /* 0x0005e80000100a00 */
[----:B0-----:R-:W3:Y:S04]  /*149a0*/  LDL.LU.64 R16, [R1+0x940] ;  /* 0x0009400001107983 */ /* 0x001ee80000300a00 */
[----:B------:R-:W3:Y:S04]  /*149b0*/  LDL.LU.64 R18, [R1+0x948] ;  /* 0x0009480001127983 */ /* 0x000ee80000300a00 */
[----:B-1----:R-:W4:Y:S04]  /*149c0*/  LDL.LU.64 R8, [R1+0x920] ;  /* 0x0009200001087983 */ /* 0x002f280000300a00 */
[----:B--2---:R-:W2:Y:S01]  /*149d0*/  LDL.LU.64 R10, [R1+0x928] ;  /* 0x00092800010a7983 */ /* 0x004ea20000300a00 */
[----:B------:R-:W-:-:S02]  /*149e0*/  IMAD.MOV.U32 R2, RZ, RZ, R14 ;  /* 0x000000ffff027224 */ /* 0x000fc400078e000e */
[----:B------:R-:W-:Y:S01]  /*149f0*/  IMAD.MOV.U32 R29, RZ, RZ, R15 ;  /* 0x000000ffff1d7224 */ /* 0x000fe200078e000f */
[----:B--2---:R-:W-:Y:S04]  /*14a00*/  STL.64 [R1+0x1b80], R10 ;  /* 0x001b800a01007387 */ /* 0x004fe80000100a00 */
[----:B----4-:R0:W-:Y:S04]  /*14a10*/  STL.64 [R1+0x1b78], R8 ;  /* 0x001b780801007387 */ /* 0x0101e80000100a00 */
[----:B0-----:R-:W2:Y:S04]  /*14a20*/  LDL.LU.64 R8, [R1+0x930] ;  /* 0x0009300001087983 */ /* 0x001ea80000300a00 */
[----:B------:R-:W2:Y:S04]  /*14a30*/  LDL.LU.64 R10, [R1+0x938] ;  /* 0x00093800010a7983 */ /* 0x000ea80000300a00 */
[----:B------:R-:W4:Y:S04]  /*14a40*/  LDL.LU.64 R12, [R1+0x990] ;  /* 0x00099000010c7983 */ /* 0x000f280000300a00 */
[----:B------:R-:W2:Y:S04]  /*14a50*/  LDL.LU.64 R14, [R1+0x998] ;  /* 0x00099800010e7983 */ /* 0x000ea80000300a00 */
[----:B--2---:R-:W-:Y:S04]  /*14a60*/  STL.64 [R1+0x1ae8], R14 ;  /* 0x001ae80e01007387 */ /* 0x004fe80000100a00 */
[----:B----4-:R0:W-:Y:S04]  /*14a70*/  STL.64 [R1+0x1ae0], R12 ;  /* 0x001ae00c01007387 */ /* 0x0101e80000100a00 */
[----:B0-----:R-:W2:Y:S04]  /*14a80*/  LDL.LU.64 R12, [R1+0x9a0] ;  /* 0x0009a000010c7983 */ /* 0x001ea80000300a00 */
[----:B------:R-:W4:Y:S04]  /*14a90*/  LDL.LU.64 R14, [R1+0x9a8] ;  /* 0x0009a800010e7983 */ /* 0x000f280000300a00 */
[----:B----4-:R-:W-:Y:S04]  /*14aa0*/  STL.64 [R1+0x1af8], R14 ;  /* 0x001af80e01007387 */ /* 0x010fe80000100a00 */
[----:B--2---:R0:W-:Y:S04]  /*14ab0*/  STL.64 [R1+0x1af0], R12 ;  /* 0x001af00c01007387 */ /* 0x0041e80000100a00 */
[----:B0-----:R-:W2:Y:S04]  /*14ac0*/  LDL.64 R12, [R1+0x50] ;  /* 0x00005000010c7983 */ /* 0x001ea80000100a00 */
        /* <DEDUP_REMOVED lines=8> */
[----:B0-----:R-:W2:Y:S04]  /*14b50*/  LDL.LU.64 R20, [R1+0xb20] ;  /* 0x000b200001147983 */ /* 0x001ea80000300a00 */
[----:B------:R-:W4:Y:S04]  /*14b60*/  LDL.LU.64 R22, [R1+0xb28] ;  /* 0x000b280001167983 */ /* 0x000f280000300a00 */
[----:B----4-:R-:W-:Y:S04]  /*14b70*/  STL.64 [R1+0x1b38], R22 ;  /* 0x001b381601007387 */ /* 0x010fe80000100a00 */
[----:B--2---:R0:W-:Y:S04]  /*14b80*/  STL.64 [R1+0x1b30], R20 ;  /* 0x001b301401007387 */ /* 0x0041e80000100a00 */
[----:B0-----:R-:W2:Y:S04]  /*14b90*/  LDL.LU.64 R20, [R1+0xb40] ;  /* 0x000b400001147983 */ /* 0x001ea80000300a00 */
[----:B------:R-:W4:Y:S01]  /*14ba0*/  LDL.LU.64 R22, [R1+0xb48] ;  /* 0x000b480001167983 */ /* 0x000f220000300a00 */
[C---:B---3--:R-:W-:Y:S03]  /*14bb0*/  HMMA.16816.F32.BF16 R16, R4.reuse, R24, R16 ;  /* 0x000000180410723c */ /* 0x048fe60000041810 */
[----:B----4-:R-:W-:Y:S04]  /*14bc0*/  STL.64 [R1+0x1b48], R22 ;  /* 0x001b481601007387 */ /* 0x010fe80000100a00 */
[----:B--2---:R0:W-:Y:S04]  /*14bd0*/  STL.64 [R1+0x1b40], R20 ;  /* 0x001b401401007387 */ /* 0x0041e80000100a00 */
[----:B0-----:R-:W2:Y:S04]  /*14be0*/  LDL.LU.64 R20, [R1+0xb50] ;  /* 0x000b500001147983 */ /* 0x001ea80000300a00 */
[----:B------:R-:W3:Y:S04]  /*14bf0*/  LDL.LU.64 R22, [R1+0xb58] ;  /* 0x000b580001167983 */ /* 0x000ee80000300a00 */
[----:B---3--:R-:W-:Y:S04]  /*14c00*/  STL.64 [R1+0x1b58], R22 ;  /* 0x001b581601007387 */ /* 0x008fe80000100a00 */
[----:B--2---:R0:W-:Y:S04]  /*14c10*/  STL.64 [R1+0x1b50], R20 ;  /* 0x001b501401007387 */ /* 0x0041e80000100a00 */
[----:B0-----:R-:W2:Y:S04]  /*14c20*/  LDL.LU.64 R20, [R1+0xb60] ;  /* 0x000b600001147983 */ /* 0x001ea80000300a00 */
[----:B------:R-:W2:Y:S04]  /*14c30*/  LDL.LU.64 R22, [R1+0xb68] ;  /* 0x000b680001167983 */ /* 0x000ea80000300a00 */
[----:B------:R0:W-:Y:S04]  /*14c40*/  STL.64 [R1+0x530], R16 ;  /* 0x0005301001007387 */ /* 0x0001e80000100a00 */
[----:B------:R-:W-:Y:S04]  /*14c50*/  STL.64 [R1+0x538], R18 ;  /* 0x0005381201007387 */ /* 0x000fe80000100a00 */
[----:B0-----:R-:W3:Y:S02]  /*14c60*/  LDL.LU.64 R16, [R1+0x1b88] ;  /* 0x001b880001107983 */ /* 0x001ee40000300a00 */
[----:B---3--:R-:W-:Y:S01]  /*14c70*/  HMMA.16816.F32.BF16 R8, R4, R16, R8 ;  /* 0x000000100408723c */ /* 0x008fe20000041808 */
[----:B------:R-:W-:-:S02]  /*14c80*/  IMAD.MOV.U32 R15, RZ, RZ, R16 ;  /* 0x000000ffff0f7224 */ /* 0x000fc400078e0010 */
[----:B------:R-:W-:Y:S11]  /*14c90*/  IMAD.MOV.U32 R14, RZ, RZ, R17 ;  /* 0x000000ffff0e7224 */ /* 0x000ff600078e0011 */
[----:B------:R-:W-:Y:S09]  /*14ca0*/  @!UPT UIADD3 URZ, URZ, URZ, URZ ;  /* 0x0000003f3f3ff290 */ /* 0x000ff2000fffe03f */
[----:B------:R-:W-:Y:S04]  /*14cb0*/  STL.64 [R1+0x520], R8 ;  /* 0x0005200801007387 */ /* 0x000fe80000100a00 */
[----:B------:R0:W-:Y:S04]  /*14cc0*/  STL.64 [R1+0x528], R10 ;  /* 0x0005280a01007387 */ /* 0x0001e80000100a00 */
[----:B0-----:R-:W3:Y:S04]  /*14cd0*/  LDL.LU.64 R10, [R1+0x1b80] ;  /* 0x001b8000010a7983 */ /* 0x001ee80000300a00 */
[----:B------:R-:W3:Y:S04]  /*14ce0*/  LDL.LU.64 R8, [R1+0x1b78] ;  /* 0x001b780001087983 */ /* 0x000ee80000300a00 */
[----:B------:R-:W3:Y:S02]  /*14cf0*/  LDL.LU.64 R16, [R1+0x1b70] ;  /* 0x001b700001107983 */ /* 0x000ee40000300a00 */
[----:B---3--:R-:W-:Y:S02]  /*14d00*/  HMMA.16816.F32.BF16 R4, R4, R16, R8 ;  /* 0x000000100404723c */ /* 0x008fe40000041808 */
[----:B------:R-:W2:Y:S04]  /*14d10*/  LDL.LU.64 R10, [R1+0x1b68] ;  /* 0x001b6800010a7983 */ /* 0x000ea80000300a00 */
[----:B------:R-:W2:Y:S11]  /*14d20*/  LDL.LU.64 R8, [R1+0x1b60] ;  /* 0x001b600001087983 */ /* 0x000eb60000300a00 */
[----:B------:R-:W-:Y:S06]  /*14d30*/  @!UPT UIADD3 URZ, URZ, URZ, URZ ;  /* 0x0000003f3f3ff290 */ /* 0x000fec000fffe03f */
[----:B------:R-:W-:Y:S04]  /*14d40*/  STL.64 [R1+0x400], R4 ;  /* 0x0004000401007387 */ /* 0x000fe80000100a00 */
[----:B------:R-:W-:Y:S01]  /*14d50*/  STL.64 [R1+0x408], R6 ;  /* 0x0004080601007387 */ /* 0x000fe20000100a00 */
[C---:B--2---:R-:W-:Y:S11]  /*14d60*/  HMMA.16816.F32.BF16 R20, R8.reuse, R12, R20 ;  /* 0x0000000c0814723c */ /* 0x044ff60000041814 */
[----:B------:R-:W-:Y:S11]  /*14d70*/  @!UPT UIADD3 URZ, URZ, URZ, URZ ;  /* 0x0000003f3f3ff290 */ /* 0x000ff6000fffe03f */
[----:B------:R-:W-:Y:S01]  /*14d80*/  @!UPT UIADD3 URZ, URZ, URZ, URZ ;  /* 0x0000003f3f3ff290 */ /* 0x000fe2000fffe03f */
[----:B------:R-:W-:Y:S04]  /*14d90*/  STL.64 [R1+0x190], R20 ;  /* 0x0001901401007387 */ /* 0x000fe80000100a00 */
[----:B------:R0:W-:Y:S04]  /*14da0*/  STL.64 [R1+0x198], R22 ;  /* 0x0001981601007387 */ /* 0x0001e80000100a00 */
[----:B0-----:R-:W2:Y:S04]  /*14db0*/  LDL.LU.64 R22, [R1+0x1b58] ;  /* 0x001b580001167983 */ /* 0x001ea80000300a00 */
[----:B------:R-:W2:Y:S02]  /*14dc0*/  LDL.LU.64 R20, [R1+0x1b50] ;  /* 0x001b500001147983 */ /* 0x000ea40000300a00 */
[----:B--2---:R-:W-:Y:S11]  /*14dd0*/  HMMA.16816.F32.BF16 R20, R8, R24, R20 ;  /* 0x000000180814723c */ /* 0x004ff60000041814 */
[----:B------:R-:W-:Y:S11]  /*14de0*/  @!UPT UIADD3 URZ, URZ, URZ, URZ ;  /* 0x0000003f3f3ff290 */ /* 0x000ff6000fffe03f */
[----:B------:R-:W-:Y:S01]  /*14df0*/  @!UPT UIADD3 URZ, URZ, URZ, URZ ;  /* 0x0000003f3f3ff290 */ /* 0x000fe2000fffe03f */
[----:B------:R-:W-:Y:S04]  /*14e00*/  STL.64 [R1+0x180], R20 ;  /* 0x0001801401007387 */ /* 0x000fe80000100a00 */
[----:B------:R0:W-:Y:S04]  /*14e10*/  STL.64 [R1+0x188], R22 ;  /* 0x0001881601007387 */ /* 0x0001e80000100a00 */
[----:B0-----:R-:W2:Y:S04]  /*14e20*/  LDL.LU.64 R22, [R1+0x1b48] ;  /* 0x001b480001167983 */ /* 0x001ea80000300a00 */
[----:B------:R-:W2:Y:S01]  /*14e30*/  LDL.LU.64 R20, [R1+0x1b40] ;  /* 0x001b400001147983 */ /* 0x000ea20000300a00 */
[----:B------:R-:W-:-:S02]  /*14e40*/  IMAD.MOV.U32 R4, RZ, RZ, R15 ;  /* 0x000000ffff047224 */ /* 0x000fc400078e000f */
[----:B------:R-:W-:-:S07]  /*14e50*/  IMAD.MOV.U32 R5, RZ, RZ, R14 ;  /* 0x000000ffff057224 */ /* 0x000fce00078e000e */
[C---:B--2---:R-:W-:Y:S11]  /*14e60*/  HMMA.16816.F32.BF16 R20, R8.reuse, R4, R20 ;  /* 0x000000040814723c */ /* 0x044ff60000041814 */
[----:B------:R-:W-:Y:S11]  /*14e70*/  @!UPT UIADD3 URZ, URZ, URZ, URZ ;  /* 0x0000003f3f3ff290 */ /* 0x000ff6000fffe03f */
[----:B------:R-:W-:Y:S01]  /*14e80*/  @!UPT UIADD3 URZ, URZ, URZ, URZ ;  /* 0x0000003f3f3ff290 */ /* 0x000fe2000fffe03f */
[----:B------:R-:W-:Y:S04]  /*14e90*/  STL.64 [R1+0x170], R20 ;  /* 0x0001701401007387 */ /* 0x000fe80000100a00 */
[----:B------:R0:W-:Y:S04]  /*14ea0*/  STL.64 [R1+0x178], R22 ;  /* 0x0001781601007387 */ /* 0x0001e80000100a00 */
[----:B0-----:R-:W2:Y:S04]  /*14eb0*/  LDL.LU.64 R22, [R1+0x1b38] ;  /* 0x001b380001167983 */ /* 0x001ea80000300a00 */
[----:B------:R-:W2:Y:S02]  /*14ec0*/  LDL.LU.64 R20, [R1+0x1b30] ;  /* 0x001b300001147983 */ /* 0x000ea40000300a00 */
[----:B--2---:R-:W-:Y:S02]  /*14ed0*/  HMMA.16816.F32.BF16 R8, R8, R16, R20 ;  /* 0x000000100808723c */ /* 0x004fe40000041814 */
[----:B------:R-:W2:Y:S04]  /*14ee0*/  LDL.LU.64 R22, [R1+0x1b28] ;  /* 0x001b280001167983 */ /* 0x000ea80000300a00 */
[----:B------:R-:W2:Y:S11]  /*14ef0*/  LDL.LU.64 R20, [R1+0x1b20] ;  /* 0x001b200001147983 */ /* 0x000eb60000300a00 */
[----:B------:R-:W-:Y:S06]  /*14f00*/  @!UPT UIADD3 URZ, URZ, URZ, URZ ;  /* 0x0000003f3f3ff290 */ /* 0x000fec000fffe03f */
[----:B------:R-:W-:Y:S04]  /*14f10*/  STL.64 [R1+0x130], R8 ;  /* 0x0001300801007387 */ /* 0x000fe80000100a00 */
[----:B------:R0:W-:Y:S04]  /*14f20*/  STL.64 [R1+0x138], R10 ;  /* 0x0001380a01007387 */ /* 0x0001e80000100a00 */
[----:B0-----:R-:W2:Y:S04]  /*14f30*/  LDL.LU.64 R10, [R1+0x1b18] ;  /* 0x001b1800010a7983 */ /* 0x001ea80000300a00 */
[----:B------:R-:W2:Y:S01]  /*14f40*/  LDL.LU.64 R8, [R1+0x1b10] ;  /* 0x001b100001087983 */ /* 0x000ea20000300a00 */
[----:B------:R-:W-:-:S02]  /*14f50*/  IMAD.MOV.U32 R7, RZ, RZ, R12 ;  /* 0x000000ffff077224 */ /* 0x000fc400078e000c */
[----:B------:R-:W-:Y:S01]  /*14f60*/  IMAD.MOV.U32 R6, RZ, RZ, R13 ;  /* 0x000000ffff067224 */ /* 0x000fe200078e000d */
[C---:B--2---:R-:W-:Y:S11]  /*14f70*/  HMMA.16816.F32.BF16 R20, R8.reuse, R12, R20 ;  /* 0x0000000c0814723c */ /* 0x044ff60000041814 */
[----:B------:R-:W-:Y:S11]  /*14f80*/  @!UPT UIADD3 URZ, URZ, URZ, URZ ;  /* 0x0000003f3f3ff290 */ /* 0x000ff6000fffe03f */
[----:B------:R-:W-:Y:S01]  /*14f90*/  @!UPT UIADD3 URZ, URZ, URZ, URZ ;  /* 0x0000003f3f3ff290 */ /* 0x000fe2000fffe03f */
        /* <DEDUP_REMOVED lines=9> */
[----:B------:R-:W-:Y:S04]  /*15030*/  STL.64 [R1+0x280], R12 ;  /* 0x0002800c01007387 */ /* 0x000fe80000100a00 */
[----:B------:R0:W-:Y:S04]  /*15040*/  STL.64 [R1+0x288], R14 ;  /* 0x0002880e01007387 */ /* 0x0001e80000100a00 */
[----:B0-----:R-:W3:Y:S04]  /*15050*/  LDL.LU.64 R14, [R1+0x1ae8] ;  /* 0x001ae800010e7983 */ /* 0x001ee80000300a00 */
[----:B------:R-:W3:Y:S04]  /*15060*/  LDL.LU.64 R12, [R1+0x1ae0] ;  /* 0x001ae000010c7983 */ /* 0x000ee80000300a00 */
[----:B------:R0:W-:Y:S02]  /*15070*/  STL.64 [R1+0x1ab8], R24 ;  /* 0x001ab81801007387 */ /* 0x0001e40000100a00 */
[----:B0-----:R-:W-:-:S02]  /*15080*/  IMAD.MOV.U32 R24, RZ, RZ, R7 ;  /* 0x000000ffff187224 */ /* 0x001fc400078e0007 */
[----:B------:R-:W-:Y:S01]  /*15090*/  IMAD.MOV.U32 R25, RZ, RZ, R6 ;  /* 0x000000ffff197224 */ /* 0x000fe200078e0006 */
[C---:B---3--:R-:W-:Y:S11]  /*150a0*/  HMMA.16816.F32.BF16 R12, R8.reuse, R4, R12 ;  /* 0x00000004080c723c */ /* 0x048ff6000004180c */
[----:B------:R-:W-:Y:S11]  /*150b0*/  @!UPT UIADD3 URZ, URZ, URZ, URZ ;  /* 0x0000003f3f3ff290 */ /* 0x000ff6000fffe03f */
[----:B------:R-:W-:Y:S01]  /*150c0*/  @!UPT UIADD3 URZ, URZ, URZ, URZ ;  /* 0x0000003f3f3ff290 */ /* 0x000fe2000fffe03f */
[----:B------:R-:W-:Y:S04]  /*150d0*/  STL.64 [R1+0x270], R12 ;  /* 0x0002700c01007387 */ /* 0x000fe80000100a00 */
[----:B------:R0:W-:Y:S04]  /*150e0*/  STL.64 [R1+0x278], R14 ;  /* 0x0002780e01007387 */ /* 0x0001e80000100a00 */
[----:B0-----:R-:W3:Y:S04]  /*150f0*/  LDL.LU.64 R14, [R1+0x1ad8] ;  /* 0x001ad800010e7983 */ /* 0x001ee80000300a00 */
[----:B------:R-:W3:Y:S04]  /*15100*/  LDL.LU.64 R12, [R1+0x1ad0] ;  /* 0x001ad000010c7983 */ /* 0x000ee80000300a00 */
[----:B------:R2:W-:Y:S02]  /*15110*/  STL.64 [R1+0x1ab0], R4 ;  /* 0x001ab00401007387 */ /* 0x0005e40000100a00 */
[----:B--2---:R-:W-:Y:S11]  /*15120*/  HMMA.16816.F32.BF16 R4, R8, R16, R20 ;  /* 0x000000100804723c */ /* 0x004ff60000041814 */
[----:B------:R-:W-:Y:S11]  /*15130*/  @!UPT UIADD3 URZ, URZ, URZ, URZ ;  /* 0x0000003f3f3ff290 */ /* 0x000ff6000fffe03f */
[----:B------:R-:W-:Y:S01]  /*15140*/  @!UPT UIADD3 URZ, URZ, URZ, URZ ;  /* 0x0000003f3f3ff290 */ /* 0x000fe2000fffe03f */
[----:B------:R0:W-:Y:S04]  /*15150*/  STL.64 [R1+0x1c0], R4 ;  /* 0x0001c00401007387 */ /* 0x0001e80000100a00 */
[----:B------:R1:W-:Y:S04]  /*15160*/  STL.64 [R1+0x1c8], R6 ;  /* 0x0001c80601007387 */ /* 0x0003e80000100a00 */
[----:B0-----:R-:W2:Y:S04]  /*15170*/  LDL.LU.64 R4, [R1+0xb00] ;  /* 0x000b000001047983 */ /* 0x001ea80000300a00 */
[----:B-1----:R-:W4:Y:S01]  /*15180*/  LDL.LU.64 R6, [R1+0xb08] ;  /* 0x000b080001067983 */ /* 0x002f220000300a00 */
[----:B------:R-:W-:-:S02]  /*15190*/  IMAD.MOV.U32 R28, RZ, RZ, R26 ;  /* 0x000000ffff1c7224 */ /* 0x000fc400078e001a */
[----:B------:R-:W-:Y:S02]  /*151a0*/  IMAD.MOV.U32 R3, RZ, RZ, R27 ;  /* 0x000000ffff037224 */ /* 0x000fe400078e001b */
[----:B------:R-:W-:Y:S02]  /*151b0*/  IMAD.MOV.U32 R27, RZ, RZ, R16 ;  /* 0x000000ffff1b7224 */ /* 0x000fe400078e0010 */
[----:B------:R-:W-:Y:S01]  /*151c0*/  IMAD.MOV.U32 R26, RZ, RZ, R17 ;  /* 0x000000ffff1a7224 */ /* 0x000fe200078e0011 */
[----:B----4-:R-:W-:Y:S04]  /*151d0*/  STL.64 [R1+0x1ac8], R6 ;  /* 0x001ac80601007387 */ /* 0x010fe80000100a00 */
[----:B--2---:R0:W-:Y:S04]  /*151e0*/  STL.64 [R1+0x1ac0], R4 ;  /* 0x001ac00401007387 */ /* 0x0041e80000100a00 */
[----:B0-----:R-:W3:Y:S04]  /*151f0*/  LDL.LU.64 R4, [R1+0xb10] ;  /* 0x000b100001047983 */ /* 0x001ee80000300a00 */
[----:B------:R-:W3:Y:S04]  /*15200*/  LDL.LU.64 R6, [R1+0xb18] ;  /* 0x000b180001067983 */ /* 0x000ee80000300a00 */
[----:B------:R-:W2:Y:S04]  /*15210*/  LDL.LU.64 R16, [R1+0xad0] ;  /* 0x000ad00001107983 */ /* 0x000ea80000300a00 */
[----:B------:R-:W4:Y:S04]  /*15220*/  LDL.LU.64 R18, [R1+0xad8] ;  /* 0x000ad80001127983 */ /* 0x000f280000300a00 */
[----:B----4-:R-:W-:Y:S04]  /*15230*/  STL.64 [R1+0x1aa8], R18 ;  /* 0x001aa81201007387 */ /* 0x010fe80000100a00 */
[----:B--2---:R0:W-:Y:S04]  /*15240*/  STL.64 [R1+0x1aa0], R16 ;  /* 0x001aa01001007387 */ /* 0x0041e80000100a00 */
[----:B0-----:R-:W2:Y:S04]  /*15250*/  LDL.LU.64 R16, [R1+0xaf0] ;  /* 0x000af00001107983 */ /* 0x001ea80000300a00 */
[----:B------:R-:W2:Y:S04]  /*15260*/  LDL.LU.64 R18, [R1+0xaf8] ;  /* 0x000af80001127983 */ /* 0x000ea80000300a00 */
[----:B------:R-:W4:Y:S04]  /*15270*/  LDL.LU.64 R20, [R1+0x9e0] ;  /* 0x0009e00001147983 */ /* 0x000f280000300a00 */
[----:B------:R-:W2:Y:S04]  /*15280*/  LDL.LU.64 R22, [R1+0x9e8] ;  /* 0x0009e80001167983 */ /* 0x000ea80000300a00 */
[----:B--2---:R-:W-:Y:S04]  /*15290*/  STL.64 [R1+0x1a68], R22 ;  /* 0x001a681601007387 */ /* 0x004fe80000100a00 */
[----:B----4-:R0:W-:Y:S04]  /*152a0*/  STL.64 [R1+0x1a60], R20 ;  /* 0x001a601401007387 */ /* 0x0101e80000100a00 */
[----:B0-----:R-:W2:Y:S04]  /*152b0*/  LDL.LU.64 R20, [R1+0xa00] ;  /* 0x000a000001147983 */ /* 0x001ea80000300a00 */
[----:B------:R-:W4:Y:S01]  /*152c0*/  LDL.LU.64 R22, [R1+0xa08] ;  /* 0x000a080001167983 */ /* 0x000f220000300a00 */
[----:B------:R-:W-:-:S02]  /*152d0*/  IMAD.MOV.U32 R8, RZ, RZ, R27 ;  /* 0x000000ffff087224 */ /* 0x000fc400078e001b */
[----:B------:R-:W-:Y:S02]  /*152e0*/  IMAD.MOV.U32 R9, RZ, RZ, R26 ;  /* 0x000000ffff097224 */ /* 0x000fe400078e001a */
[C---:B---3--:R-:W-:Y:S01]  /*152f0*/  HMMA.16816.F32.BF16 R24, R12.reuse, R24, R4 ;  /* 0x000000180c18723c */ /* 0x048fe20000041804 */
        /* <DEDUP_REMOVED lines=8> */
[----:B------:R-:W3:Y:S04]  /*15380*/  LDL.LU.64 R6, [R1+0x1ac8] ;  /* 0x001ac80001067983 */ /* 0x000ee80000300a00 */
[----:B------:R-:W3:Y:S04]  /*15390*/  LDL.LU.64 R4, [R1+0x1ac0] ;  /* 0x001ac00001047983 */ /* 0x000ee80000300a00 */
[----:B------:R0:W-:Y:S04]  /*153a0*/  STL.64 [R1+0x160], R24 ;  /* 0x0001601801007387 */ /* 0x0001e80000100a00 */
[----:B------:R-:W-:Y:S04]  /*153b0*/  STL.64 [R1+0x168], R26 ;  /* 0x0001681a01007387 */ /* 0x000fe80000100a00 */
[----:B0-----:R-:W3:Y:S02]  /*153c0*/  LDL.LU.64 R24, [R1+0x1ab8] ;  /* 0x001ab80001187983 */ /* 0x001ee40000300a00 */
[C---:B---3--:R-:W-:Y:S11]  /*153d0*/  HMMA.16816.F32.BF16 R4, R12.reuse, R24, R4 ;  /* 0x000000180c04723c */ /* 0x048ff60000041804 */
[----:B------:R-:W-:Y:S11]  /*153e0*/  @!UPT UIADD3 URZ, URZ, URZ, URZ ;  /* 0x0000003f3f3ff290 */ /* 0x000ff6000fffe03f */
[----:B------:R-:W-:Y:S01]  /*153f0*/  @!UPT UIADD3 URZ, URZ, URZ, URZ ;  /* 0x0000003f3f3ff290 */ /* 0x000fe2000fffe03f */
[----:B------:R0:W-:Y:S04]  /*15400*/  STL.64 [R1+0x150], R4 ;  /* 0x0001500401007387 */ /* 0x0001e80000100a00 */
[----:B------:R-:W-:Y:S04]  /*15410*/  STL.64 [R1+0x158], R6 ;  /* 0x0001580601007387 */ /* 0x000fe80000100a00 */
[----:B0-----:R-:W3:Y:S02]  /*15420*/  LDL.LU.64 R4, [R1+0x1ab0] ;  /* 0x001ab00001047983 */ /* 0x001ee40000300a00 */
[C---:B---3--:R-:W-:Y:S11]  /*15430*/  HMMA.16816.F32.BF16 R16, R12.reuse, R4, R16 ;  /* 0x000000040c10723c */ /* 0x048ff60000041810 */
[----:B------:R-:W-:Y:S11]  /*15440*/  @!UPT UIADD3 URZ, URZ, URZ, URZ ;  /* 0x0000003f3f3ff290 */ /* 0x000ff6000fffe03f */
[----:B------:R-:W-:Y:S01]  /*15450*/  @!UPT UIADD3 URZ, URZ, URZ, URZ ;  /* 0x0000003f3f3ff290 */ /* 0x000fe2000fffe03f */
[----:B------:R-:W-:Y:S04]  /*15460*/  STL.64 [R1+0x140], R16 ;  /* 0x0001401001007387 */ /* 0x000fe80000100a00 */
[----:B------:R0:W-:Y:S04]  /*15470*/  STL.64 [R1+0x148], R18 ;  /* 0x0001481201007387 */ /* 0x0001e80000100a00 */
[----:B0-----:R-:W3:Y:S04]  /*15480*/  LDL.LU.64 R18, [R1+0x1aa8] ;  /* 0x001aa80001127983 */ /* 0x001ee80000300a00 */
[----:B------:R-:W3:Y:S02]  /*15490*/  LDL.LU.64 R16, [R1+0x1aa0] ;  /* 0x001aa00001107983 */ /* 0x000ee40000300a00 */
[----:B---3--:R-:W-:Y:S02]  /*154a0*/  HMMA.16816.F32.BF16 R12, R12, R8, R16 ;  /* 0x000000080c0c723c */ /* 0x008fe40000041810 */
[----:B------:R-:W2:Y:S04]  /*154b0*/  LDL.LU.64 R18, [R1+0x1a98] ;  /* 0x001a980001127983 */ /* 0x000ea80000300a00 */
[----:B------:R-:W2:Y:S11]  /*154c0*/  LDL.LU.64 R16, [R1+0x1a90] ;  /* 0x001a900001107983 */ /* 0x000eb60000300a00 */
[----:B------:R-:W-:Y:S06]  /*154d0*/  @!UPT UIADD3 URZ, URZ, URZ, URZ ;  /* 0x0000003f3f3ff290 */ /* 0x000fec000fffe03f */
[----:B------:R0:W-:Y:S04]  /*154e0*/  STL.64 [R1+0x10], R12 ;  /* 0x0000100c01007387 */ /* 0x0001e80000100a00 */
[----:B------:R1:W-:Y:S04]  /*154f0*/  STL.64 [R1+0x18], R14 ;  /* 0x0000180e01007387 */ /* 0x0003e80000100a00 */
[----:B0-----:R-:W3:Y:S04]  /*15500*/  LDL.LU.64 R12, [R1+0xaa0] ;  /* 0x000aa000010c7983 */ /* 0x001ee80000300a00 */
[----:B-1----:R-:W4:Y:S04]  /*15510*/  LDL.LU.64 R14, [R1+0xaa8] ;  /* 0x000aa800010e7983 */ /* 0x002f280000300a00 */
[----:B----4-:R-:W-:Y:S04]  /*15520*/  STL.64 [R1+0x1a40], R14 ;  /* 0x001a400e01007387 */ /* 0x010fe80000100a00 */
[----:B---3--:R0:W-:Y:S04]  /*15530*/  STL.64 [R1+0x1a38], R12 ;  /* 0x001a380c01007387 */ /* 0x0081e80000100a00 */
[----:B0-----:R-:W2:Y:S02]  /*15540*/  LDL.LU.64 R12, [R1+0x50] ;  /* 0x00005000010c7983 */ /* 0x001ea40000300a00 */
        /* <DEDUP_REMOVED lines=10> */
[----:B------:R-:W-:Y:S01]  /*155f0*/  STL.64 [R1+0x250], R20 ;  /* 0x0002501401007387 */ /* 0x000fe20000100a00 */
[----:B------:R0:W-:Y:S03]  /*15600*/  STL.64 [R1+0x258], R22 ;  /* 0x0002581601007387 */ /* 0x0001e60000100a00 */
[----:B0-----:R-:W2:Y:S01]  /*15610*/  LDL.LU.64 R22, [R1+0x1a78] ;  /* 0x001a780001167983 */ /* 0x001ea20000300a00 */
[----:B------:R-:W2:Y:S02]  /*15620*/  LDL.LU.64 R20, [R1+0x1a70] ;  /* 0x001a700001147983 */ /* 0x000ea40000300a00 */
[----:B------:R0:W-:Y:S02]  /*15630*/  STL.64 [R1+0x1a48], R24 ;  /* 0x001a481801007387 */ /* 0x0001e40000100a00 */
[----:B0-----:R-:W3:Y:S01]  /*15640*/  LDL.LU.64 R24, [R1+0xac0] ;  /* 0x000ac00001187983 */ /* 0x001ee20000300a00 */
[----:B------:R-:W3:Y:S01]  /*15650*/  LDL.LU.64 R26, [R1+0xac8] ;  /* 0x000ac800011a7983 */ /* 0x000ee20000300a00 */
[C---:B--2---:R-:W-:Y:S11]  /*15660*/  HMMA.16816.F32.BF16 R20, R16.reuse, R4, R20 ;  /* 0x000000041014723c */ /* 0x044ff60000041814 */
[----:B------:R-:W-:Y:S11]  /*15670*/  @!UPT UIADD3 URZ, URZ, URZ, URZ ;  /* 0x0000003f3f3ff290 */ /* 0x000ff6000fffe03f */
[----:B------:R-:W-:Y:S01]  /*15680*/  @!UPT UIADD3 URZ, URZ, URZ, URZ ;  /* 0x0000003f3f3ff290 */ /* 0x000fe2000fffe03f */
[----:B------:R-:W-:Y:S01]  /*15690*/  STL.64 [R1+0x240], R20 ;  /* 0x0002401401007387 */ /* 0x000fe20000100a00 */
[----:B------:R0:W-:Y:S03]  /*156a0*/  STL.64 [R1+0x248], R22 ;  /* 0x0002481601007387 */ /* 0x0001e60000100a00 */
[----:B0-----:R-:W2:Y:S01]  /*156b0*/  LDL.LU.64 R22, [R1+0x1a68] ;  /* 0x001a680001167983 */ /* 0x001ea20000300a00 */
[----:B------:R-:W2:Y:S02]  /*156c0*/  LDL.LU.64 R20, [R1+0x1a60] ;  /* 0x001a600001147983 */ /* 0x000ea40000300a00 */
[----:B--2---:R-:W-:Y:S01]  /*156d0*/  HMMA.16816.F32.BF16 R16, R16, R8, R20 ;  /* 0x000000081010723c */ /* 0x004fe20000041814 */
[----:B------:R-:W3:Y:S01]  /*156e0*/  LDL.LU.64 R22, [R1+0x1a58] ;  /* 0x001a580001167983 */ /* 0x000ee20000300a00 */
[----:B------:R-:W3:Y:S11]  /*156f0*/  LDL.LU.64 R20, [R1+0x1a50] ;  /* 0x001a500001147983 */ /* 0x000ef60000300a00 */
[----:B------:R-:W-:Y:S10]  /*15700*/  @!UPT UIADD3 URZ, URZ, URZ, URZ ;  /* 0x0000003f3f3ff290 */ /* 0x000ff4000fffe03f */
[----:B------:R0:W-:Y:S01]  /*15710*/  STL.64 [R1+0x1b0], R16 ;  /* 0x0001b01001007387 */ /* 0x0001e20000100a00 */
[----:B------:R1:W-:Y:S03]  /*15720*/  STL.64 [R1+0x1b8], R18 ;  /* 0x0001b81201007387 */ /* 0x0003e60000100a00 */
[----:B0-----:R-:W2:Y:S01]  /*15730*/  LDL.LU.64 R16, [R1+0xab0] ;  /* 0x000ab00001107983 */ /* 0x001ea20000300a00 */
[----:B-1----:R-:W2:Y:S02]  /*15740*/  LDL.LU.64 R18, [R1+0xab8] ;  /* 0x000ab80001127983 */ /* 0x002ea40000300a00 */
[----:B------:R-:W-:Y:S02]  /*15750*/  IMAD.MOV.U32 R7, RZ, RZ, R12 ;  /* 0x000000ffff077224 */ /* 0x000fe400078e000c */
[----:B------:R-:W-:Y:S01]  /*15760*/  IMAD.MOV.U32 R6, RZ, RZ, R13 ;  /* 0x000000ffff067224 */ /* 0x000fe200078e000d */
[C---:B---3--:R-:W-:Y:S11]  /*15770*/  HMMA.16816.F32.BF16 R24, R20.reuse, R12, R24 ;  /* 0x0000000c1418723c */ /* 0x048ff60000041818 */
[----:B------:R-:W-:Y:S11]  /*15780*/  @!UPT UIADD3 URZ, URZ, URZ, URZ ;  /* 0x0000003f3f3ff290 */ /* 0x000ff6000fffe03f */
[----:B------:R-:W-:Y:S01]  /*15790*/  @!UPT UIADD3 URZ, URZ, URZ, URZ ;  /* 0x0000003f3f3ff290 */ /* 0x000fe2000fffe03f */
[----:B------:R0:W-:Y:S01]  /*157a0*/  STL.64 [R1], R24 ;  /* 0x0000001801007387 */ /* 0x0001e20000100a00 */
[----:B------:R1:W-:Y:S03]  /*157b0*/  STL.64 [R1+0x8], R26 ;  /* 0x0000081a01007387 */ /* 0x0003e60000100a00 */
[----:B0-----:R-:W2:Y:S01]  /*157c0*/  LDL.LU.64 R24, [R1+0x1a48] ;  /* 0x001a480001187983 */ /* 0x001ea20000300a00 */
[----:B------:R-:W3:Y:S02]  /*157d0*/  LDL.LU.64 R14, [R1+0x1a40] ;  /* 0x001a4000010e7983 */ /* 0x000ee40000300a00 */
[----:B------:R-:W3:Y:S01]  /*157e0*/  LDL.LU.64 R12, [R1+0x1a38] ;  /* 0x001a3800010c7983 */ /* 0x000ee20000300a00 */
[----:B--2---:R-:W-:Y:S01]  /*157f0*/  HMMA.16816.F32.BF16 R16, R20, R24, R16 ;  /* 0x000000181410723c */ /* 0x004fe20000041810 */
[----:B------:R-:W-:Y:S02]  /*15800*/  IMAD.MOV.U32 R11, RZ, RZ, R24 ;  /* 0x000000ffff0b7224 */ /* 0x000fe400078e0018 */
[----:B------:R-:W-:-:S02]  /*15810*/  IMAD.MOV.U32 R10, RZ, RZ, R25 ;  /* 0x000000ffff0a7224 */ /* 0x000fc400078e0019 */
[----:B------:R-:W2:Y:S01]  /*15820*/  LDL.LU.64 R24, [R1+0xa90] ;  /* 0x000a900001187983 */ /* 0x000ea20000300a00 */
[----:B-1----:R-:W2:Y:S02]  /*15830*/  LDL.LU.64 R26, [R1+0xa98] ;  /* 0x000a9800011a7983 */ /* 0x002ea40000300a00 */
[C---:B---3--:R-:W-:Y:S11]  /*15840*/  HMMA.16816.F32.BF16 R12, R20.reuse, R4, R12 ;  /* 0x00000004140c723c */ /* 0x048ff6000004180c */
[----:B------:R-:W-:Y:S04]  /*15850*/  @!UPT UIADD3 URZ, URZ, URZ, URZ ;  /* 0x0000003f3f3ff290 */ /* 0x000fe8000fffe03f */
[----:B------:R0:W-:Y:S01]  /*15860*/  STL.64 [R1+0x15b8], R18 ;  /* 0x0015b81201007387 */ /* 0x0001e20000100a00 */
[----:B------:R1:W-:Y:S02]  /*15870*/  STL.64 [R1+0x15b0], R16 ;  /* 0x0015b01001007387 */ /* 0x0003e40000100a00 */
[----:B0-----:R-:W-:Y:S02]  /*15880*/  IMAD.MOV.U32 R18, RZ, RZ, R2 ;  /* 0x000000ffff127224 */ /* 0x001fe400078e0002 */
[----:B------:R-:W3:Y:S01]  /*15890*/  LDL.LU R2, [R1+0x1a30] ;  /* 0x001a300001027983 */ /* 0x000ee20000300800 */
[----:B------:R0:W-:Y:S02]  /*158a0*/  STL.64 [R1+0x1a08], R4 ;  /* 0x001a080401007387 */ /* 0x0001e40000100a00 */
[----:B-1----:R-:W-:Y:S02]  /*158b0*/  IMAD.MOV.U32 R16, RZ, RZ, R7 ;  /* 0x000000ffff107224 */ /* 0x002fe400078e0007 */
[----:B------:R-:W-:Y:S01]  /*158c0*/  IMAD.MOV.U32 R17, RZ, RZ, R6 ;  /* 0x000000ffff117224 */ /* 0x000fe200078e0006 */
[----:B0-----:R-:W4:Y:S01]  /*158d0*/  LDL.LU.64 R4, [R1+0x8a0] ;  /* 0x0008a00001047983 */ /* 0x001f220000300a00 */
[----:B------:R-:W3:Y:S01]  /*158e0*/  LDL.LU.64 R6, [R1+0x8a8] ;  /* 0x0008a80001067983 */ /* 0x000ee20000300a00 */
[----:B--2---:R-:W-:Y:S02]  /*158f0*/  HMMA.16816.F32.BF16 R20, R20, R8, R24 ;  /* 0x000000081414723c */ /* 0x004fe40000041818 */
[----:B---3--:R-:W-:Y:S01]  /*15900*/  STL.64 [R1+0x1a18], R6 ;  /* 0x001a180601007387 */ /* 0x008fe20000100a00 */
[----:B----4-:R0:W-:Y:S03]  /*15910*/  STL.64 [R1+0x1a10], R4 ;  /* 0x001a100401007387 */ /* 0x0101e60000100a00 */
[----:B0-----:R-:W2:Y:S01]  /*15920*/  LDL.LU.64 R4, [R1+0x880] ;  /* 0x0008800001047983 */ /* 0x001ea20000300a00 */
[----:B------:R-:W2:Y:S02]  /*15930*/  LDL.LU.64 R6, [R1+0x888] ;  /* 0x0008880001067983 */ /* 0x000ea40000300a00 */
[----:B------:R-:W-:Y:S02]  /*15940*/  STL.64 [R1+0x15a8], R14 ;  /* 0x0015a80e01007387 */ /* 0x000fe40000100a00 */
[----:B------:R-:W-:Y:S01]  /*15950*/  STL.64 [R1+0x15a0], R12 ;  /* 0x0015a00c01007387 */ /* 0x000fe20000100a00 */
[----:B------:R-:W2:Y:S01]  /*15960*/  LDL.LU.64 R26, [R1+0x1a28] ;  /* 0x001a2800011a7983 */ /* 0x000ea20000300a00 */
[----:B------:R-:W2:Y:S10]  /*15970*/  LDL.LU.64 R24, [R1+0x1a20] ;  /* 0x001a200001187983 */ /* 0x000eb40000300a00 */
[----:B------:R-:W-:Y:S02]  /*15980*/  STL.64 [R1+0x15c8], R22 ;  /* 0x0015c81601007387 */ /* 0x000fe40000100a00 */
[----:B------:R-:W-:Y:S01]  /*15990*/  STL.64 [R1+0x15c0], R20 ;  /* 0x0015c01401007387 */ /* 0x000fe20000100a00 */
[----:B--2---:R-:W-:Y:S11]  /*159a0*/  HMMA.16816.F32.BF16 R4, R24, R16, R4 ;  /* 0x000000101804723c */ /* 0x004ff60000041804 */
[----:B------:R-:W-:Y:S11]  /*159b0*/  @!UPT UIADD3 URZ, URZ, URZ, URZ ;  /* 0x0000003f3f3ff290 */ /* 0x000ff6000fffe03f */
[----:B------:R-:W-:Y:S01]  /*159c0*/  @!UPT UIADD3 URZ, URZ, URZ, URZ ;  /* 0x0000003f3f3ff290 */ /* 0x000fe2000fffe03f */
[----:B------:R-:W-:Y:S01]  /*159d0*/  STL.64 [R1+0x880], R4 ;  /* 0x0008800401007387 */ /* 0x000fe20000100a00 */
[----:B------:R0:W-:Y:S03]  /*159e0*/  STL.64 [R1+0x888], R6 ;  /* 0x0008880601007387 */ /* 0x0001e60000100a00 */
[----:B0-----:R-:W2:Y:S01]  /*159f0*/  LDL.LU.64 R6, [R1+0x1a18] ;  /* 0x001a180001067983 */ /* 0x001ea20000300a00 */
[----:B------:R-:W2:Y:S02]  /*15a00*/  LDL.LU.64 R4, [R1+0x1a10] ;  /* 0x001a100001047983 */ /* 0x000ea40000300a00 */
[----:B------:R-:W-:Y:S02]  /*15a10*/  IMAD.MOV.U32 R12, RZ, RZ, R11 ;  /* 0x000000ffff0c7224 */ /* 0x000fe400078e000b */
[----:B------:R-:W-:Y:S02]  /*15a20*/  IMAD.MOV.U32 R13, RZ, RZ, R10 ;  /* 0x000000ffff0d7224 */ /* 0x000fe400078e000a */
[----:B------:R-:W-:-:S02]  /*15a30*/  IMAD.MOV.U32 R19, RZ, RZ, R29 ;  /* 0x000000ffff137224 */ /* 0x000fc400078e001d */
[----:B------:R-:W-:Y:S02]  /*15a40*/  IMAD.MOV.U32 R14, RZ, RZ, R28 ;  /* 0x000000ffff0e7224 */ /* 0x000fe400078e001c */
[----:B------:R-:W-:Y:S02]  /*15a50*/  IMAD.MOV.U32 R15, RZ, RZ, R3 ;  /* 0x000000ffff0f7224 */ /* 0x000fe400078e0003 */
[----:B------:R-:W-:Y:S01]  /*15a60*/  IMAD.MOV.U32 R23, RZ, RZ, R0 ;  /* 0x000000ffff177224 */ /* 0x000fe200078e0000 */
[----:B------:R0:W-:Y:S01]  /*15a70*/  STL.64 [R1+0x1940], R18 ;  /* 0x0019401201007387 */ /* 0x0001e20000100a00 */
[----:B------:R-:W3:Y:S03]  /*15a80*/  LDL.LU.64 R16, [R1+0x8d0] ;  /* 0x0008d00001107983 */ /* 0x000ee60000300a00 */
[----:B0-----:R-:W3:Y:S01]  /*15a90*/  LDL.LU.64 R18, [R1+0x8d8] ;  /* 0x0008d80001127983 */ /* 0x001ee20000300a00 */
[----:B--2---:R-:W-:Y:S11]  /*15aa0*/  HMMA.16816.F32.BF16 R4, R24, R12, R4 ;  /* 0x0000000c1804723c */ /* 0x004ff60000041804 */
[----:B------:R-:W-:Y:S11]  /*15ab0*/  @!UPT UIADD3 URZ, URZ, URZ, URZ ;  /* 0x0000003f3f3ff290 */ /* 0x000ff6000fffe03f */
[----:B------:R-:W-:Y:S02]  /*15ac0*/  @!UPT UIADD3 URZ, URZ, URZ, URZ ;  /* 0x0000003f3f3ff290 */ /* 0x000fe4000fffe03f */
[----:B------:R-:W-:Y:S02]  /*15ad0*/  IMAD.MOV.U32 R0, RZ, RZ, R4 ;  /* 0x000000ffff007224 */ /* 0x000fe400078e0004 */
[----:B------:R-:W-:Y:S02]  /*15ae0*/  IMAD.MOV.U32 R28, RZ, RZ, R5 ;  /* 0x000000ffff1c7224 */ /* 0x000fe400078e0005 */
[----:B------:R-:W2:Y:S01]  /*15af0*/  LDL.LU.64 R4, [R1+0x1a08] ;  /* 0x001a080001047983 */ /* 0x000ea20000300a00 */
[----:B------:R0:W-:Y:S02]  /*15b00*/  STL.64 [R1+0x1a00], R14 ;  /* 0x001a000e01007387 */ /* 0x0001e40000100a00 */
[----:B------:R-:W2:Y:S01]  /*15b10*/  LDL.LU.64 R12, [R1+0x8c0] ;  /* 0x0008c000010c7983 */ /* 0x000ea20000300a00 */
[----:B0-----:R-:W2:Y:S01]  /*15b20*/  LDL.LU.64 R14, [R1+0x8c8] ;  /* 0x0008c800010e7983 */ /* 0x001ea20000300a00 */
[----:B------:R-:W-:Y:S02]  /*15b30*/  IMAD.MOV.U32 R22, RZ, RZ, R2 ;  /* 0x000000ffff167224 */ /* 0x000fe400078e0002 */
[----:B------:R-:W-:-:S02]  /*15b40*/  IMAD.MOV.U32 R2, RZ, RZ, R6 ;  /* 0x000000ffff027224 */ /* 0x000fc400078e0006 */
[----:B------:R-:W-:-:S05]  /*15b50*/  IMAD.MOV.U32 R3, RZ, RZ, R7 ;  /* 0x000000ffff037224 */ /* 0x000fca00078e0007 */
[----:B------:R-:W-:Y:S01]  /*15b60*/  STL [R1+0x1140], R3 ;  /* 0x0011400301007387 */ /* 0x000fe20000100800 */
[----:B------:R-:W-:Y:S02]  /*15b70*/  STL [R1+0x113c], R2 ;  /* 0x00113c0201007387 */ /* 0x000fe40000100800 */
[----:B------:R-:W-:Y:S02]  /*15b80*/  STL [R1+0x1138], R28 ;  /* 0x0011381c01007387 */ /* 0x000fe40000100800 */
[----:B------:R-:W-:Y:S01]  /*15b90*/  STL [R1+0x1134], R0 ;  /* 0x0011340001007387 */ /* 0x000fe20000100800 */
[C---:B--2---:R-:W-:Y:S08]  /*15ba0*/  HMMA.16816.F32.BF16 R4, R24.reuse, R4, R12 ;  /* 0x000000041804723c */ /* 0x044ff0000004180c */
[----:B---3--:R-:W-:Y:S11]  /*15bb0*/  HMMA.16816.F32.BF16 R24, R24, R8, R16 ;  /* 0x000000081818723c */ /* 0x008ff60000041810 */
[----:B------:R-:W-:Y:S05]  /*15bc0*/  @!UPT UIADD3 URZ, URZ, URZ, URZ ;  /* 0x0000003f3f3ff290 */ /* 0x000fea000fffe03f */
[----:B------:R-:W-:Y:S01]  /*15bd0*/  IMAD.MOV.U32 R29, RZ, RZ, R7 ;  /* 0x000000ffff1d7224 */ /* 0x000fe200078e0007 */
[----:B------:R-:W-:Y:S01]  /*15be0*/  STL.64 [R1+0x8c0], R4 ;  /* 0x0008c00401007387 */ /* 0x000fe20000100a00 */
[----:B------:R-:W-:Y:S03]  /*15bf0*/  STL [R1+0x8c8], R6 ;  /* 0x0008c80601007387 */ /* 0x000fe60000100800 */
[----:B------:R-:W-:Y:S02]  /*15c00*/  STL [R1+0x1180], R29 ;  /* 0x0011801d01007387 */ /* 0x000fe40000100800 */
[----:B------:R0:W-:Y:S02]  /*15c10*/  STL.64 [R1+0x10c0], R26 ;  /* 0x0010c01a01007387 */ /* 0x0001e40000100a00 */
[----:B------:R-:W-:Y:S01]  /*15c20*/  STL.64 [R1+0x10b8], R24 ;  /* 0x0010b81801007387 */ /* 0x000fe20000100a00 */
[----:B0-----:R-:W2:Y:S01]  /*15c30*/  LDL.LU R26, [R1+0x38] ;  /* 0x00003800011a7983 */ /* 0x001ea20000300800 */
[----:B------:R-:W2:Y:S03]  /*15c40*/  LDL.LU R27, [R1+0x3c] ;  /* 0x00003c00011b7983 */ /* 0x000ea60000300800 */
[----:B--2---:R0:W-:Y:S04]  /*15c50*/  STL.64 [R1+0x19a8], R26 ;  /* 0x0019a81a01007387 */ /* 0x0041e80000100a00 */
[----:B0-----:R-:W2:Y:S04]  /*15c60*/  LDL R26, [R1+0xd8] ;  /* 0x0000d800011a7983 */ /* 0x001ea80000100800 */
[----:B------:R-:W2:Y:S01]  /*15c70*/  LDL R27, [R1+0xdc] ;  /* 0x0000dc00011b7983 */ /* 0x000ea20000100800 */
[----:B------:R-:W3:Y:S02]  /*15c80*/  LDL.LU R12, [R1+0x550] ;  /* 0x00055000010c7983 */ /* 0x000ee40000300800 */
[----:B------:R-:W3:Y:S02]  /*15c90*/  LDL.LU R13, [R1+0x554] ;  /* 0x00055400010d7983 */ /* 0x000ee40000300800 */
[----:B------:R-:W3:Y:S01]  /*15ca0*/  LDL.LU R14, [R1+0x558] ;  /* 0x00055800010e7983 */ /* 0x000ee20000300800 */
[----:B------:R-:W3:Y:S04]  /*15cb0*/  LDL.LU R15, [R1+0x55c] ;  /* 0x00055c00010f7983 */ /* 0x000ee80000300800 */
[----:B--2---:R0:W-:Y:S04]  /*15cc0*/  STL.64 [R1+0x19b8], R26 ;  /* 0x0019b81a01007387 */ /* 0x0041e80000100a00 */
[----:B0-----:R-:W2:Y:S04]  /*15cd0*/  LDL.64 R26, [R1+0xe8] ;  /* 0x0000e800011a7983 */ /* 0x001ea80000100a00 */
[----:B--2---:R0:W-:Y:S04]  /*15ce0*/  STL.64 [R1+0x19d0], R26 ;  /* 0x0019d01a01007387 */ /* 0x0041e80000100a00 */
[----:B0-----:R-:W2:Y:S04]  /*15cf0*/  LDL.64 R26, [R1+0xf8] ;  /* 0x0000f800011a7983 */ /* 0x001ea80000100a00 */
[----:B--2---:R0:W-:Y:S01]  /*15d00*/  STL.64 [R1+0x19e8], R26 ;  /* 0x0019e81a01007387 */ /* 0x0041e20000100a00 */
[----:B------:R-:W2:Y:S02]  /*15d10*/  LDL.LU R24, [R1+0x3b0] ;  /* 0x0003b00001187983 */ /* 0x000ea40000300800 */
[----:B------:R-:W2:Y:S01]  /*15d20*/  LDL.LU R25, [R1+0x3b4] ;  /* 0x0003b40001197983 */ /* 0x000ea20000300800 */
[----:B0-----:R-:W4:Y:S01]  /*15d30*/  LDL.LU R26, [R1+0x3b8] ;  /* 0x0003b800011a7983 */ /* 0x001f220000300800 */
[----:B------:R-:W4:Y:S03]  /*15d40*/  LDL.LU R27, [R1+0x3bc] ;  /* 0x0003bc00011b7983 */ /* 0x000f260000300800 */
[----:B----4-:R0:W-:Y:S01]  /*15d50*/  STL.64 [R1+0x19f8], R26 ;  /* 0x0019f81a01007387 */ /* 0x0101e20000100a00 */
[----:B--2---:R-:W-:Y:S02]  /*15d60*/  STL.64 [R1+0x19f0], R24 ;  /* 0x0019f01801007387 */ /* 0x004fe40000100a00 */
[----:B------:R-:W2:Y:S01]  /*15d70*/  LDL.64 R18, [R1+0xb8] ;  /* 0x0000b80001127983 */ /* 0x000ea20000100a00 */
[----:B0-----:R-:W3:Y:S04]  /*15d80*/  LDL.64 R26, [R1+0x118] ;  /* 0x00011800011a7983 */ /* 0x001ee80000100a00 */
[----:B--2---:R0:W-:Y:S01]  /*15d90*/  STL.64 [R1+0x19b0], R18 ;  /* 0x0019b01201007387 */ /* 0x0041e20000100a00 */
[----:B------:R-:W2:Y:S02]  /*15da0*/  LDL.LU R16, [R1+0x380] ;  /* 0x0003800001107983 */ /* 0x000ea40000300800 */
[----:B------:R-:W2:Y:S01]  /*15db0*/  LDL.LU R17, [R1+0x384] ;  /* 0x0003840001117983 */ /* 0x000ea20000300800 */
[----:B0-----:R-:W4:Y:S01]  /*15dc0*/  LDL.LU R18, [R1+0x388] ;  /* 0x0003880001127983 */ /* 0x001f220000300800 */
[----:B------:R-:W4:Y:S03]  /*15dd0*/  LDL.LU R19, [R1+0x38c] ;  /* 0x00038c0001137983 */ /* 0x000f260000300800 */
[----:B------:R-:W0:Y:S04]  /*15de0*/  S2R R7, SR_TID.X ;  /* 0x0000000000077919 */ /* 0x000e280000002100 */
[----:B------:R-:W1:Y:S01]  /*15df0*/  S2R R6, SR_TID.X ;  /* 0x0000000000067919 */ /* 0x000e620000002100 */
[----:B0-----:R-:W-:Y:S01]  /*15e00*/  IMAD.SHL.U32 R4, R7, 0x2, RZ ;  /* 0x0000000207047824 */ /* 0x001fe200078e00ff */
[----:B-1----:R-:W-:-:S02]  /*15e10*/  LOP3.LUT R6, R6, 0x7, RZ, 0xc0, !PT ;  /* 0x0000000706067812 */ /* 0x002fc400078ec0ff */
[----:B------:R-:W-:Y:S02]  /*15e20*/  LOP3.LUT R5, R7, 0x40, RZ, 0xc0, !PT ;  /* 0x0000004007057812 */ /* 0x000fe400078ec0ff */
[----:B------:R-:W-:Y:S01]  /*15e30*/  LOP3.LUT R21, R4, 0x10, RZ, 0xc0, !PT ;  /* 0x0000001004157812 */ /* 0x000fe200078ec0ff */
[----:B------:R-:W-:-:S03]  /*15e40*/  IMAD R6, R6, 0x210, RZ ;  /* 0x0000021006067824 */ /* 0x000fc600078e02ff */
[----:B------:R-:W-:Y:S01]  /*15e50*/  LEA.HI R21, R5, R21, RZ, 0x1f ;  /* 0x0000001505157211 */ /* 0x000fe200078ff8ff */
[----:B------:R-:W-:-:S03]  /*15e60*/  IMAD.SHL.U32 R7, R7, 0x100, RZ ;  /* 0x0000010007077824 */ /* 0x000fc600078e00ff */
[----:B------:R-:W-:-:S04]  /*15e70*/  LOP3.LUT R21, R6, R21, RZ, 0x3c, !PT ;  /* 0x0000001506157212 */ /* 0x000fc800078e3cff */
[----:B------:R-:W-:-:S05]  /*15e80*/  LOP3.LUT R21, R21, 0x1000, R7, 0xf8, !PT ;  /* 0x0000100015157812 */ /* 0x000fca00078ef807 */
[----:B------:R-:W3:Y:S04]  /*15e90*/  LDSM.16.MT88.4 R4, [R21+0x2000] ;  /* 0x002000001504783b */ /* 0x000ee80000004200 */
[----:B------:R-:W0:Y:S04]  /*15ea0*/  LDSM.16.MT88.4 R8, [R21+0x2080] ;  /* 0x002080001508783b */ /* 0x000e280000004200 */
[----:B----4-:R-:W-:Y:S01]  /*15eb0*/  STL.64 [R1+0x19c8], R18 ;  /* 0x0019c81201007387 */ /* 0x010fe20000100a00 */
[----:B--2---:R1:W-:Y:S03]  /*15ec0*/  STL.64 [R1+0x19c0], R16 ;  /* 0x0019c01001007387 */ /* 0x0043e60000100a00 */
[----:B-1----:R-:W2:Y:S01]  /*15ed0*/  LDL.LU R16, [R1+0x390] ;  /* 0x0003900001107983 */ /* 0x002ea20000300800 */
[----:B------:R-:W2:Y:S02]  /*15ee0*/  LDL.LU R17, [R1+0x394] ;  /* 0x0003940001117983 */ /* 0x000ea40000300800 */
[----:B------:R-:W4:Y:S02]  /*15ef0*/  LDL.LU R18, [R1+0x398] ;  /* 0x0003980001127983 */ /* 0x000f240000300800 */
[----:B------:R-:W4:Y:S01]  /*15f00*/  LDL.LU R19, [R1+0x39c] ;  /* 0x00039c0001137983 */ /* 0x000f220000300800 */
[----:B---3--:R-:W-:Y:S01]  /*15f10*/  HMMA.16816.F32.BF16 R12, R4, R26, R12 ;  /* 0x0000001a040c723c */ /* 0x008fe2000004180c */
[----:B----4-:R-:W-:Y:S01]  /*15f20*/  STL.64 [R1+0x19e0], R18 ;  /* 0x0019e01201007387 */ /* 0x010fe20000100a00 */
[----:B--2---:R1:W-:Y:S03]  /*15f30*/  STL.64 [R1+0x19d8], R16 ;  /* 0x0019d81001007387 */ /* 0x0043e60000100a00 */
[----:B-1----:R-:W2:Y:S01]  /*15f40*/  LDL.LU R16, [R1+0x3a0] ;  /* 0x0003a00001107983 */ /* 0x002ea20000300800 */
[----:B------:R-:W2:Y:S02]  /*15f50*/  LDL.LU R17, [R1+0x3a4] ;  /* 0x0003a40001117983 */ /* 0x000ea40000300800 */
[----:B------:R-:W2:Y:S02]  /*15f60*/  LDL.LU R18, [R1+0x3a8] ;  /* 0x0003a80001127983 */ /* 0x000ea40000300800 */
[----:B------:R-:W2:Y:S01]  /*15f70*/  LDL.LU R19, [R1+0x3ac] ;  /* 0x0003ac0001137983 */ /* 0x000ea20000300800 */
[----:B0-----:R0:W-:Y:S01]  /*15f80*/  STL.64 [R1+0x1900], R10 ;  /* 0x0019000a01007387 */ /* 0x0011e20000100a00 */
[----:B------:R-:W-:Y:S03]  /*15f90*/  STL.64 [R1+0x18f8], R8 ;  /* 0x0018f80801007387 */ /* 0x000fe60000100a00 */
[----:B0-----:R-:W3:Y:S01]  /*15fa0*/  LDL.64 R10, [R1+0xc8] ;  /* 0x0000c800010a7983 */ /* 0x001ee20000100a00 */
[----:B------:R-:W-:Y:S07]  /*15fb0*/  STL [R1+0x18d8], R21 ;  /* 0x0018d81501007387 */ /* 0x000fee0000100800 */
[----:B------:R0:W-:Y:S02]  /*15fc0*/  STL.64 [R1+0x550], R12 ;  /* 0x0005500c01007387 */ /* 0x0001e40000100a00 */
[----:B------:R1:W-:Y:S02]  /*15fd0*/  STL.64 [R1+0x558], R14 ;  /* 0x0005580e01007387 */ /* 0x0003e40000100a00 */
[----:B0-----:R-:W-:Y:S01]  /*15fe0*/  IMAD.MOV.U32 R13, RZ, RZ, R26 ;  /* 0x000000ffff0d7224 */ /* 0x001fe200078e001a */
[----:B-1----:R-:W4:Y:S01]  /*15ff0*/  LDL.LU.64 R14, [R1+0x1a00] ;  /* 0x001a0000010e7983 */ /* 0x002f220000300a00 */
[----:B------:R-:W-:-:S02]  /*16000*/  IMAD.MOV.U32 R12, RZ, RZ, R27 ;  /* 0x000000ffff0c7224 */ /* 0x000fc400078e001b */
[----:B------:R-:W2:Y:S02]  /*16010*/  LDL.LU.64 R26, [R1+0x19f8] ;  /* 0x0019f800011a7983 */ /* 0x000ea40000300a00 */
[----:B------:R-:W2:Y:S02]  /*16020*/  LDL.LU.64 R24, [R1+0x19f0] ;  /* 0x0019f00001187983 */ /* 0x000ea40000300a00 */
[C---:B--2---:R-:W-:Y:S01]  /*16030*/  HMMA.16816.F32.BF16 R24, R4.reuse, R22, R24 ;  /* 0x000000160418723c */ /* 0x044fe20000041818 */
[----:B----4-:R-:W-:Y:S01]  /*16040*/  STL.64 [R1+0x1938], R14 ;  /* 0x0019380e01007387 */ /* 0x010fe20000100a00 */
[----:B------:R0:W-:Y:S03]  /*16050*/  STL.64 [R1+0x1930], R12 ;  /* 0x0019300c01007387 */ /* 0x0001e60000100a00 */
[----:B0-----:R-:W2:Y:S01]  /*16060*/  LDL.LU R12, [R1+0x360] ;  /* 0x00036000010c7983 */ /* 0x001ea20000300800 */
[----:B------:R-:W2:Y:S02]  /*16070*/  LDL.LU R13, [R1+0x364] ;  /* 0x00036400010d7983 */ /* 0x000ea40000300800 */
[----:B------:R-:W2:Y:S02]  /*16080*/  LDL.LU R14, [R1+0x368] ;  /* 0x00036800010e7983 */ /* 0x000ea40000300800 */
[----:B------:R-:W2:Y:S11]  /*16090*/  LDL.LU R15, [R1+0x36c] ;  /* 0x00036c00010f7983 */ /* 0x000eb60000300800 */
[----:B------:R-:W-:Y:S02]  /*160a0*/  @!UPT UIADD3 URZ, URZ, URZ, URZ ;  /* 0x0000003f3f3ff290 */ /* 0x000fe4000fffe03f */
[----:B------:R-:W-:Y:S01]  /*160b0*/  STL.64 [R1+0xc60], R24 ;  /* 0x000c601801007387 */ /* 0x000fe20000100a00 */
[----:B------:R0:W-:Y:S03]  /*160c0*/  STL.64 [R1+0xc68], R26 ;  /* 0x000c681a01007387 */ /* 0x0001e60000100a00 */
[----:B0-----:R-:W4:Y:S02]  /*160d0*/  LDL.LU.64 R26, [R1+0x19e8] ;  /* 0x0019e800011a7983 */ /* 0x001f240000300a00 */
[C---:B----4-:R-:W-:Y:S01]  /*160e0*/  HMMA.16816.F32.BF16 R16, R4.reuse, R26, R16 ;  /* 0x0000001a0410723c */ /* 0x050fe20000041810 */
[----:B------:R-:W-:Y:S02]  /*160f0*/  IMAD.MOV.U32 R20, RZ, RZ, R26 ;  /* 0x000000ffff147224 */ /* 0x000fe400078e001a */
[----:B------:R-:W-:Y:S11]  /*16100*/  IMAD.MOV.U32 R3, RZ, RZ, R27 ;  /* 0x000000ffff037224 */ /* 0x000ff600078e001b */
[----:B------:R-:W-:Y:S09]  /*16110*/  @!UPT UIADD3 URZ, URZ, URZ, URZ ;  /* 0x0000003f3f3ff290 */ /* 0x000ff2000fffe03f */
[----:B------:R-:W-:Y:S01]  /*16120*/  STL.64 [R1+0xc50], R16 ;  /* 0x000c501001007387 */ /* 0x000fe20000100a00 */
[----:B------:R0:W-:Y:S03]  /*16130*/  STL.64 [R1+0xc58], R18 ;  /* 0x000c581201007387 */ /* 0x0001e60000100a00 */
[----:B0-----:R-:W4:Y:S01]  /*16140*/  LDL.LU.64 R18, [R1+0x19e0] ;  /* 0x0019e00001127983 */ /* 0x001f220000300a00 */
[----:B------:R-:W4:Y:S02]  /*16150*/  LDL.LU.64 R16, [R1+0x19d8] ;  /* 0x0019d80001107983 */ /* 0x000f240000300a00 */
[----:B------:R-:W4:Y:S02]  /*16160*/  LDL.LU.64 R26, [R1+0x19d0] ;  /* 0x0019d000011a7983 */ /* 0x000f240000300a00 */
[----:B------:R-:W-:Y:S01]  /*16170*/  STL [R1+0x18e0], R3 ;  /* 0x0018e00301007387 */ /* 0x000fe20000100800 */
[----:B------:R0:W-:Y:S01]  /*16180*/  STL [R1+0x18dc], R20 ;  /* 0x0018dc1401007387 */ /* 0x0001e20000100800 */
[----:B------:R1:W-:Y:S03]  /*16190*/  STL.64 [R1+0x19a0], R22 ;  /* 0x0019a01601007387 */ /* 0x0003e60000100a00 */
[----:B0-----:R-:W3:Y:S01]  /*161a0*/  LDL.LU R20, [R1+0x370] ;  /* 0x0003700001147983 */ /* 0x001ee20000300800 */
[----:B------:R-:W3:Y:S02]  /*161b0*/  LDL.LU R21, [R1+0x374] ;  /* 0x0003740001157983 */ /* 0x000ee40000300800 */
[----:B-1----:R-:W3:Y:S02]  /*161c0*/  LDL.LU R22, [R1+0x378] ;  /* 0x0003780001167983 */ /* 0x002ee40000300800 */
[----:B------:R-:W3:Y:S01]  /*161d0*/  LDL.LU R23, [R1+0x37c] ;  /* 0x00037c0001177983 */ /* 0x000ee20000300800 */
[----:B----4-:R-:W-:Y:S01]  /*161e0*/  HMMA.16816.F32.BF16 R16, R4, R26, R16 ;  /* 0x0000001a0410723c */ /* 0x010fe20000041810 */
[----:B------:R-:W-:-:S02]  /*161f0*/  IMAD.MOV.U32 R2, RZ, RZ, R26 ;  /* 0x000000ffff027224 */ /* 0x000fc400078e001a */
[----:B------:R-:W-:Y:S11]  /*16200*/  IMAD.MOV.U32 R0, RZ, RZ, R27 ;  /* 0x000000ffff007224 */ /* 0x000ff600078e001b */
[----:B------:R-:W-:Y:S09]  /*16210*/  @!UPT UIADD3 URZ, URZ, URZ, URZ ;  /* 0x0000003f3f3ff290 */ /* 0x000ff2000fffe03f */
[----:B------:R-:W-:Y:S01]  /*16220*/  STL.64 [R1+0xc40], R16 ;  /* 0x000c401001007387 */ /* 0x000fe20000100a00 */
[----:B------:R0:W-:Y:S03]  /*16230*/  STL.64 [R1+0xc48], R18 ;  /* 0x000c481201007387 */ /* 0x0001e60000100a00 */
[----:B0-----:R-:W4:Y:S01]  /*16240*/  LDL.LU.64 R18, [R1+0x19c8] ;  /* 0x0019c80001127983 */ /* 0x001f220000300a00 */
[----:B------:R-:W4:Y:S02]  /*16250*/  LDL.LU.64 R16, [R1+0x19c0] ;  /* 0x0019c00001107983 */ /* 0x000f240000300a00 */
[----:B------:R-:W4:Y:S01]  /*16260*/  LDL.LU.64 R26, [R1+0x19b8] ;  /* 0x0019b800011a7983 */ /* 0x000f220000300a00 */
[C---:B---3--:R-:W-:Y:S01]  /*16270*/  HMMA.16816.F32.BF16 R20, R4.reuse, R10, R20 ;  /* 0x0000000a0414723c */ /* 0x048fe20000041814 */
[----:B------:R-:W-:Y:S01]  /*16280*/  STL [R1+0x18e8], R0 ;  /* 0x0018e80001007387 */ /* 0x000fe20000100800 */
[----:B------:R-:W-:Y:S06]  /*16290*/  STL [R1+0x18e4], R2 ;  /* 0x0018e40201007387 */ /* 0x000fec0000100800 */
[----:B----4-:R-:W-:Y:S01]  /*162a0*/  HMMA.16816.F32.BF16 R24, R4, R26, R16 ;  /* 0x0000001a0418723c */ /* 0x010fe20000041810 */
[----:B------:R-:W3:Y:S11]  /*162b0*/  LDL.LU.64 R18, [R1+0x19b0] ;  /* 0x0019b00001127983 */ /* 0x000ef60000300a00 */
[----:B------:R-:W-:Y:S11]  /*162c0*/  @!UPT UIADD3 URZ, URZ, URZ, URZ ;  /* 0x0000003f3f3ff290 */ /* 0x000ff6000fffe03f */
[----:B------:R-:W-:Y:S01]  /*162d0*/  STL.64 [R1+0xc30], R24 ;  /* 0x000c301801007387 */ /* 0x000fe20000100a00 */
[----:B------:R0:W-:Y:S03]  /*162e0*/  STL.64 [R1+0xc38], R26 ;  /* 0x000c381a01007387 */ /* 0x0001e60000100a00 */
[----:B0-----:R-:W4:Y:S01]  /*162f0*/  LDL.LU.64 R26, [R1+0x19a8] ;  /* 0x0019a800011a7983 */ /* 0x001f220000300a00 */
[----:B------:R-:W-:Y:S02]  /*16300*/  STL.64 [R1+0xc20], R20 ;  /* 0x000c201401007387 */ /* 0x000fe40000100a00 */
[----:B------:R-:W-:Y:S02]  /*16310*/  IMAD.MOV.U32 R25, RZ, RZ, R10 ;  /* 0x000000ffff197224 */ /* 0x000fe400078e000a */
[----:B------:R-:W-:Y:S01]  /*16320*/  IMAD.MOV.U32 R24, RZ, RZ, R11 ;  /* 0x000000ffff187224 */ /* 0x000fe200078e000b */
[----:B------:R-:W-:Y:S01]  /*16330*/  STL.64 [R1+0xc28], R22 ;  /* 0x000c281601007387 */ /* 0x000fe20000100a00 */
[----:B------:R-:W2:Y:S02]  /*16340*/  LDL R10, [R1+0x28] ;  /* 0x00002800010a7983 */ /* 0x000ea40000100800 */
[----:B------:R-:W2:Y:S02]  /*16350*/  LDL R11, [R1+0x2c] ;  /* 0x00002c00010b7983 */ /* 0x000ea40000100800 */
[----:B---3--:R-:W-:-:S02]  /*16360*/  IMAD.MOV.U32 R29, RZ, RZ, R18 ;  /* 0x000000ffff1d7224 */ /* 0x008fc400078e0012 */
[----:B------:R-:W-:Y:S01]  /*16370*/  IMAD.MOV.U32 R28, RZ, RZ, R19 ;  /* 0x000000ffff1c7224 */ /* 0x000fe200078e0013 */
[----:B--2---:R0:W-:Y:S02]  /*16380*/  STL.64 [R1+0x1918], R10 ;  /* 0x0019180a01007387 */ /* 0x0041e40000100a00 */
[C---:B0-----:R-:W-:Y:S02]  /*16390*/  HMMA.16816.F32.BF16 R8, R4.reuse, R18, R12 ;  /* 0x000000120408723c */ /* 0x041fe4000004180c */
[----:B------:R0:W-:Y:S01]  /*163a0*/  STL [R1+0x18f0], R24 ;  /* 0x0018f01801007387 */ /* 0x0001e20000100800 */
[----:B------:R1:W-:Y:S02]  /*163b0*/  STL [R1+0x18ec], R25 ;  /* 0x0018ec1901007387 */ /* 0x0003e40000100800 */
[----:B----4-:R2:W-:Y:S11]  /*163c0*/  STL.64 [R1+0x1978], R26 ;  /* 0x0019781a01007387 */ /* 0x0105f60000100a00 */
[----:B------:R-:W-:Y:S07]  /*163d0*/  @!UPT UIADD3 URZ, URZ, URZ, URZ ;  /* 0x0000003f3f3ff290 */ /* 0x000fee000fffe03f */
[----:B------:R-:W-:Y:S01]  /*163e0*/  STL.64 [R1+0xc10], R8 ;  /* 0x000c100801007387 */ /* 0x000fe20000100a00 */
[----:B------:R-:W-:Y:S02]  /*163f0*/  STL.64 [R1+0xc18], R10 ;  /* 0x000c180a01007387 */ /* 0x000fe40000100a00 */
[----:B------:R-:W3:Y:S02]  /*16400*/  LDL R18, [R1+0x68] ;  /* 0x0000680001127983 */ /* 0x000ee40000100800 */
[----:B------:R-:W3:Y:S02]  /*16410*/  LDL R19, [R1+0x6c] ;  /* 0x00006c0001137983 */ /* 0x000ee40000100800 */
[----:B---3--:R-:W-:Y:S01]  /*16420*/  STL.64 [R1+0x1958], R18 ;  /* 0x0019581201007387 */ /* 0x008fe20000100a00 */
[----:B------:R-:W3:Y:S02]  /*16430*/  LDL.LU R12, [R1+0x210] ;  /* 0x00021000010c7983 */ /* 0x000ee40000300800 */
[----:B------:R-:W3:Y:S02]  /*16440*/  LDL.LU R13, [R1+0x214] ;  /* 0x00021400010d7983 */ /* 0x000ee40000300800 */
[----:B------:R-:W4:Y:S01]  /*16450*/  LDL.LU R14, [R1+0x218] ;  /* 0x00021800010e7983 */ /* 0x000f220000300800 */
[----:B------:R-:W4:Y:S01]  /*16460*/  LDL.LU R15, [R1+0x21c] ;  /* 0x00021c00010f7983 */ /* 0x000f220000300800 */
[----:B0-----:R-:W3:Y:S02]  /*16470*/  LDL.LU R24, [R1+0x330] ;  /* 0x0003300001187983 */ /* 0x001ee40000300800 */
[----:B-1----:R-:W3:Y:S02]  /*16480*/  LDL.LU R25, [R1+0x334] ;  /* 0x0003340001197983 */ /* 0x002ee40000300800 */
[----:B--2---:R-:W2:Y:S01]  /*16490*/  LDL.LU R26, [R1+0x338] ;  /* 0x00033800011a7983 */ /* 0x004ea20000300800 */
[----:B------:R-:W2:Y:S01]  /*164a0*/  LDL.LU R27, [R1+0x33c] ;  /* 0x00033c00011b7983 */ /* 0x000ea20000300800 */
[----:B------:R-:W3:Y:S02]  /*164b0*/  LDL.LU R20, [R1+0x350] ;  /* 0x0003500001147983 */ /* 0x000ee40000300800 */
[----:B------:R-:W4:Y:S02]  /*164c0*/  LDL.LU R21, [R1+0x354] ;  /* 0x0003540001157983 */ /* 0x000f240000300800 */
[----:B------:R-:W4:Y:S01]  /*164d0*/  LDL.LU R22, [R1+0x358] ;  /* 0x0003580001167983 */ /* 0x000f220000300800 */
[----:B------:R-:W4:Y:S04]  /*164e0*/  LDL.LU R23, [R1+0x35c] ;  /* 0x00035c0001177983 */ /* 0x000f280000300800 */
[----:B--2---:R0:W-:Y:S01]  /*164f0*/  STL.64 [R1+0x1988], R26 ;  /* 0x0019881a01007387 */ /* 0x0041e20000100a00 */
[----:B---3--:R-:W-:Y:S03]  /*16500*/  STL.64 [R1+0x1980], R24 ;  /* 0x0019801801007387 */ /* 0x008fe60000100a00 */
[----:B0-----:R-:W2:Y:S04]  /*16510*/  LDL.64 R26, [R1+0x98] ;  /* 0x00009800011a7983 */ /* 0x001ea80000100a00 */
[----:B--2---:R0:W-:Y:S01]  /*16520*/  STL.64 [R1+0x1998], R26 ;  /* 0x0019981a01007387 */ /* 0x0041e20000100a00 */
[----:B------:R-:W2:Y:S03]  /*16530*/  LDL.64 R18, [R1+0x78] ;  /* 0x0000780001127983 */ /* 0x000ea60000100a00 */
[----:B0-----:R-:W3:Y:S04]  /*16540*/  LDL.64 R26, [R1+0xa8] ;  /* 0x0000a800011a7983 */ /* 0x001ee80000100a00 */
[----:B--2---:R0:W-:Y:S04]  /*16550*/  STL.64 [R1+0x1970], R18 ;  /* 0x0019701201007387 */ /* 0x0041e80000100a00 */
[----:B0-----:R-:W2:Y:S04]  /*16560*/  LDL.64 R18, [R1+0x88] ;  /* 0x0000880001127983 */ /* 0x001ea80000100a00 */
[----:B--2---:R0:W-:Y:S01]  /*16570*/  STL.64 [R1+0x1990], R18 ;  /* 0x0019901201007387 */ /* 0x0041e20000100a00 */
[----:B------:R-:W2:Y:S02]  /*16580*/  LDL.LU R16, [R1+0x340] ;  /* 0x0003400001107983 */ /* 0x000ea40000300800 */
[----:B------:R-:W2:Y:S01]  /*16590*/  LDL.LU R17, [R1+0x344] ;  /* 0x0003440001117983 */ /* 0x000ea20000300800 */
[----:B0-----:R-:W2:Y:S01]  /*165a0*/  LDL.LU R18, [R1+0x348] ;  /* 0x0003480001127983 */ /* 0x001ea20000300800 */
[----:B------:R-:W2:Y:S02]  /*165b0*/  LDL.LU R19, [R1+0x34c] ;  /* 0x00034c0001137983 */ /* 0x000ea40000300800 */
[----:B----4-:R-:W-:Y:S02]  /*165c0*/  STL.64 [R1+0x1950], R14 ;  /* 0x0019500e01007387 */ /* 0x010fe40000100a00 */
[----:B------:R0:W-:Y:S02]  /*165d0*/  STL.64 [R1+0x1948], R12 ;  /* 0x0019480c01007387 */ /* 0x0001e40000100a00 */
[----:B0-----:R-:W4:Y:S01]  /*165e0*/  LDL.LU R12, [R1+0x220] ;  /* 0x00022000010c7983 */ /* 0x001f220000300800 */
[----:B------:R-:W4:Y:S02]  /*165f0*/  LDL.LU R13, [R1+0x224] ;  /* 0x00022400010d7983 */ /* 0x000f240000300800 */
[----:B------:R-:W2:Y:S02]  /*16600*/  LDL.LU R14, [R1+0x228] ;  /* 0x00022800010e7983 */ /* 0x000ea40000300800 */
[----:B------:R-:W2:Y:S01]  /*16610*/  LDL.LU R15, [R1+0x22c] ;  /* 0x00022c00010f7983 */ /* 0x000ea20000300800 */
[----:B---3--:R-:W-:Y:S01]  /*16620*/  HMMA.16816.F32.BF16 R20, R4, R26, R20 ;  /* 0x0000001a0414723c */ /* 0x008fe20000041814 */
[----:B--2---:R-:W-:Y:S01]  /*16630*/  STL.64 [R1+0x1968], R14 ;  /* 0x0019680e01007387 */ /* 0x004fe20000100a00 */
[----:B----4-:R0:W-:Y:S03]  /*16640*/  STL.64 [R1+0x1960], R12 ;  /* 0x0019600c01007387 */ /* 0x0101e60000100a00 */
[----:B0-----:R-:W2:Y:S01]  /*16650*/  LDL.LU R12, [R1+0x230] ;  /* 0x00023000010c7983 */ /* 0x001ea20000300800 */
[----:B------:R-:W2:Y:S02]  /*16660*/  LDL.LU R13, [R1+0x234] ;  /* 0x00023400010d7983 */ /* 0x000ea40000300800 */
[----:B------:R-:W2:Y:S02]  /*16670*/  LDL.LU R14, [R1+0x238] ;  /* 0x00023800010e7983 */ /* 0x000ea40000300800 */
[----:B------:R-:W2:Y:S01]  /*16680*/  LDL.LU R15, [R1+0x23c] ;  /* 0x00023c00010f7983 */ /* 0x000ea20000300800 */
[----:B------:R-:W3:Y:S01]  /*16690*/  LDL.LU R8, [R1+0x1f0] ;  /* 0x0001f00001087983 */ /* 0x000ee20000300800 */
[----:B------:R-:W3:Y:S02]  /*166a0*/  LDL.LU R9, [R1+0x1f4] ;  /* 0x0001f40001097983 */ /* 0x000ee40000300800 */
[----:B------:R-:W4:Y:S02]  /*166b0*/  LDL.LU R10, [R1+0x1f8] ;  /* 0x0001f800010a7983 */ /* 0x000f240000300800 */
[----:B------:R-:W4:Y:S02]  /*166c0*/  LDL.LU R11, [R1+0x1fc] ;  /* 0x0001fc00010b7983 */ /* 0x000f240000300800 */
[----:B----4-:R-:W-:Y:S01]  /*166d0*/  STL.64 [R1+0x1928], R10 ;  /* 0x0019280a01007387 */ /* 0x010fe20000100a00 */
[----:B---3--:R0:W-:Y:S03]  /*166e0*/  STL.64 [R1+0x1920], R8 ;  /* 0x0019200801007387 */ /* 0x0081e60000100a00 */
[----:B0-----:R-:W3:Y:S01]  /*166f0*/  LDL.LU R8, [R1+0x200] ;  /* 0x0002000001087983 */ /* 0x001ee20000300800 */
[----:B------:R-:W3:Y:S02]  /*16700*/  LDL.LU R9, [R1+0x204] ;  /* 0x0002040001097983 */ /* 0x000ee40000300800 */
[----:B------:R-:W3:Y:S02]  /*16710*/  LDL.LU R10, [R1+0x208] ;  /* 0x00020800010a7983 */ /* 0x000ee40000300800 */
[----:B------:R-:W3:Y:S01]  /*16720*/  LDL.LU R11, [R1+0x20c] ;  /* 0x00020c00010b7983 */ /* 0x000ee20000300800 */
[----:B------:R-:W-:Y:S01]  /*16730*/  STL [R1+0x18f4], R29 ;  /* 0x0018f41d01007387 */ /* 0x000fe20000100800 */
[----:B------:R0:W-:Y:S02]  /*16740*/  STL.64 [R1+0xc00], R20 ;  /* 0x000c001401007387 */ /* 0x0001e40000100a00 */
[----:B------:R1:W-:Y:S02]  /*16750*/  STL.64 [R1+0xc08], R22 ;  /* 0x000c081601007387 */ /* 0x0003e40000100a00 */
[----:B0-----:R-:W-:Y:S01]  /*16760*/  IMAD.MOV.U32 R20, RZ, RZ, R26 ;  /* 0x000000ffff147224 */ /* 0x001fe200078e001a */
[----:B-1----:R-:W4:Y:S01]  /*16770*/  LDL.LU.64 R22, [R1+0x19a0] ;  /* 0x0019a00001167983 */ /* 0x002f220000300a00 */
[----:B------:R-:W-:-:S02]  /*16780*/  IMAD.MOV.U32 R21, RZ, RZ, R27 ;  /* 0x000000ffff157224 */ /* 0x000fc400078e001b */
[----:B------:R-:W2:Y:S02]  /*16790*/  LDL.LU.64 R26, [R1+0x1998] ;  /* 0x00199800011a7983 */ /* 0x000ea40000300a00 */
[C---:B--2---:R-:W-:Y:S01]  /*167a0*/  HMMA.16816.F32.BF16 R16, R4.reuse, R26, R16 ;  /* 0x0000001a0410723c */ /* 0x044fe20000041810 */
[----:B----4-:R-:W-:Y:S01]  /*167b0*/  STL.64 [R1+0x1910], R22 ;  /* 0x0019101601007387 */ /* 0x010fe20000100a00 */
[----:B------:R0:W-:Y:S02]  /*167c0*/  STL.64 [R1+0x1908], R20 ;  /* 0x0019081401007387 */ /* 0x0001e40000100a00 */
[----:B------:R-:W-:Y:S02]  /*167d0*/  IMAD.MOV.U32 R2, RZ, RZ, R26 ;  /* 0x000000ffff027224 */ /* 0x000fe400078e001a */
[----:B------:R-:W-:Y:S01]  /*167e0*/  IMAD.MOV.U32 R3, RZ, RZ, R27 ;  /* 0x000000ffff037224 */ /* 0x000fe200078e001b */
[----:B0-----:R-:W2:Y:S01]  /*167f0*/  LDL.LU R20, [R1+0x1a0] ;  /* 0x0001a00001147983 */ /* 0x001ea20000300800 */
[----:B------:R-:W2:Y:S02]  /*16800*/  LDL.LU R21, [R1+0x1a4] ;  /* 0x0001a40001157983 */ /* 0x000ea40000300800 */
[----:B------:R-:W2:Y:S02]  /*16810*/  LDL.LU R22, [R1+0x1a8] ;  /* 0x0001a80001167983 */ /* 0x000ea40000300800 */
[----:B------:R-:W2:Y:S11]  /*16820*/  LDL.LU R23, [R1+0x1ac] ;  /* 0x0001ac0001177983 */ /* 0x000eb60000300800 */
[----:B------:R-:W-:Y:S01]  /*16830*/  STL.64 [R1+0xbf0], R16 ;  /* 0x000bf01001007387 */ /* 0x000fe20000100a00 */
[----:B------:R0:W-:Y:S03]  /*16840*/  STL.64 [R1+0xbf8], R18 ;  /* 0x000bf81201007387 */ /* 0x0001e60000100a00 */
[----:B0-----:R-:W4:Y:S01]  /*16850*/  LDL.LU.64 R18, [R1+0x1990] ;  /* 0x0019900001127983 */ /* 0x001f220000300a00 */
[----:B------:R-:W4:Y:S02]  /*16860*/  LDL.LU.64 R26, [R1+0x1988] ;  /* 0x00198800011a7983 */ /* 0x000f240000300a00 */
[----:B------:R-:W4:Y:S02]  /*16870*/  LDL.LU.64 R24, [R1+0x1980] ;  /* 0x0019800001187983 */ /* 0x000f240000300a00 */
[C---:B----4-:R-:W-:Y:S01]  /*16880*/  HMMA.16816.F32.BF16 R24, R4.reuse, R18, R24 ;  /* 0x000000120418723c */ /* 0x050fe20000041818 */
[----:B------:R-:W-:Y:S11]  /*16890*/  IMAD.MOV.U32 R0, RZ, RZ, R19 ;  /* 0x000000ffff007224 */ /* 0x000ff600078e0013 */
[----:B------:R-:W-:Y:S11]  /*168a0*/  @!UPT UIADD3 URZ, URZ, URZ, URZ ;  /* 0x0000003f3f3ff290 */ /* 0x000ff6000fffe03f */
[----:B------:R0:W-:Y:S01]  /*168b0*/  STL.64 [R1+0xbe0], R24 ;  /* 0x000be01801007387 */ /* 0x0001e20000100a00 */
[----:B------:R1:W-:Y:S02]  /*168c0*/  STL.64 [R1+0xbe8], R26 ;  /* 0x000be81a01007387 */ /* 0x0003e40000100a00 */
[----:B0-----:R-:W-:Y:S01]  /*168d0*/  IMAD.MOV.U32 R25, RZ, RZ, R18 ;  /* 0x000000ffff197224 */ /* 0x001fe200078e0012 */
[----:B-1----:R-:W4:Y:S01]  /*168e0*/  LDL.LU.64 R26, [R1+0x1978] ;  /* 0x00197800011a7983 */ /* 0x002f220000300a00 */
[----:B------:R-:W2:Y:S02]  /*168f0*/  LDL.LU.64 R18, [R1+0x1970] ;  /* 0x0019700001127983 */ /* 0x000ea40000300a00 */
[C---:B--2---:R-:W-:Y:S01]  /*16900*/  HMMA.16816.F32.BF16 R12, R4.reuse, R18, R12 ;  /* 0x00000012040c723c */ /* 0x044fe2000004180c */
[----:B------:R-:W-:Y:S02]  /*16910*/  IMAD.MOV.U32 R29, RZ, RZ, R18 ;  /* 0x000000ffff1d7224 */ /* 0x000fe400078e0012 */
[----:B------:R-:W-:Y:S11]  /*16920*/  IMAD.MOV.U32 R24, RZ, RZ, R19 ;  /* 0x000000ffff187224 */ /* 0x000ff600078e0013 */
[----:B------:R-:W-:Y:S09]  /*16930*/  @!UPT UIADD3 URZ, URZ, URZ, URZ ;  /* 0x0000003f3f3ff290 */ /* 0x000ff2000fffe03f */
[----:B------:R-:W-:Y:S01]  /*16940*/  STL.64 [R1+0xbd0], R12 ;  /* 0x000bd00c01007387 */ /* 0x000fe20000100a00 */
[----:B------:R0:W-:Y:S03]  /*16950*/  STL.64 [R1+0xbd8], R14 ;  /* 0x000bd80e01007387 */ /* 0x0001e60000100a00 */
[----:B0-----:R-:W2:Y:S01]  /*16960*/  LDL.LU.64 R14, [R1+0x1968] ;  /* 0x00196800010e7983 */ /* 0x001ea20000300a00 */
[----:B------:R-:W2:Y:S02]  /*16970*/  LDL.LU.64 R12, [R1+0x1960] ;  /* 0x00196000010c7983 */ /* 0x000ea40000300a00 */
[----:B------:R-:W2:Y:S02]  /*16980*/  LDL.LU.64 R18, [R1+0x1958] ;  /* 0x0019580001127983 */ /* 0x000ea40000300a00 */
[C---:B--2---:R-:W-:Y:S01]  /*16990*/  HMMA.16816.F32.BF16 R16, R4.reuse, R18, R12 ;  /* 0x000000120410723c */ /* 0x044fe2000004180c */
[----:B------:R-:W2:Y:S01]  /*169a0*/  LDL.LU.64 R14, [R1+0x1950] ;  /* 0x00195000010e7983 */ /* 0x000ea20000300a00 */
[----:B------:R-:W2:Y:S11]  /*169b0*/  LDL.LU.64 R12, [R1+0x1948] ;  /* 0x00194800010c7983 */ /* 0x000eb60000300a00 */
[----:B------:R-:W-:Y:S10]  /*169c0*/  @!UPT UIADD3 URZ, URZ, URZ, URZ ;  /* 0x0000003f3f3ff290 */ /* 0x000ff4000fffe03f */
[----:B------:R-:W-:Y:S01]  /*169d0*/  STL.64 [R1+0xbc0], R16 ;  /* 0x000bc01001007387 */ /* 0x000fe20000100a00 */
[----:B------:R0:W-:Y:S03]  /*169e0*/  STL.64 [R1+0xbc8], R18 ;  /* 0x000bc81201007387 */ /* 0x0001e60000100a00 */
[----:B0-----:R-:W2:Y:S02]  /*169f0*/  LDL.LU.64 R18, [R1+0x1940] ;  /* 0x0019400001127983 */ /* 0x001ea40000300a00 */
[C---:B--2---:R-:W-:Y:S11]  /*16a00*/  HMMA.16816.F32.BF16 R12, R4.reuse, R18, R12 ;  /* 0x00000012040c723c */ /* 0x044ff6000004180c */
[----:B------:R-:W-:Y:S11]  /*16a10*/  @!UPT UIADD3 URZ, URZ, URZ, URZ ;  /* 0x0000003f3f3ff290 */ /* 0x000ff6000fffe03f */
[----:B------:R-:W-:Y:S01]  /*16a20*/  @!UPT UIADD3 URZ, URZ, URZ, URZ ;  /* 0x0000003f3f3ff290 */ /* 0x000fe2000fffe03f */
[----:B------:R-:W-:Y:S01]  /*16a30*/  STL.64 [R1+0xbb0], R12 ;  /* 0x000bb00c01007387 */ /* 0x000fe20000100a00 */
[----:B------:R0:W-:Y:S03]  /*16a40*/  STL.64 [R1+0xbb8], R14 ;  /* 0x000bb80e01007387 */ /* 0x0001e60000100a00 */
[----:B0-----:R-:W3:Y:S01]  /*16a50*/  LDL.LU.64 R14, [R1+0x1938] ;  /* 0x00193800010e7983 */ /* 0x001ee20000300a00 */
[----:B------:R-:W2:Y:S02]  /*16a60*/  LDL.LU.64 R12, [R1+0x1930] ;  /* 0x00193000010c7983 */ /* 0x000ea40000300a00 */
[----:B------:R0:W-:Y:S02]  /*16a70*/  STL.64 [R1+0x1808], R18 ;  /* 0x0018081201007387 */ /* 0x0001e40000100a00 */
[----:B------:R-:W2:Y:S01]  /*16a80*/  LDL.LU R16, [R1+0x320] ;  /* 0x0003200001107983 */ /* 0x000ea20000300800 */
[----:B------:R-:W2:Y:S04]  /*16a90*/  LDL.LU R17, [R1+0x324] ;  /* 0x0003240001117983 */ /* 0x000ea80000300800 */
[----:B0-----:R-:W2:Y:S01]  /*16aa0*/  LDL.LU R18, [R1+0x328] ;  /* 0x0003280001127983 */ /* 0x001ea20000300800 */
[----:B------:R-:W2:Y:S01]  /*16ab0*/  LDL.LU R19, [R1+0x32c] ;  /* 0x00032c0001137983 */ /* 0x000ea20000300800 */
[C---:B---3--:R-:W-:Y:S11]  /*16ac0*/  HMMA.16816.F32.BF16 R8, R4.reuse, R14, R8 ;  /* 0x0000000e0408723c */ /* 0x048ff60000041808 */
[----:B------:R-:W-:Y:S11]  /*16ad0*/  @!UPT UIADD3 URZ, URZ, URZ, URZ ;  /* 0x0000003f3f3ff290 */ /* 0x000ff6000fffe03f */
[----:B------:R-:W-:Y:S01]  /*16ae0*/  @!UPT UIADD3 URZ, URZ, URZ, URZ ;  /* 0x0000003f3f3ff290 */ /* 0x000fe2000fffe03f */
[----:B------:R-:W-:Y:S01]  /*16af0*/  STL.64 [R1+0xba0], R8 ;  /* 0x000ba00801007387 */ /* 0x000fe20000100a00 */
[----:B------:R0:W-:Y:S03]  /*16b00*/  STL.64 [R1+0xba8], R10 ;  /* 0x000ba80a01007387 */ /* 0x0001e60000100a00 */
[----:B0-----:R-:W4:Y:S01]  /*16b10*/  LDL.LU.64 R10, [R1+0x1928] ;  /* 0x00192800010a7983 */ /* 0x001f220000300a00 */
[----:B------:R-:W4:Y:S02]  /*16b20*/  LDL.LU.64 R8, [R1+0x1920] ;  /* 0x0019200001087983 */ /* 0x000f240000300a00 */
[----:B------:R-:W-:Y:S01]  /*16b30*/  STL.64 [R1+0x17f0], R14 ;  /* 0x0017f00e01007387 */ /* 0x000fe20000100a00 */
[C---:B----4-:R-:W-:Y:S11]  /*16b40*/  HMMA.16816.F32.BF16 R8, R4.reuse, R26, R8 ;  /* 0x0000001a0408723c */ /* 0x050ff60000041808 */
[----:B------:R-:W-:Y:S11]  /*16b50*/  @!UPT UIADD3 URZ, URZ, URZ, URZ ;  /* 0x0000003f3f3ff290 */ /* 0x000ff6000fffe03f */
[----:B------:R-:W-:Y:S01]  /*16b60*/  @!UPT UIADD3 URZ, URZ, URZ, URZ ;  /* 0x0000003f3f3ff290 */ /* 0x000fe2000fffe03f */
[----:B------:R-:W-:Y:S01]  /*16b70*/  STL.64 [R1+0xb90], R8 ;  /* 0x000b900801007387 */ /* 0x000fe20000100a00 */
[----:B------:R0:W-:Y:S03]  /*16b80*/  STL.64 [R1+0xb98], R10 ;  /* 0x000b980a01007387 */ /* 0x0001e60000100a00 */
[----:B0-----:R-:W3:Y:S01]  /*16b90*/  LDL.LU.64 R10, [R1+0x1918] ;  /* 0x00191800010a7983 */ /* 0x001ee20000300a00 */
[----:B------:R-:W-:Y:S01]  /*16ba0*/  STL.64 [R1+0x17e8], R26 ;  /* 0x0017e81a01007387 */ /* 0x000fe20000100a00 */
[----:B---3--:R-:W-:Y:S02]  /*16bb0*/  HMMA.16816.F32.BF16 R4, R4, R10, R20 ;  /* 0x0000000a0404723c */ /* 0x008fe40000041814 */
[----:B------:R-:W3:Y:S01]  /*16bc0*/  LDL.LU.64 R22, [R1+0x1910] ;  /* 0x0019100001167983 */ /* 0x000ee20000300a00 */
[----:B------:R-:W4:Y:S02]  /*16bd0*/  LDL.LU.64 R20, [R1+0x1908] ;  /* 0x0019080001147983 */ /* 0x000f240000300a00 */
[----:B------:R-:W3:Y:S02]  /*16be0*/  LDL.LU.64 R10, [R1+0x1900] ;  /* 0x00190000010a7983 */ /* 0x000ee40000300a00 */
[----:B------:R-:W3:Y:S11]  /*16bf0*/  LDL.LU.64 R8, [R1+0x18f8] ;  /* 0x0018f80001087983 */ /* 0x000ef60000300a00 */
[----:B------:R-:W-:Y:S05]  /*16c00*/  @!UPT UIADD3 URZ, URZ, URZ, URZ ;  /* 0x0000003f3f3ff290 */ /* 0x000fea000fffe03f */
[----:B------:R0:W-:Y:S01]  /*16c10*/  STL.64 [R1+0xb80], R4 ;  /* 0x000b800401007387 */ /* 0x0001e20000100a00 */
[----:B------:R1:W-:Y:S03]  /*16c20*/  STL.64 [R1+0xb88], R6 ;  /* 0x000b880601007387 */ /* 0x0003e60000100a00 */
[----:B0-----:R-:W3:Y:S01]  /*16c30*/  LDL.LU R4, [R1+0x510] ;  /* 0x0005100001047983 */ /* 0x001ee20000300800 */
[----:B------:R-:W3:Y:S02]  /*16c40*/  LDL.LU R5, [R1+0x514] ;  /* 0x0005140001057983 */ /* 0x000ee40000300800 */
[----:B-1----:R-:W3:Y:S02]  /*16c50*/  LDL.LU R6, [R1+0x518] ;  /* 0x0005180001067983 */ /* 0x002ee40000300800 */
[----:B------:R-:W3:Y:S02]  /*16c60*/  LDL.LU R7, [R1+0x51c] ;  /* 0x00051c0001077983 */ /* 0x000ee40000300800 */
[----:B--2---:R-:W-:-:S02]  /*16c70*/  IMAD.MOV.U32 R14, RZ, RZ, R13 ;  /* 0x000000ffff0e7224 */ /* 0x004fc400078e000d */
[----:B------:R-:W-:-:S07]  /*16c80*/  IMAD.MOV.U32 R15, RZ, RZ, R12 ;  /* 0x000000ffff0f7224 */ /* 0x000fce00078e000c */
[C---:B---3--:R-:W-:Y:S08]  /*16c90*/  HMMA.16816.F32.BF16 R12, R8.reuse, R14, R4 ;  /* 0x0000000e080c723c */ /* 0x048ff00000041804 */
[----:B------:R-:W-:Y:S11]  /*16ca0*/  HMMA.16816.F32.BF16 R4, R8, R22, R16 ;  /* 0x000000160804723c */ /* 0x000ff60000041810 */
[----:B------:R-:W-:Y:S04]  /*16cb0*/  @!UPT UIADD3 URZ, URZ, URZ, URZ ;  /* 0x0000003f3f3ff290 */ /* 0x000fe8000fffe03f */
[----:B------:R0:W-:Y:S01]  /*16cc0*/  STL.64 [R1+0x3b0], R12 ;  /* 0x0003b00c01007387 */ /* 0x0001e20000100a00 */
[----:B------:R1:W-:Y:S03]  /*16cd0*/  STL.64 [R1+0x3b8], R14 ;  /* 0x0003b80e01007387 */ /* 0x0003e60000100a00 */
[----:B0-----:R-:W2:Y:S04]  /*16ce0*/  LDL.LU R12, [R1+0x190] ;  /* 0x00019000010c7983 */ /* 0x001ea80000300800 */
[----:B------:R-:W-:Y:S02]  /*16cf0*/  STL.64 [R1+0xae0], R4 ;  /* 0x000ae00401007387 */ /* 0x000fe40000100a00 */
[----:B------:R-:W-:Y:S02]  /*16d00*/  STL.64 [R1+0xae8], R6 ;  /* 0x000ae80601007387 */ /* 0x000fe40000100a00 */
[----:B------:R-:W2:Y:S01]  /*16d10*/  LDL.LU R13, [R1+0x194] ;  /* 0x00019400010d7983 */ /* 0x000ea20000300800 */
[----:B-1----:R-:W3:Y:S01]  /*16d20*/  LDL.LU R14, [R1+0x198] ;  /* 0x00019800010e7983 */ /* 0x002ee20000300800 */
[----:B------:R-:W3:Y:S02]  /*16d30*/  LDL.LU R15, [R1+0x19c] ;  /* 0x00019c00010f7983 */ /* 0x000ee40000300800 */
[----:B------:R-:W2:Y:S02]  /*16d40*/  LDL.LU R16, [R1+0x1d0] ;  /* 0x0001d00001107983 */ /* 0x000ea40000300800 */
[----:B------:R-:W2:Y:S01]  /*16d50*/  LDL.LU R17, [R1+0x1d4] ;  /* 0x0001d40001117983 */ /* 0x000ea20000300800 */
[----:B------:R-:W2:Y:S01]  /*16d60*/  LDL.LU R18, [R1+0x1d8] ;  /* 0x0001d80001127983 */ /* 0x000ea20000300800 */
[----:B------:R-:W2:Y:S03]  /*16d70*/  LDL.LU R19, [R1+0x1dc] ;  /* 0x0001dc0001137983 */ /* 0x000ea60000300800 */
[----:B--2---:R0:W-:Y:S01]  /*16d80*/  STL.64 [R1+0x1818], R18 ;  /* 0x0018181201007387 */ /* 0x0041e20000100a00 */
[----:B------:R-:W-:Y:S02]  /*16d90*/  STL.64 [R1+0x1810], R16 ;  /* 0x0018101001007387 */ /* 0x000fe40000100a00 */
[----:B0-----:R-:W-:-:S02]  /*16da0*/  IMAD.MOV.U32 R18, RZ, RZ, R29 ;  /* 0x000000ffff127224 */ /* 0x001fc400078e001d */
[----:B------:R-:W-:Y:S01]  /*16db0*/  IMAD.MOV.U32 R19, RZ, RZ, R24 ;  /* 0x000000ffff137224 */ /* 0x000fe200078e0018 */
[----:B------:R-:W2:Y:S01]  /*16dc0*/  LDL.LU R29, [R1+0x18f4] ;  /* 0x0018f400011d7983 */ /* 0x000ea20000300800 */
[----:B------:R-:W2:Y:S03]  /*16dd0*/  LDL.LU R24, [R1+0x18f0] ;  /* 0x0018f00001187983 */ /* 0x000ea60000300800 */
[----:B------:R0:W-:Y:S02]  /*16de0*/  STL.64 [R1+0x1828], R18 ;  /* 0x0018281201007387 */ /* 0x0001e40000100a00 */
[----:B0-----:R-:W-:Y:S02]  /*16df0*/  IMAD.MOV.U32 R18, RZ, RZ, R25 ;  /* 0x000000ffff127224 */ /* 0x001fe400078e0019 */
[----:B------:R-:W-:Y:S01]  /*16e00*/  IMAD.MOV.U32 R19, RZ, RZ, R0 ;  /* 0x000000ffff137224 */ /* 0x000fe200078e0000 */
[----:B------:R-:W2:Y:S01]  /*16e10*/  LDL.LU R25, [R1+0x18ec] ;  /* 0x0018ec0001197983 */ /* 0x000ea20000300800 */
[----:B------:R-:W2:Y:S03]  /*16e20*/  LDL.LU R0, [R1+0x18e8] ;  /* 0x0018e80001007983 */ /* 0x000ea60000300800 */
[----:B------:R-:W-:Y:S01]  /*16e30*/  STL.64 [R1+0x1840], R18 ;  /* 0x0018401201007387 */ /* 0x000fe20000100a00 */
[----:B---3--:R0:W-:Y:S02]  /*16e40*/  STL.64 [R1+0x1800], R14 ;  /* 0x0018000e01007387 */ /* 0x0081e40000100a00 */
[----:B------:R1:W-:Y:S01]  /*16e50*/  STL.64 [R1+0x17f8], R12 ;  /* 0x0017f80c01007387 */ /* 0x0003e20000100a00 */
[----:B0-----:R-:W3:Y:S01]  /*16e60*/  LDL.64 R14, [R1+0x68] ;  /* 0x00006800010e7983 */ /* 0x001ee20000100a00 */
[----:B------:R-:W-:-:S02]  /*16e70*/  IMAD.MOV.U32 R18, RZ, RZ, R2 ;  /* 0x000000ffff127224 */ /* 0x000fc400078e0002 */
[----:B------:R-:W-:Y:S01]  /*16e80*/  IMAD.MOV.U32 R19, RZ, RZ, R3 ;  /* 0x000000ffff137224 */ /* 0x000fe200078e0003 */
[----:B---3--:R0:W-:Y:S01]  /*16e90*/  STL.64 [R1+0x1820], R14 ;  /* 0x0018200e01007387 */ /* 0x0081e20000100a00 */
[----:B-1----:R-:W3:Y:S02]  /*16ea0*/  LDL.LU R12, [R1+0x1e0] ;  /* 0x0001e000010c7983 */ /* 0x002ee40000300800 */
[----:B------:R-:W3:Y:S01]  /*16eb0*/  LDL.LU R13, [R1+0x1e4] ;  /* 0x0001e400010d7983 */ /* 0x000ee20000300800 */
[----:B0-----:R-:W2:Y:S01]  /*16ec0*/  LDL.LU R14, [R1+0x1e8] ;  /* 0x0001e800010e7983 */ /* 0x001ea20000300800 */
[----:B------:R-:W2:Y:S02]  /*16ed0*/  LDL.LU R15, [R1+0x1ec] ;  /* 0x0001ec00010f7983 */ /* 0x000ea40000300800 */
[----:B------:R-:W3:Y:S02]  /*16ee0*/  LDL.LU R2, [R1+0x18e4] ;  /* 0x0018e40001027983 */ /* 0x000ee40000300800 */
[----:B------:R-:W4:Y:S01]  /*16ef0*/  LDL.LU R3, [R1+0x18e0] ;  /* 0x0018e00001037983 */ /* 0x000f220000300800 */
[----:B------:R-:W-:Y:S04]  /*16f00*/  STL.64 [R1+0x1858], R18 ;  /* 0x0018581201007387 */ /* 0x000fe80000100a00 */
[----:B--2---:R-:W-:Y:S01]  /*16f10*/  STL.64 [R1+0x1838], R14 ;  /* 0x0018380e01007387 */ /* 0x004fe20000100a00 */
[----:B---3--:R0:W-:Y:S03]  /*16f20*/  STL.64 [R1+0x1830], R12 ;  /* 0x0018300c01007387 */ /* 0x0081e60000100a00 */
[----:B0-----:R-:W2:Y:S01]  /*16f30*/  LDL.LU R12, [R1+0x2a0] ;  /* 0x0002a000010c7983 */ /* 0x001ea20000300800 */
[----:B------:R-:W2:Y:S02]  /*16f40*/  LDL.LU R13, [R1+0x2a4] ;  /* 0x0002a400010d7983 */ /* 0x000ea40000300800 */
[----:B------:R-:W3:Y:S02]  /*16f50*/  LDL.LU R14, [R1+0x2a8] ;  /* 0x0002a800010e7983 */ /* 0x000ee40000300800 */
[----:B------:R-:W3:Y:S02]  /*16f60*/  LDL.LU R15, [R1+0x2ac] ;  /* 0x0002ac00010f7983 */ /* 0x000ee40000300800 */
[----:B----4-:R-:W-:-:S02]  /*16f70*/  IMAD.MOV.U32 R18, RZ, RZ, R20 ;  /* 0x000000ffff127224 */ /* 0x010fc400078e0014 */
[----:B------:R-:W-:Y:S01]  /*16f80*/  IMAD.MOV.U32 R19, RZ, RZ, R21 ;  /* 0x000000ffff137224 */ /* 0x000fe200078e0015 */
[----:B------:R-:W4:Y:S01]  /*16f90*/  LDL.LU R20, [R1+0x18dc] ;  /* 0x0018dc0001147983 */ /* 0x000f220000300800 */
[----:B------:R-:W4:Y:S03]  /*16fa0*/  LDL.LU R21, [R1+0x18d8] ;  /* 0x0018d80001157983 */ /* 0x000f260000300800 */
[----:B------:R0:W-:Y:S02]  /*16fb0*/  STL.64 [R1+0x1870], R18 ;  /* 0x0018701201007387 */ /* 0x0001e40000100a00 */
[----:B0-----:R-:W-:Y:S02]  /*16fc0*/  IMAD.MOV.U32 R18, RZ, RZ, R29 ;  /* 0x000000ffff127224 */ /* 0x001fe400078e001d */
[----:B------:R-:W-:-:S05]  /*16fd0*/  IMAD.MOV.U32 R19, RZ, RZ, R28 ;  /* 0x000000ffff137224 */ /* 0x000fca00078e001c */
[----:B------:R0:W-:Y:S02]  /*16fe0*/  STL.64 [R1+0x1888], R18 ;  /* 0x0018881201007387 */ /* 0x0001e40000100a00 */
[----:B0-----:R-:W-:Y:S02]  /*16ff0*/  IMAD.MOV.U32 R18, RZ, RZ, R25 ;  /* 0x000000ffff127224 */ /* 0x001fe400078e0019 */
[----:B------:R-:W-:-:S05]  /*17000*/  IMAD.MOV.U32 R19, RZ, RZ, R24 ;  /* 0x000000ffff137224 */ /* 0x000fca00078e0018 */
[----:B------:R-:W-:Y:S04]  /*17010*/  STL.64 [R1+0x18a0], R18 ;  /* 0x0018a01201007387 */ /* 0x000fe80000100a00 */
[----:B---3--:R-:W-:Y:S01]  /*17020*/  STL.64 [R1+0x1850], R14 ;  /* 0x0018500e01007387 */ /* 0x008fe20000100a00 */
[----:B--2---:R0:W-:Y:S03]  /*17030*/  STL.64 [R1+0x1848], R12 ;  /* 0x0018480c01007387 */ /* 0x0041e60000100a00 */
[----:B0-----:R-:W2:Y:S01]  /*17040*/  LDL.LU R12, [R1+0x2b0] ;  /* 0x0002b000010c7983 */ /* 0x001ea20000300800 */
[----:B------:R-:W2:Y:S02]  /*17050*/  LDL.LU R13, [R1+0x2b4] ;  /* 0x0002b400010d7983 */ /* 0x000ea40000300800 */
[----:B------:R-:W3:Y:S02]  /*17060*/  LDL.LU R14, [R1+0x2b8] ;  /* 0x0002b800010e7983 */ /* 0x000ee40000300800 */
[----:B------:R-:W3:Y:S01]  /*17070*/  LDL.LU R15, [R1+0x2bc] ;  /* 0x0002bc00010f7983 */ /* 0x000ee20000300800 */
[----:B------:R-:W2:Y:S04]  /*17080*/  LDL.64 R18, [R1+0xd8] ;  /* 0x0000d80001127983 */ /* 0x000ea80000100a00 */
[----:B--2---:R-:W-:Y:S01]  /*17090*/  STL.64 [R1+0x18b8], R18 ;  /* 0x0018b81201007387 */ /* 0x004fe20000100a00 */
[----:B---3--:R-:W-:Y:S02]  /*170a0*/  STL.64 [R1+0x1868], R14 ;  /* 0x0018680e01007387 */ /* 0x008fe40000100a00 */
[----:B------:R0:W-:Y:S02]  /*170b0*/  STL.64 [R1+0x1860], R12 ;  /* 0x0018600c01007387 */ /* 0x0001e40000100a00 */
[----:B0-----:R-:W2:Y:S01]  /*170c0*/  LDL.LU R12, [R1+0x2c0] ;  /* 0x0002c000010c7983 */ /* 0x001ea20000300800 */
[----:B------:R-:W2:Y:S02]  /*170d0*/  LDL.LU R13, [R1+0x2c4] ;  /* 0x0002c400010d7983 */ /* 0x000ea40000300800 */
[----:B------:R-:W3:Y:S02]  /*170e0*/  LDL.LU R14, [R1+0x2c8] ;  /* 0x0002c800010e7983 */ /* 0x000ee40000300800 */
[----:B------:R-:W3:Y:S02]  /*170f0*/  LDL.LU R15, [R1+0x2cc] ;  /* 0x0002cc00010f7983 */ /* 0x000ee40000300800 */
[----:B------:R-:W-:-:S02]  /*17100*/  IMAD.MOV.U32 R18, RZ, RZ, R2 ;  /* 0x000000ffff127224 */ /* 0x000fc400078e0002 */
[----:B------:R-:W-:-:S05]  /*17110*/  IMAD.MOV.U32 R19, RZ, RZ, R0 ;  /* 0x000000ffff137224 */ /* 0x000fca00078e0000 */
[----:B------:R0:W-:Y:S01]  /*17120*/  STL.64 [R1+0x18d0], R18 ;  /* 0x0018d01201007387 */ /* 0x0001e20000100a00 */
[----:B------:R-:W4:Y:S02]  /*17130*/  LDL.LU R16, [R1+0x310] ;  /* 0x0003100001107983 */ /* 0x000f240000300800 */
[----:B------:R-:W4:Y:S01]  /*17140*/  LDL.LU R17, [R1+0x314] ;  /* 0x0003140001117983 */ /* 0x000f220000300800 */
[----:B0-----:R-:W4:Y:S01]  /*17150*/  LDL.LU R18, [R1+0x318] ;  /* 0x0003180001127983 */ /* 0x001f220000300800 */
[----:B------:R-:W4:Y:S03]  /*17160*/  LDL.LU R19, [R1+0x31c] ;  /* 0x00031c0001137983 */ /* 0x000f260000300800 */
[----:B---3--:R-:W-:Y:S01]  /*17170*/  STL.64 [R1+0x1880], R14 ;  /* 0x0018800e01007387 */ /* 0x008fe20000100a00 */
[----:B--2---:R0:W-:Y:S03]  /*17180*/  STL.64 [R1+0x1878], R12 ;  /* 0x0018780c01007387 */ /* 0x0041e60000100a00 */
[----:B0-----:R-:W2:Y:S01]  /*17190*/  LDL.LU R12, [R1+0x2d0] ;  /* 0x0002d000010c7983 */ /* 0x001ea20000300800 */
[----:B------:R-:W2:Y:S02]  /*171a0*/  LDL.LU R13, [R1+0x2d4] ;  /* 0x0002d400010d7983 */ /* 0x000ea40000300800 */
[----:B------:R-:W3:Y:S02]  /*171b0*/  LDL.LU R14, [R1+0x2d8] ;  /* 0x0002d800010e7983 */ /* 0x000ee40000300800 */
[----:B------:R-:W3:Y:S02]  /*171c0*/  LDL.LU R15, [R1+0x2dc] ;  /* 0x0002dc00010f7983 */ /* 0x000ee40000300800 */
        /* <DEDUP_REMOVED lines=12> */
[----:B----4-:R-:W-:-:S02]  /*17290*/  IMAD.MOV.U32 R6, RZ, RZ, R20 ;  /* 0x000000ffff067224 */ /* 0x010fc400078e0014 */
[----:B------:R-:W-:-:S07]  /*172a0*/  IMAD.MOV.U32 R7, RZ, RZ, R3 ;  /* 0x000000ffff077224 */ /* 0x000fce00078e0003 */
[C---:B------:R-:W-:Y:S01]  /*172b0*/  HMMA.16816.F32.BF16 R4, R8.reuse, R6, R16 ;  /* 0x000000060804723c */ /* 0x040fe20000041810 */
[----:B---3--:R-:W-:Y:S01]  /*172c0*/  STL.64 [R1+0x18c8], R14 ;  /* 0x0018c80e01007387 */ /* 0x008fe20000100a00 */
[----:B--2---:R0:W-:Y:S03]  /*172d0*/  STL.64 [R1+0x18c0], R12 ;  /* 0x0018c00c01007387 */ /* 0x0041e60000100a00 */
[----:B0-----:R-:W2:Y:S01]  /*172e0*/  LDL.LU R12, [R1+0x300] ;  /* 0x00030000010c7983 */ /* 0x001ea20000300800 */
[----:B------:R-:W2:Y:S02]  /*172f0*/  LDL.LU R13, [R1+0x304] ;  /* 0x00030400010d7983 */ /* 0x000ea40000300800 */
[----:B------:R-:W2:Y:S02]  /*17300*/  LDL.LU R14, [R1+0x308] ;  /* 0x00030800010e7983 */ /* 0x000ea40000300800 */
[----:B------:R-:W2:Y:S01]  /*17310*/  LDL.LU R15, [R1+0x30c] ;  /* 0x00030c00010f7983 */ /* 0x000ea20000300800 */
[----:B------:R-:W3:Y:S01]  /*17320*/  LDL.LU R24, [R1+0x180] ;  /* 0x0001800001187983 */ /* 0x000ee20000300800 */
[----:B------:R-:W3:Y:S02]  /*17330*/  LDL.LU R25, [R1+0x184] ;  /* 0x0001840001197983 */ /* 0x000ee40000300800 */
[----:B------:R-:W3:Y:S02]  /*17340*/  LDL.LU R26, [R1+0x188] ;  /* 0x00018800011a7983 */ /* 0x000ee40000300800 */
[----:B------:R-:W3:Y:S01]  /*17350*/  LDL.LU R27, [R1+0x18c] ;  /* 0x00018c00011b7983 */ /* 0x000ee20000300800 */
[----:B------:R-:W-:Y:S01]  /*17360*/  STL.64 [R1+0x17c8], R22 ;  /* 0x0017c81601007387 */ /* 0x000fe20000100a00 */
[----:B------:R-:W2:Y:S05]  /*17370*/  LDL.LU.64 R18, [R1+0x18d0] ;  /* 0x0018d00001127983 */ /* 0x000eaa0000300a00 */
[----:B------:R-:W-:Y:S02]  /*17380*/  STL.64 [R1+0xb30], R4 ;  /* 0x000b300401007387 */ /* 0x000fe40000100a00 */
[----:B------:R0:W-:Y:S02]  /*17390*/  STL.64 [R1+0xb38], R6 ;  /* 0x000b380601007387 */ /* 0x0001e40000100a00 */
[----:B0-----:R-:W4:Y:S01]  /*173a0*/  LDL.64 R6, [R1+0x28] ;  /* 0x0000280001067983 */ /* 0x001f220000100a00 */
[C---:B--2---:R-:W-:Y:S03]  /*173b0*/  HMMA.16816.F32.BF16 R16, R8.reuse, R18, R12 ;  /* 0x000000120810723c */ /* 0x044fe6000004180c */
[----:B----4-:R0:W-:Y:S01]  /*173c0*/  STL.64 [R1+0x17e0], R6 ;  /* 0x0017e00601007387 */ /* 0x0101e20000100a00 */
[----:B------:R-:W2:Y:S02]  /*173d0*/  LDL.LU R4, [R1+0x170] ;  /* 0x0001700001047983 */ /* 0x000ea40000300800 */
[----:B------:R-:W2:Y:S01]  /*173e0*/  LDL.LU R5, [R1+0x174] ;  /* 0x0001740001057983 */ /* 0x000ea20000300800 */
[----:B0-----:R-:W2:Y:S01]  /*173f0*/  LDL.LU R6, [R1+0x178] ;  /* 0x0001780001067983 */ /* 0x001ea20000300800 */
[----:B------:R-:W2:Y:S02]  /*17400*/  LDL.LU R7, [R1+0x17c] ;  /* 0x00017c0001077983 */ /* 0x000ea40000300800 */
[----:B------:R-:W4:Y:S02]  /*17410*/  LDL.LU.64 R14, [R1+0x18c8] ;  /* 0x0018c800010e7983 */ /* 0x000f240000300a00 */
[----:B------:R-:W4:Y:S11]  /*17420*/  LDL.LU.64 R12, [R1+0x18c0] ;  /* 0x0018c000010c7983 */ /* 0x000f360000300a00 */
[----:B------:R-:W-:Y:S01]  /*17430*/  STL.64 [R1+0xb70], R16 ;  /* 0x000b701001007387 */ /* 0x000fe20000100a00 */
[----:B------:R0:W-:Y:S03]  /*17440*/  STL.64 [R1+0xb78], R18 ;  /* 0x000b781201007387 */ /* 0x0001e60000100a00 */
[----:B0-----:R-:W4:Y:S02]  /*17450*/  LDL.LU.64 R18, [R1+0x18b8] ;  /* 0x0018b80001127983 */ /* 0x001f240000300a00 */
        /* <DEDUP_REMOVED lines=8> */
[----:B------:R-:W4:Y:S02]  /*174e0*/  LDL.LU.64 R18, [R1+0x18a0] ;  /* 0x0018a00001127983 */ /* 0x000f240000300a00 */
[C---:B----4-:R-:W-:Y:S01]  /*174f0*/  HMMA.16816.F32.BF16 R16, R8.reuse, R18, R12 ;  /* 0x000000120810723c */ /* 0x050fe2000004180c */
[----:B------:R-:W4:Y:S01]  /*17500*/  LDL.LU.64 R14, [R1+0x1898] ;  /* 0x00189800010e7983 */ /* 0x000f220000300a00 */
[----:B------:R-:W4:Y:S11]  /*17510*/  LDL.LU.64 R12, [R1+0x1890] ;  /* 0x00189000010c7983 */ /* 0x000f360000300a00 */
[----:B------:R-:W-:Y:S10]  /*17520*/  @!UPT UIADD3 URZ, URZ, URZ, URZ ;  /* 0x0000003f3f3ff290 */ /* 0x000ff4000fffe03f */
[----:B------:R-:W-:Y:S01]  /*17530*/  STL.64 [R1+0x9f0], R16 ;  /* 0x0009f01001007387 */ /* 0x000fe20000100a00 */
[----:B------:R0:W-:Y:S03]  /*17540*/  STL.64 [R1+0x9f8], R18 ;  /* 0x0009f81201007387 */ /* 0x0001e60000100a00 */
[----:B0-----:R-:W4:Y:S02]  /*17550*/  LDL.LU.64 R18, [R1+0x1888] ;  /* 0x0018880001127983 */ /* 0x001f240000300a00 */
[C---:B----4-:R-:W-:Y:S02]  /*17560*/  HMMA.16816.F32.BF16 R16, R8.reuse, R18, R12 ;  /* 0x000000120810723c */ /* 0x050fe4000004180c */
[----:B------:R-:W4:Y:S01]  /*17570*/  LDL.LU.64 R14, [R1+0x1880] ;  /* 0x00188000010e7983 */ /* 0x000f220000300a00 */
[----:B------:R-:W4:Y:S11]  /*17580*/  LDL.LU.64 R12, [R1+0x1878] ;  /* 0x00187800010c7983 */ /* 0x000f360000300a00 */
[----:B------:R-:W-:Y:S09]  /*17590*/  @!UPT UIADD3 URZ, URZ, URZ, URZ ;  /* 0x0000003f3f3ff290 */ /* 0x000ff2000fffe03f */
[----:B------:R-:W-:Y:S01]  /*175a0*/  STL.64 [R1+0xa30], R16 ;  /* 0x000a301001007387 */ /* 0x000fe20000100a00 */
[----:B------:R0:W-:Y:S03]  /*175b0*/  STL.64 [R1+0xa38], R18 ;  /* 0x000a381201007387 */ /* 0x0001e60000100a00 */
[----:B0-----:R-:W4:Y:S01]  /*175c0*/  LDL.LU.64 R18, [R1+0x1870] ;  /* 0x0018700001127983 */ /* 0x001f220000300a00 */
[----:B------:R-:W2:Y:S01]  /*175d0*/  LDL.64 R22, [R1+0x118] ;  /* 0x0001180001167983 */ /* 0x000ea20000100a00 */
[C---:B----4-:R-:W-:Y:S02]  /*175e0*/  HMMA.16816.F32.BF16 R16, R8.reuse, R18, R12 ;  /* 0x000000120810723c */ /* 0x050fe4000004180c */
[----:B--2---:R-:W-:Y:S01]  /*175f0*/  STL.64 [R1+0x17d8], R22 ;  /* 0x0017d81601007387 */ /* 0x004fe20000100a00 */
[----:B------:R0:W-:Y:S02]  /*17600*/  STL [R1+0x17d0], R21 ;  /* 0x0017d01501007387 */ /* 0x0001e40000100800 */
[----:B------:R-:W2:Y:S01]  /*17610*/  LDL.LU R20, [R1+0x130] ;  /* 0x0001300001147983 */ /* 0x000ea20000300800 */
[----:B0-----:R-:W2:Y:S01]  /*17620*/  LDL.LU R21, [R1+0x134] ;  /* 0x0001340001157983 */ /* 0x001ea20000300800 */
[----:B------:R-:W2:Y:S02]  /*17630*/  LDL.LU R22, [R1+0x138] ;  /* 0x0001380001167983 */ /* 0x000ea40000300800 */
[----:B------:R-:W2:Y:S02]  /*17640*/  LDL.LU R23, [R1+0x13c] ;  /* 0x00013c0001177983 */ /* 0x000ea40000300800 */
[----:B------:R-:W4:Y:S01]  /*17650*/  LDL.LU.64 R14, [R1+0x1868] ;  /* 0x00186800010e7983 */ /* 0x000f220000300a00 */
[----:B------:R-:W4:Y:S11]  /*17660*/  LDL.LU.64 R12, [R1+0x1860] ;  /* 0x00186000010c7983 */ /* 0x000f360000300a00 */
        /* <DEDUP_REMOVED lines=18> */
[----:B------:R-:W4:Y:S11]  /*17790*/  LDL.LU.64 R14, [R1+0x1820] ;  /* 0x00182000010e7983 */ /* 0x000f360000300a00 */
[----:B------:R-:W-:Y:S10]  /*177a0*/  @!UPT UIADD3 URZ, URZ, URZ, URZ ;  /* 0x0000003f3f3ff290 */ /* 0x000ff4000fffe03f */
[----:B------:R-:W-:Y:S01]  /*177b0*/  STL.64 [R1+0xa70], R16 ;  /* 0x000a701001007387 */ /* 0x000fe20000100a00 */
[----:B------:R0:W-:Y:S03]  /*177c0*/  STL.64 [R1+0xa78], R18 ;  /* 0x000a781201007387 */ /* 0x0001e60000100a00 */
[----:B0-----:R-:W2:Y:S01]  /*177d0*/  LDL.LU.64 R18, [R1+0x1818] ;  /* 0x0018180001127983 */ /* 0x001ea20000300a00 */
[----:B------:R-:W2:Y:S02]  /*177e0*/  LDL.LU.64 R16, [R1+0x1810] ;  /* 0x0018100001107983 */ /* 0x000ea40000300a00 */
[----:B----4-:R-:W-:Y:S01]  /*177f0*/  IMAD.MOV.U32 R3, RZ, RZ, R15 ;  /* 0x000000ffff037224 */ /* 0x010fe200078e000f */
[C---:B--2---:R-:W-:Y:S11]  /*17800*/  HMMA.16816.F32.BF16 R16, R8.reuse, R14, R16 ;  /* 0x0000000e0810723c */ /* 0x044ff60000041810 */
[----:B------:R-:W-:Y:S11]  /*17810*/  @!UPT UIADD3 URZ, URZ, URZ, URZ ;  /* 0x0000003f3f3ff290 */ /* 0x000ff6000fffe03f */
[----:B------:R-:W-:Y:S01]  /*17820*/  @!UPT UIADD3 URZ, URZ, URZ, URZ ;  /* 0x0000003f3f3ff290 */ /* 0x000fe2000fffe03f */
[----:B------:R0:W-:Y:S01]  /*17830*/  STL.64 [R1+0xa80], R16 ;  /* 0x000a801001007387 */ /* 0x0001e20000100a00 */
[----:B------:R1:W-:Y:S02]  /*17840*/  STL.64 [R1+0xa88], R18 ;  /* 0x000a881201007387 */ /* 0x0003e40000100a00 */
[----:B0-----:R-:W-:Y:S01]  /*17850*/  IMAD.MOV.U32 R16, RZ, RZ, R14 ;  /* 0x000000ffff107224 */ /* 0x001fe200078e000e */
[----:B-1----:R-:W2:Y:S01]  /*17860*/  LDL.LU.64 R18, [R1+0x1808] ;  /* 0x0018080001127983 */ /* 0x002ea20000300a00 */
[----:B------:R-:W2:Y:S02]  /*17870*/  LDL.LU.64 R14, [R1+0x1800] ;  /* 0x00180000010e7983 */ /* 0x000ea40000300a00 */
[----:B------:R-:W2:Y:S02]  /*17880*/  LDL.LU.64 R12, [R1+0x17f8] ;  /* 0x0017f800010c7983 */ /* 0x000ea40000300a00 */
[C---:B--2---:R-:W-:Y:S11]  /*17890*/  HMMA.16816.F32.BF16 R12, R8.reuse, R18, R12 ;  /* 0x00000012080c723c */ /* 0x044ff6000004180c */
[----:B------:R-:W-:Y:S11]  /*178a0*/  @!UPT UIADD3 URZ, URZ, URZ, URZ ;  /* 0x0000003f3f3ff290 */ /* 0x000ff6000fffe03f */
[----:B------:R-:W-:Y:S01]  /*178b0*/  @!UPT UIADD3 URZ, URZ, URZ, URZ ;  /* 0x0000003f3f3ff290 */ /* 0x000fe2000fffe03f */
[----:B------:R-:W-:Y:S01]  /*178c0*/  STL.64 [R1+0xb60], R12 ;  /* 0x000b600c01007387 */ /* 0x000fe20000100a00 */
[----:B------:R0:W-:Y:S03]  /*178d0*/  STL.64 [R1+0xb68], R14 ;  /* 0x000b680e01007387 */ /* 0x0001e60000100a00 */
[----:B0-----:R-:W3:Y:S01]  /*178e0*/  LDL.LU.64 R14, [R1+0x17f0] ;  /* 0x0017f000010e7983 */ /* 0x001ee20000300a00 */
[----:B------:R0:W-:Y:S03]  /*178f0*/  STL.64 [R1+0x1768], R18 ;  /* 0x0017681201007387 */ /* 0x0001e60000100a00 */
[----:B0-----:R-:W2:Y:S01]  /*17900*/  LDL.64 R18, [R1+0xf8] ;  /* 0x0000f80001127983 */ /* 0x001ea20000100a00 */
[C---:B---3--:R-:W-:Y:S11]  /*17910*/  HMMA.16816.F32.BF16 R24, R8.reuse, R14, R24 ;  /* 0x0000000e0818723c */ /* 0x048ff60000041818 */
[----:B------:R-:W-:Y:S11]  /*17920*/  @!UPT UIADD3 URZ, URZ, URZ, URZ ;  /* 0x0000003f3f3ff290 */ /* 0x000ff6000fffe03f */
[----:B------:R-:W-:Y:S01]  /*17930*/  @!UPT UIADD3 URZ, URZ, URZ, URZ ;  /* 0x0000003f3f3ff290 */ /* 0x000fe2000fffe03f */
[----:B------:R-:W-:Y:S01]  /*17940*/  STL.64 [R1+0xb50], R24 ;  /* 0x000b501801007387 */ /* 0x000fe20000100a00 */
[----:B------:R0:W-:Y:S03]  /*17950*/  STL.64 [R1+0xb58], R26 ;  /* 0x000b581a01007387 */ /* 0x0001e60000100a00 */
[----:B0-----:R-:W3:Y:S01]  /*17960*/  LDL.LU.64 R26, [R1+0x17e8] ;  /* 0x0017e800011a7983 */ /* 0x001ee20000300a00 */
[----:B------:R0:W-:Y:S02]  /*17970*/  STL [R1+0x171c], R14 ;  /* 0x00171c0e01007387 */ /* 0x0001e40000100800 */
[----:B------:R1:W-:Y:S02]  /*17980*/  STL [R1+0x1718], R15 ;  /* 0x0017180f01007387 */ /* 0x0003e40000100800 */
[----:B------:R-:W2:Y:S01]  /*17990*/  LDL.LU R12, [R1+0x500] ;  /* 0x00050000010c7983 */ /* 0x000ea20000300800 */
[----:B------:R-:W2:Y:S04]  /*179a0*/  LDL.LU R13, [R1+0x504] ;  /* 0x00050400010d7983 */ /* 0x000ea80000300800 */
[----:B0-----:R-:W2:Y:S01]  /*179b0*/  LDL.LU R14, [R1+0x508] ;  /* 0x00050800010e7983 */ /* 0x001ea20000300800 */
[----:B-1----:R-:W2:Y:S01]  /*179c0*/  LDL.LU R15, [R1+0x50c] ;  /* 0x00050c00010f7983 */ /* 0x002ea20000300800 */
[C---:B---3--:R-:W-:Y:S11]  /*179d0*/  HMMA.16816.F32.BF16 R4, R8.reuse, R26, R4 ;  /* 0x0000001a0804723c */ /* 0x048ff60000041804 */
[----:B------:R-:W-:Y:S11]  /*179e0*/  @!UPT UIADD3 URZ, URZ, URZ, URZ ;  /* 0x0000003f3f3ff290 */ /* 0x000ff6000fffe03f */
[----:B------:R-:W-:Y:S01]  /*179f0*/  @!UPT UIADD3 URZ, URZ, URZ, URZ ;  /* 0x0000003f3f3ff290 */ /* 0x000fe2000fffe03f */
[----:B------:R-:W-:Y:S01]  /*17a00*/  STL.64 [R1+0xb40], R4 ;  /* 0x000b400401007387 */ /* 0x000fe20000100a00 */
[----:B------:R0:W-:Y:S03]  /*17a10*/  STL.64 [R1+0xb48], R6 ;  /* 0x000b480601007387 */ /* 0x0001e60000100a00 */
[----:B0-----:R-:W3:Y:S01]  /*17a20*/  LDL.LU.64 R6, [R1+0x17e0] ;  /* 0x0017e00001067983 */ /* 0x001ee20000300a00 */
[----:B------:R0:W-:Y:S02]  /*17a30*/  STL.64 [R1+0x1700], R26 ;  /* 0x0017001a01007387 */ /* 0x0001e40000100a00 */
[----:B------:R-:W4:Y:S02]  /*17a40*/  LDL.LU R24, [R1+0x570] ;  /* 0x0005700001187983 */ /* 0x000f240000300800 */
[----:B------:R-:W4:Y:S01]  /*17a50*/  LDL.LU R25, [R1+0x574] ;  /* 0x0005740001197983 */ /* 0x000f220000300800 */
[----:B0-----:R-:W4:Y:S01]  /*17a60*/  LDL.LU R26, [R1+0x578] ;  /* 0x00057800011a7983 */ /* 0x001f220000300800 */
[----:B------:R-:W4:Y:S01]  /*17a70*/  LDL.LU R27, [R1+0x57c] ;  /* 0x00057c00011b7983 */ /* 0x000f220000300800 */
[----:B---3--:R-:W-:Y:S02]  /*17a80*/  HMMA.16816.F32.BF16 R8, R8, R6, R20 ;  /* 0x000000060808723c */ /* 0x008fe40000041814 */
[----:B------:R-:W3:Y:S01]  /*17a90*/  LDL.LU.64 R22, [R1+0x17d8] ;  /* 0x0017d80001167983 */ /* 0x000ee20000300a00 */
[----:B------:R-:W2:Y:S11]  /*17aa0*/  LDL.LU R21, [R1+0x17d0] ;  /* 0x0017d00001157983 */ /* 0x000eb60000300800 */
[----:B------:R-:W-:Y:S09]  /*17ab0*/  @!UPT UIADD3 URZ, URZ, URZ, URZ ;  /* 0x0000003f3f3ff290 */ /* 0x000ff2000fffe03f */
[----:B------:R-:W-:Y:S01]  /*17ac0*/  STL.64 [R1+0xb20], R8 ;  /* 0x000b200801007387 */ /* 0x000fe20000100a00 */
[----:B------:R-:W-:Y:S03]  /*17ad0*/  STL.64 [R1+0xb28], R10 ;  /* 0x000b280a01007387 */ /* 0x000fe60000100a00 */
[----:B--2---:R-:W0:Y:S04]  /*17ae0*/  LDSM.16.MT88.4 R8, [R21+0x2180] ;  /* 0x002180001508783b */ /* 0x004e280000004200 */
[----:B0-----:R-:W-:Y:S01]  /*17af0*/  STL.64 [R1+0x16e8], R10 ;  /* 0x0016e80a01007387 */ /* 0x001fe20000100a00 */
[----:B------:R0:W-:Y:S03]  /*17b00*/  STL.64 [R1+0x16e0], R8 ;  /* 0x0016e00801007387 */ /* 0x0001e60000100a00 */
[----:B0-----:R-:W3:Y:S01]  /*17b10*/  LDL.LU R8, [R1+0x6d0] ;  /* 0x0006d00001087983 */ /* 0x001ee20000300800 */
[----:B------:R-:W3:Y:S02]  /*17b20*/  LDL.LU R9, [R1+0x6d4] ;  /* 0x0006d40001097983 */ /* 0x000ee40000300800 */
[----:B------:R-:W3:Y:S02]  /*17b30*/  LDL.LU R10, [R1+0x6d8] ;  /* 0x0006d800010a7983 */ /* 0x000ee40000300800 */
[----:B------:R-:W3:Y:S02]  /*17b40*/  LDL.LU R11, [R1+0x6dc] ;  /* 0x0006dc00010b7983 */ /* 0x000ee40000300800 */
[----:B------:R-:W-:-:S02]  /*17b50*/  IMAD.MOV.U32 R2, RZ, RZ, R6 ;  /* 0x000000ffff027224 */ /* 0x000fc400078e0006 */
[----:B------:R-:W-:Y:S02]  /*17b60*/  IMAD.MOV.U32 R0, RZ, RZ, R7 ;  /* 0x000000ffff007224 */ /* 0x000fe400078e0007 */
[----:B------:R-:W3:Y:S02]  /*17b70*/  LDSM.16.MT88.4 R4, [R21+0x2100] ;  /* 0x002100001504783b */ /* 0x000ee40000004200 */
[C---:B---3--:R-:W-:Y:S11]  /*17b80*/  HMMA.16816.F32.BF16 R8, R4.reuse, R22, R8 ;  /* 0x000000160408723c */ /* 0x048ff60000041808 */
[----:B------:R-:W-:Y:S11]  /*17b90*/  @!UPT UIADD3 URZ, URZ, URZ, URZ ;  /* 0x0000003f3f3ff290 */ /* 0x000ff6000fffe03f */
[----:B------:R-:W-:Y:S01]  /*17ba0*/  @!UPT UIADD3 URZ, URZ, URZ, URZ ;  /* 0x0000003f3f3ff290 */ /* 0x000fe2000fffe03f */
[----:B------:R0:W-:Y:S01]  /*17bb0*/  STL.64 [R1+0x390], R8 ;  /* 0x0003900801007387 */ /* 0x0001e20000100a00 */
[----:B------:R1:W-:Y:S02]  /*17bc0*/  STL.64 [R1+0x398], R10 ;  /* 0x0003980a01007387 */ /* 0x0003e40000100a00 */
[----:B0-----:R-:W-:Y:S02]  /*17bd0*/  IMAD.MOV.U32 R9, RZ, RZ, R22 ;  /* 0x000000ffff097224 */ /* 0x001fe400078e0016 */
[----:B------:R-:W-:Y:S02]  /*17be0*/  IMAD.MOV.U32 R8, RZ, RZ, R23 ;  /* 0x000000ffff087224 */ /* 0x000fe400078e0017 */
[----:B------:R-:W4:Y:S01]  /*17bf0*/  LDL.LU.64 R22, [R1+0x17c8] ;  /* 0x0017c80001167983 */ /* 0x000f220000300a00 */
[----:B------:R-:W2:Y:S01]  /*17c00*/  LDL.LU R20, [R1] ;  /* 0x0000000001147983 */ /* 0x000ea20000300800 */
[C---:B----4-:R-:W-:Y:S11]  /*17c10*/  HMMA.16816.F32.BF16 R24, R4.reuse, R22, R24 ;  /* 0x000000160418723c */ /* 0x050ff60000041818 */
[----:B------:R-:W-:Y:S11]  /*17c20*/  @!UPT UIADD3 URZ, URZ, URZ, URZ ;  /* 0x0000003f3f3ff290 */ /* 0x000ff6000fffe03f */
[----:B------:R-:W-:Y:S01]  /*17c30*/  @!UPT UIADD3 URZ, URZ, URZ, URZ ;  /* 0x0000003f3f3ff290 */ /* 0x000fe2000fffe03f */
[----:B------:R-:W-:Y:S01]  /*17c40*/  STL.64 [R1+0x3a0], R24 ;  /* 0x0003a01801007387 */ /* 0x000fe20000100a00 */
[----:B------:R-:W-:Y:S02]  /*17c50*/  STL.64 [R1+0x3a8], R26 ;  /* 0x0003a81a01007387 */ /* 0x000fe40000100a00 */
[----:B------:R-:W2:Y:S02]  /*17c60*/  LDL.LU R21, [R1+0x4] ;  /* 0x0000040001157983 */ /* 0x000ea40000300800 */
[----:B------:R-:W3:Y:S01]  /*17c70*/  LDL.LU R22, [R1+0x8] ;  /* 0x0000080001167983 */ /* 0x000ee20000300800 */
[----:B------:R-:W3:Y:S01]  /*17c80*/  LDL.LU R23, [R1+0xc] ;  /* 0x00000c0001177983 */ /* 0x000ee20000300800 */
[----:B------:R-:W-:Y:S01]  /*17c90*/  HMMA.16816.F32.BF16 R12, R4, R18, R12 ;  /* 0x00000012040c723c */ /* 0x000fe2000004180c */
[----:B-1----:R-:W-:Y:S02]  /*17ca0*/  IMAD.MOV.U32 R11, RZ, RZ, R18 ;  /* 0x000000ffff0b7224 */ /* 0x002fe400078e0012 */
[----:B------:R-:W-:Y:S01]  /*17cb0*/  IMAD.MOV.U32 R10, RZ, RZ, R19 ;  /* 0x000000ffff0a7224 */ /* 0x000fe200078e0013 */
[----:B---3--:R0:W-:Y:S01]  /*17cc0*/  STL.64 [R1+0x15d8], R22 ;  /* 0x0015d81601007387 */ /* 0x0081e20000100a00 */
[----:B--2---:R-:W-:Y:S02]  /*17cd0*/  STL.64 [R1+0x15d0], R20 ;  /* 0x0015d01401007387 */ /* 0x004fe40000100a00 */
[----:B0-----:R-:W-:-:S02]  /*17ce0*/  IMAD.MOV.U32 R22, RZ, RZ, R16 ;  /* 0x000000ffff167224 */ /* 0x001fc400078e0010 */
[----:B------:R-:W-:-:S05]  /*17cf0*/  IMAD.MOV.U32 R23, RZ, RZ, R3 ;  /* 0x000000ffff177224 */ /* 0x000fca00078e0003 */
[----:B------:R-:W-:Y:S01]  /*17d00*/  STL.64 [R1+0x17a0], R22 ;  /* 0x0017a01601007387 */ /* 0x000fe20000100a00 */
[----:B------:R-:W2:Y:S08]  /*17d10*/  LDL R3, [R1+0x1078] ;  /* 0x0010780001037983 */ /* 0x000eb00000100800 */
[----:B------:R-:W-:Y:S02]  /*17d20*/  STL.64 [R1+0x500], R12 ;  /* 0x0005000c01007387 */ /* 0x000fe40000100a00 */
[----:B------:R-:W-:Y:S01]  /*17d30*/  STL.64 [R1+0x508], R14 ;  /* 0x0005080e01007387 */ /* 0x000fe20000100a00 */
[----:B------:R-:W-:Y:S01]  /*17d40*/  STL.64 [R1+0x1710], R10 ;  /* 0x0017100a01007387 */ /* 0x000fe20000100a00 */
[----:B------:R0:W-:Y:S03]  /*17d50*/  STL.64 [R1+0x1708], R8 ;  /* 0x0017080801007387 */ /* 0x0001e60000100a00 */
[----:B0-----:R-:W3:Y:S01]  /*17d60*/  LDL.LU R8, [R1+0x160] ;  /* 0x0001600001087983 */ /* 0x001ee20000300800 */
[----:B------:R-:W3:Y:S02]  /*17d70*/  LDL.LU R9, [R1+0x164] ;  /* 0x0001640001097983 */ /* 0x000ee40000300800 */
[----:B------:R-:W4:Y:S02]  /*17d80*/  LDL.LU R10, [R1+0x168] ;  /* 0x00016800010a7983 */ /* 0x000f240000300800 */
[----:B------:R-:W4:Y:S02]  /*17d90*/  LDL.LU R11, [R1+0x16c] ;  /* 0x00016c00010b7983 */ /* 0x000f240000300800 */
[----:B----4-:R-:W-:Y:S01]  /*17da0*/  STL.64 [R1+0x1728], R10 ;  /* 0x0017280a01007387 */ /* 0x010fe20000100a00 */
[----:B---3--:R0:W-:Y:S03]  /*17db0*/  STL.64 [R1+0x1720], R8 ;  /* 0x0017200801007387 */ /* 0x0081e60000100a00 */
[----:B0-----:R-:W3:Y:S01]  /*17dc0*/  LDL.LU R8, [R1+0x3e0] ;  /* 0x0003e00001087983 */ /* 0x001ee20000300800 */
[----:B------:R-:W3:Y:S02]  /*17dd0*/  LDL.LU R9, [R1+0x3e4] ;  /* 0x0003e40001097983 */ /* 0x000ee40000300800 */
[----:B------:R-:W4:Y:S02]  /*17de0*/  LDL.LU R10, [R1+0x3e8] ;  /* 0x0003e800010a7983 */ /* 0x000f240000300800 */
[----:B------:R-:W4:Y:S01]  /*17df0*/  LDL.LU R11, [R1+0x3ec] ;  /* 0x0003ec00010b7983 */ /* 0x000f220000300800 */
[----:B------:R-:W2:Y:S01]  /*17e00*/  LDL.LU R16, [R1+0x4a0] ;  /* 0x0004a00001107983 */ /* 0x000ea20000300800 */
[----:B------:R-:W2:Y:S02]  /*17e10*/  LDL.LU R17, [R1+0x4a4] ;  /* 0x0004a40001117983 */ /* 0x000ea40000300800 */
[----:B------:R-:W2:Y:S02]  /*17e20*/  LDL.LU R18, [R1+0x4a8] ;  /* 0x0004a80001127983 */ /* 0x000ea40000300800 */
[----:B------:R-:W2:Y:S01]  /*17e30*/  LDL.LU R19, [R1+0x4ac] ;  /* 0x0004ac0001137983 */ /* 0x000ea20000300800 */
        /* <DEDUP_REMOVED lines=8> */
[----:B------:R-:W3:Y:S01]  /*17ec0*/  LDL.LU R12, [R1+0x4f0] ;  /* 0x0004f000010c7983 */ /* 0x000ee20000300800 */
[----:B------:R-:W3:Y:S02]  /*17ed0*/  LDL.LU R13, [R1+0x4f4] ;  /* 0x0004f400010d7983 */ /* 0x000ee40000300800 */
[----:B------:R-:W3:Y:S02]  /*17ee0*/  LDL.LU R14, [R1+0x4f8] ;  /* 0x0004f800010e7983 */ /* 0x000ee40000300800 */
[----:B------:R-:W3:Y:S01]  /*17ef0*/  LDL.LU R15, [R1+0x4fc] ;  /* 0x0004fc00010f7983 */ /* 0x000ee20000300800 */
[----:B--2---:R0:W-:Y:S01]  /*17f00*/  STL.64 [R1+0x17b0], R22 ;  /* 0x0017b01601007387 */ /* 0x0041e20000100a00 */
[----:B------:R-:W-:Y:S02]  /*17f10*/  STL.64 [R1+0x17a8], R20 ;  /* 0x0017a81401007387 */ /* 0x000fe40000100a00 */
[----:B0-----:R-:W-:-:S02]  /*17f20*/  IMAD.MOV.U32 R22, RZ, RZ, R29 ;  /* 0x000000ffff167224 */ /* 0x001fc400078e001d */
[----:B------:R-:W-:-:S05]  /*17f30*/  IMAD.MOV.U32 R23, RZ, RZ, R28 ;  /* 0x000000ffff177224 */ /* 0x000fca00078e001c */
[----:B------:R0:W-:Y:S04]  /*17f40*/  STL.64 [R1+0x17c0], R22 ;  /* 0x0017c01601007387 */ /* 0x0001e80000100a00 */
[----:B0-----:R-:W2:Y:S01]  /*17f50*/  LDL.64 R22, [R1+0xe8] ;  /* 0x0000e80001167983 */ /* 0x001ea20000100a00 */
[----:B------:R0:W-:Y:S02]  /*17f60*/  STL.64 [R1+0x1798], R26 ;  /* 0x0017981a01007387 */ /* 0x0001e40000100a00 */
[----:B------:R1:W-:Y:S01]  /*17f70*/  STL.64 [R1+0x1790], R24 ;  /* 0x0017901801007387 */ /* 0x0003e20000100a00 */
[----:B0-----:R-:W2:Y:S04]  /*17f80*/  LDL.64 R26, [R1+0xc8] ;  /* 0x0000c800011a7983 */ /* 0x001ea80000100a00 */
[----:B--2---:R0:W-:Y:S01]  /*17f90*/  STL.64 [R1+0x17b8], R26 ;  /* 0x0017b81a01007387 */ /* 0x0041e20000100a00 */
[----:B-1----:R-:W2:Y:S02]  /*17fa0*/  LDL.LU R24, [R1+0x4e0] ;  /* 0x0004e00001187983 */ /* 0x002ea40000300800 */
[----:B------:R-:W2:Y:S01]  /*17fb0*/  LDL.LU R25, [R1+0x4e4] ;  /* 0x0004e40001197983 */ /* 0x000ea20000300800 */
[----:B0-----:R-:W2:Y:S01]  /*17fc0*/  LDL.LU R26, [R1+0x4e8] ;  /* 0x0004e800011a7983 */ /* 0x001ea20000300800 */
[----:B------:R-:W2:Y:S02]  /*17fd0*/  LDL.LU R27, [R1+0x4ec] ;  /* 0x0004ec00011b7983 */ /* 0x000ea40000300800 */
[----:B------:R0:W-:Y:S02]  /*17fe0*/  STL.64 [R1+0x1778], R18 ;  /* 0x0017781201007387 */ /* 0x0001e40000100a00 */
[----:B------:R-:W-:Y:S01]  /*17ff0*/  STL.64 [R1+0x1770], R16 ;  /* 0x0017701001007387 */ /* 0x000fe20000100a00 */
[----:B0-----:R-:W2:Y:S04]  /*18000*/  LDL.64 R18, [R1+0xa8] ;  /* 0x0000a80001127983 */ /* 0x001ea80000100a00 */
[----:B--2---:R0:W-:Y:S04]  /*18010*/  STL.64 [R1+0x1788], R18 ;  /* 0x0017881201007387 */ /* 0x0041e80000100a00 */
[----:B0-----:R-:W2:Y:S01]  /*18020*/  LDL.64 R18, [R1+0xb8] ;  /* 0x0000b80001127983 */ /* 0x001ea20000100a00 */
[----:B----4-:R0:W-:Y:S02]  /*18030*/  STL.64 [R1+0x1738], R10 ;  /* 0x0017380a01007387 */ /* 0x0101e40000100a00 */
[----:B---3--:R-:W-:Y:S01]  /*18040*/  STL.64 [R1+0x1730], R8 ;  /* 0x0017300801007387 */ /* 0x008fe20000100a00 */
[----:B0-----:R-:W3:Y:S04]  /*18050*/  LDL.64 R10, [R1+0x78] ;  /* 0x00007800010a7983 */ /* 0x001ee80000100a00 */
[----:B---3--:R0:W-:Y:S04]  /*18060*/  STL.64 [R1+0x1748], R10 ;  /* 0x0017480a01007387 */ /* 0x0081e80000100a00 */
[----:B0-----:R-:W3:Y:S01]  /*18070*/  LDL.64 R10, [R1+0x88] ;  /* 0x00008800010a7983 */ /* 0x001ee20000100a00 */
[----:B------:R-:W-:Y:S03]  /*18080*/  HMMA.16816.F32.BF16 R12, R4, R22, R12 ;  /* 0x00000016040c723c */ /* 0x000fe6000004180c */
[----:B---3--:R0:W-:Y:S04]  /*18090*/  STL.64 [R1+0x1760], R10 ;  /* 0x0017600a01007387 */ /* 0x0081e80000100a00 */
[----:B0-----:R-:W3:Y:S04]  /*180a0*/  LDL.64 R10, [R1+0x98] ;  /* 0x00009800010a7983 */ /* 0x001ee80000100a00 */
[----:B---3--:R0:W-:Y:S01]  /*180b0*/  STL.64 [R1+0x1780], R10 ;  /* 0x0017800a01007387 */ /* 0x0081e20000100a00 */
[----:B------:R-:W3:Y:S02]  /*180c0*/  LDL.LU R8, [R1+0x4b0] ;  /* 0x0004b00001087983 */ /* 0x000ee40000300800 */
[----:B------:R-:W3:Y:S01]  /*180d0*/  LDL.LU R9, [R1+0x4b4] ;  /* 0x0004b40001097983 */ /* 0x000ee20000300800 */
[----:B0-----:R-:W3:Y:S01]  /*180e0*/  LDL.LU R10, [R1+0x4b8] ;  /* 0x0004b800010a7983 */ /* 0x001ee20000300800 */
[----:B------:R-:W3:Y:S07]  /*180f0*/  LDL.LU R11, [R1+0x4bc] ;  /* 0x0004bc00010b7983 */ /* 0x000eee0000300800 */
[----:B------:R0:W-:Y:S02]  /*18100*/  STL.64 [R1+0x4f0], R12 ;  /* 0x0004f00c01007387 */ /* 0x0001e40000100a00 */
[----:B------:R-:W-:Y:S02]  /*18110*/  STL.64 [R1+0x4f8], R14 ;  /* 0x0004f80e01007387 */ /* 0x000fe40000100a00 */
[----:B0-----:R-:W-:-:S02]  /*18120*/  IMAD.MOV.U32 R13, RZ, RZ, R22 ;  /* 0x000000ffff0d7224 */ /* 0x001fc400078e0016 */
[----:B------:R-:W-:Y:S02]  /*18130*/  IMAD.MOV.U32 R12, RZ, RZ, R23 ;  /* 0x000000ffff0c7224 */ /* 0x000fe400078e0017 */
[----:B------:R-:W4:Y:S03]  /*18140*/  LDL.LU.64 R22, [R1+0x17c0] ;  /* 0x0017c00001167983 */ /* 0x000f260000300a00 */
[----:B------:R0:W-:Y:S02]  /*18150*/  STL.64 [R1+0x1740], R12 ;  /* 0x0017400c01007387 */ /* 0x0001e40000100a00 */
[----:B0-----:R-:W2:Y:S01]  /*18160*/  LDL.LU R12, [R1+0x3f0] ;  /* 0x0003f000010c7983 */ /* 0x001ea20000300800 */
[----:B------:R-:W2:Y:S02]  /*18170*/  LDL.LU R13, [R1+0x3f4] ;  /* 0x0003f400010d7983 */ /* 0x000ea40000300800 */
[----:B------:R-:W2:Y:S02]  /*18180*/  LDL.LU R14, [R1+0x3f8] ;  /* 0x0003f800010e7983 */ /* 0x000ea40000300800 */
[----:B------:R-:W2:Y:S01]  /*18190*/  LDL.LU R15, [R1+0x3fc] ;  /* 0x0003fc00010f7983 */ /* 0x000ea20000300800 */
[C---:B----4-:R-:W-:Y:S01]  /*181a0*/  HMMA.16816.F32.BF16 R20, R4.reuse, R22, R24 ;  /* 0x000000160414723c */ /* 0x050fe20000041818 */
[----:B--2---:R-:W-:Y:S01]  /*181b0*/  STL.64 [R1+0x1758], R14 ;  /* 0x0017580e01007387 */ /* 0x004fe20000100a00 */
[----:B------:R0:W-:Y:S03]  /*181c0*/  STL.64 [R1+0x1750], R12 ;  /* 0x0017500c01007387 */ /* 0x0001e60000100a00 */
[----:B0-----:R-:W2:Y:S01]  /*181d0*/  LDL.LU R12, [R1+0x490] ;  /* 0x00049000010c7983 */ /* 0x001ea20000300800 */
[----:B------:R-:W2:Y:S02]  /*181e0*/  LDL.LU R13, [R1+0x494] ;  /* 0x00049400010d7983 */ /* 0x000ea40000300800 */
[----:B------:R-:W2:Y:S02]  /*181f0*/  LDL.LU R14, [R1+0x498] ;  /* 0x00049800010e7983 */ /* 0x000ea40000300800 */
[----:B------:R-:W2:Y:S01]  /*18200*/  LDL.LU R15, [R1+0x49c] ;  /* 0x00049c00010f7983 */ /* 0x000ea20000300800 */
[----:B------:R-:W4:Y:S11]  /*18210*/  LDL.LU.64 R26, [R1+0x17b8] ;  /* 0x0017b800011a7983 */ /* 0x000f360000300a00 */
[----:B------:R-:W-:Y:S01]  /*18220*/  @!UPT UIADD3 URZ, URZ, URZ, URZ ;  /* 0x0000003f3f3ff290 */ /* 0x000fe2000fffe03f */
[----:B------:R-:W-:Y:S02]  /*18230*/  STL.64 [R1+0x4e0], R20 ;  /* 0x0004e01401007387 */ /* 0x000fe40000100a00 */
[----:B------:R0:W-:Y:S02]  /*18240*/  STL.64 [R1+0x4e8], R22 ;  /* 0x0004e81601007387 */ /* 0x0001e40000100a00 */
[----:B0-----:R-:W4:Y:S01]  /*18250*/  LDL.LU.64 R22, [R1+0x17b0] ;  /* 0x0017b00001167983 */ /* 0x001f220000300a00 */
[----:B------:R-:W4:Y:S02]  /*18260*/  LDL.LU.64 R20, [R1+0x17a8] ;  /* 0x0017a80001147983 */ /* 0x000f240000300a00 */
[C---:B----4-:R-:W-:Y:S11]  /*18270*/  HMMA.16816.F32.BF16 R20, R4.reuse, R26, R20 ;  /* 0x0000001a0414723c */ /* 0x050ff60000041814 */
[----:B------:R-:W-:Y:S11]  /*18280*/  @!UPT UIADD3 URZ, URZ, URZ, URZ ;  /* 0x0000003f3f3ff290 */ /* 0x000ff6000fffe03f */
[----:B------:R-:W-:Y:S01]  /*18290*/  @!UPT UIADD3 URZ, URZ, URZ, URZ ;  /* 0x0000003f3f3ff290 */ /* 0x000fe2000fffe03f */
[----:B------:R0:W-:Y:S01]  /*182a0*/  STL.64 [R1+0x4d0], R20 ;  /* 0x0004d01401007387 */ /* 0x0001e20000100a00 */
[----:B------:R1:W-:Y:S02]  /*182b0*/  STL.64 [R1+0x4d8], R22 ;  /* 0x0004d81601007387 */ /* 0x0003e40000100a00 */
[----:B0-----:R-:W-:Y:S01]  /*182c0*/  IMAD.MOV.U32 R21, RZ, RZ, R26 ;  /* 0x000000ffff157224 */ /* 0x001fe200078e001a */
[----:B-1----:R-:W4:Y:S01]  /*182d0*/  LDL.LU.64 R22, [R1+0x17a0] ;  /* 0x0017a00001167983 */ /* 0x002f220000300a00 */
[----:B------:R-:W-:Y:S02]  /*182e0*/  IMAD.MOV.U32 R20, RZ, RZ, R27 ;  /* 0x000000ffff147224 */ /* 0x000fe400078e001b */
[----:B------:R-:W2:Y:S02]  /*182f0*/  LDL.LU.64 R26, [R1+0x1798] ;  /* 0x00179800011a7983 */ /* 0x000ea40000300a00 */
[----:B------:R-:W2:Y:S02]  /*18300*/  LDL.LU.64 R24, [R1+0x1790] ;  /* 0x0017900001187983 */ /* 0x000ea40000300a00 */
[C---:B--2---:R-:W-:Y:S11]  /*18310*/  HMMA.16816.F32.BF16 R24, R4.reuse, R18, R24 ;  /* 0x000000120418723c */ /* 0x044ff60000041818 */
[----:B------:R-:W-:Y:S11]  /*18320*/  @!UPT UIADD3 URZ, URZ, URZ, URZ ;  /* 0x0000003f3f3ff290 */ /* 0x000ff6000fffe03f */
[----:B------:R-:W-:Y:S01]  /*18330*/  @!UPT UIADD3 URZ, URZ, URZ, URZ ;  /* 0x0000003f3f3ff290 */ /* 0x000fe2000fffe03f */
[----:B------:R0:W-:Y:S01]  /*18340*/  STL.64 [R1+0x4c0], R24 ;  /* 0x0004c01801007387 */ /* 0x0001e20000100a00 */
[----:B------:R1:W-:Y:S02]  /*18350*/  STL.64 [R1+0x4c8], R26 ;  /* 0x0004c81a01007387 */ /* 0x0003e40000100a00 */
[----:B0-----:R-:W-:Y:S02]  /*18360*/  IMAD.MOV.U32 R25, RZ, RZ, R18 ;  /* 0x000000ffff197224 */ /* 0x001fe400078e0012 */
[----:B------:R-:W-:Y:S02]  /*18370*/  IMAD.MOV.U32 R24, RZ, RZ, R19 ;  /* 0x000000ffff187224 */ /* 0x000fe400078e0013 */
[----:B------:R-:W3:Y:S02]  /*18380*/  LDL.LU.64 R18, [R1+0x1788] ;  /* 0x0017880001127983 */ /* 0x000ee40000300a00 */
[----:B---3--:R-:W-:Y:S01]  /*18390*/  HMMA.16816.F32.BF16 R8, R4, R18, R8 ;  /* 0x000000120408723c */ /* 0x008fe20000041808 */
[----:B-1----:R-:W-:-:S02]  /*183a0*/  IMAD.MOV.U32 R27, RZ, RZ, R18 ;  /* 0x000000ffff1b7224 */ /* 0x002fc400078e0012 */
[----:B------:R-:W-:Y:S11]  /*183b0*/  IMAD.MOV.U32 R26, RZ, RZ, R19 ;  /* 0x000000ffff1a7224 */ /* 0x000ff600078e0013 */
[----:B------:R-:W-:Y:S09]  /*183c0*/  @!UPT UIADD3 URZ, URZ, URZ, URZ ;  /* 0x0000003f3f3ff290 */ /* 0x000ff2000fffe03f */
[----:B------:R-:W-:Y:S01]  /*183d0*/  STL.64 [R1+0x4b0], R8 ;  /* 0x0004b00801007387 */ /* 0x000fe20000100a00 */
[----:B------:R0:W-:Y:S03]  /*183e0*/  STL.64 [R1+0x4b8], R10 ;  /* 0x0004b80a01007387 */ /* 0x0001e60000100a00 */
[----:B0-----:R-:W2:Y:S01]  /*183f0*/  LDL.LU.64 R10, [R1+0x1780] ;  /* 0x00178000010a7983 */ /* 0x001ea20000300a00 */
[----:B------:R-:W2:Y:S02]  /*18400*/  LDL.LU.64 R18, [R1+0x1778] ;  /* 0x0017780001127983 */ /* 0x000ea40000300a00 */
[----:B------:R-:W2:Y:S02]  /*18410*/  LDL.LU.64 R16, [R1+0x1770] ;  /* 0x0017700001107983 */ /* 0x000ea40000300a00 */
[C---:B--2---:R-:W-:Y:S11]  /*18420*/  HMMA.16816.F32.BF16 R16, R4.reuse, R10, R16 ;  /* 0x0000000a0410723c */ /* 0x044ff60000041810 */
[----:B------:R-:W-:Y:S11]  /*18430*/  @!UPT UIADD3 URZ, URZ, URZ, URZ ;  /* 0x0000003f3f3ff290 */ /* 0x000ff6000fffe03f */
[----:B------:R-:W-:Y:S01]  /*18440*/  @!UPT UIADD3 URZ, URZ, URZ, URZ ;  /* 0x0000003f3f3ff290 */ /* 0x000fe2000fffe03f */
[----:B------:R0:W-:Y:S01]  /*18450*/  STL.64 [R1+0x4a0], R16 ;  /* 0x0004a01001007387 */ /* 0x0001e20000100a00 */
[----:B------:R1:W-:Y:S02]  /*18460*/  STL.64 [R1+0x4a8], R18 ;  /* 0x0004a81201007387 */ /* 0x0003e40000100a00 */
[----:B0-----:R-:W-:Y:S01]  /*18470*/  IMAD.MOV.U32 R17, RZ, RZ, R10 ;  /* 0x000000ffff117224 */ /* 0x001fe200078e000a */
[----:B-1----:R-:W2:Y:S01]  /*18480*/  LDL.LU.64 R18, [R1+0x1768] ;  /* 0x0017680001127983 */ /* 0x002ea20000300a00 */
[----:B------:R-:W-:Y:S02]  /*18490*/  IMAD.MOV.U32 R16, RZ, RZ, R11 ;  /* 0x000000ffff107224 */ /* 0x000fe400078e000b */
[----:B------:R-:W3:Y:S02]  /*184a0*/  LDL.LU.64 R10, [R1+0x1760] ;  /* 0x00176000010a7983 */ /* 0x000ee40000300a00 */
[----:B---3--:R-:W-:Y:S01]  /*184b0*/  HMMA.16816.F32.BF16 R12, R4, R10, R12 ;  /* 0x0000000a040c723c */ /* 0x008fe2000004180c */
[----:B------:R-:W-:-:S02]  /*184c0*/  IMAD.MOV.U32 R29, RZ, RZ, R10 ;  /* 0x000000ffff1d7224 */ /* 0x000fc400078e000a */
[----:B------:R-:W-:Y:S11]  /*184d0*/  IMAD.MOV.U32 R28, RZ, RZ, R11 ;  /* 0x000000ffff1c7224 */ /* 0x000ff600078e000b */
[----:B------:R-:W-:Y:S09]  /*184e0*/  @!UPT UIADD3 URZ, URZ, URZ, URZ ;  /* 0x0000003f3f3ff290 */ /* 0x000ff2000fffe03f */
[----:B------:R-:W-:Y:S01]  /*184f0*/  STL.64 [R1+0x970], R12 ;  /* 0x0009700c01007387 */ /* 0x000fe20000100a00 */
[----:B------:R0:W-:Y:S03]  /*18500*/  STL.64 [R1+0x978], R14 ;  /* 0x0009780e01007387 */ /* 0x0001e60000100a00 */
[----:B0-----:R-:W3:Y:S01]  /*18510*/  LDL.LU.64 R14, [R1+0x1758] ;  /* 0x00175800010e7983 */ /* 0x001ee20000300a00 */
[----:B------:R-:W3:Y:S02]  /*18520*/  LDL.LU.64 R12, [R1+0x1750] ;  /* 0x00175000010c7983 */ /* 0x000ee40000300a00 */
[----:B------:R-:W3:Y:S02]  /*18530*/  LDL.LU.64 R10, [R1+0x1748] ;  /* 0x00174800010a7983 */ /* 0x000ee40000300a00 */
[C---:B---3--:R-:W-:Y:S11]  /*18540*/  HMMA.16816.F32.BF16 R12, R4.reuse, R10, R12 ;  /* 0x0000000a040c723c */ /* 0x048ff6000004180c */
[----:B------:R-:W-:Y:S11]  /*18550*/  @!UPT UIADD3 URZ, URZ, URZ, URZ ;  /* 0x0000003f3f3ff290 */ /* 0x000ff6000fffe03f */
[----:B------:R-:W-:Y:S01]  /*18560*/  @!UPT UIADD3 URZ, URZ, URZ, URZ ;  /* 0x0000003f3f3ff290 */ /* 0x000fe2000fffe03f */
[----:B------:R0:W-:Y:S01]  /*18570*/  STL.64 [R1+0x9c0], R12 ;  /* 0x0009c00c01007387 */ /* 0x0001e20000100a00 */
[----:B------:R1:W-:Y:S03]  /*18580*/  STL.64 [R1+0x9c8], R14 ;  /* 0x0009c80e01007387 */ /* 0x0003e60000100a00 */
[----:B0-----:R-:W3:Y:S01]  /*18590*/  LDL.LU.64 R12, [R1+0x1740] ;  /* 0x00174000010c7983 */ /* 0x001ee20000300a00 */
[----:B-1----:R-:W-:Y:S02]  /*185a0*/  IMAD.MOV.U32 R14, RZ, RZ, R10 ;  /* 0x000000ffff0e7224 */ /* 0x002fe400078e000a */
[----:B------:R-:W-:Y:S02]  /*185b0*/  IMAD.MOV.U32 R15, RZ, RZ, R11 ;  /* 0x000000ffff0f7224 */ /* 0x000fe400078e000b */
[----:B------:R-:W4:Y:S01]  /*185c0*/  LDL.LU.64 R10, [R1+0x1738] ;  /* 0x00173800010a7983 */ /* 0x000f220000300a00 */
[----:B------:R-:W4:Y:S02]  /*185d0*/  LDL.LU.64 R8, [R1+0x1730] ;  /* 0x0017300001087983 */ /* 0x000f240000300a00 */
[----:B----4-:R-:W-:Y:S11]  /*185e0*/  HMMA.16816.F32.BF16 R8, R4, R22, R8 ;  /* 0x000000160408723c */ /* 0x010ff60000041808 */
[----:B------:R-:W-:Y:S11]  /*185f0*/  @!UPT UIADD3 URZ, URZ, URZ, URZ ;  /* 0x0000003f3f3ff290 */ /* 0x000ff6000fffe03f */
[----:B------:R-:W-:Y:S01]  /*18600*/  @!UPT UIADD3 URZ, URZ, URZ, URZ ;  /* 0x0000003f3f3ff290 */ /* 0x000fe2000fffe03f */
[----:B------:R-:W-:Y:S01]  /*18610*/  STL.64 [R1+0xa20], R8 ;  /* 0x000a200801007387 */ /* 0x000fe20000100a00 */
[----:B------:R0:W-:Y:S03]  /*18620*/  STL.64 [R1+0xa28], R10 ;  /* 0x000a280a01007387 */ /* 0x0001e60000100a00 */
[----:B0-----:R-:W2:Y:S01]  /*18630*/  LDL.LU.64 R10, [R1+0x1728] ;  /* 0x00172800010a7983 */ /* 0x001ea20000300a00 */
[----:B------:R-:W2:Y:S02]  /*18640*/  LDL.LU.64 R8, [R1+0x1720] ;  /* 0x0017200001087983 */ /* 0x000ea40000300a00 */
[----:B------:R0:W-:Y:S02]  /*18650*/  STL.64 [R1+0x15e8], R22 ;  /* 0x0015e81601007387 */ /* 0x0001e40000100a00 */
[----:B0-----:R-:W-:Y:S02]  /*18660*/  IMAD.MOV.U32 R22, RZ, RZ, R14 ;  /* 0x000000ffff167224 */ /* 0x001fe400078e000e */
[----:B------:R-:W-:Y:S01]  /*18670*/  IMAD.MOV.U32 R23, RZ, RZ, R15 ;  /* 0x000000ffff177224 */ /* 0x000fe200078e000f */
[----:B------:R-:W4:Y:S01]  /*18680*/  LDL.LU R14, [R1+0x171c] ;  /* 0x00171c00010e7983 */ /* 0x000f220000300800 */
[----:B------:R-:W4:Y:S03]  /*18690*/  LDL.LU R15, [R1+0x1718] ;  /* 0x00171800010f7983 */ /* 0x000f260000300800 */
[----:B------:R0:W-:Y:S02]  /*186a0*/  STL.64 [R1+0x1600], R22 ;  /* 0x0016001601007387 */ /* 0x0001e40000100a00 */
[----:B0-----:R-:W-:-:S02]  /*186b0*/  IMAD.MOV.U32 R22, RZ, RZ, R29 ;  /* 0x000000ffff167224 */ /* 0x001fc400078e001d */
[----:B------:R-:W-:-:S05]  /*186c0*/  IMAD.MOV.U32 R23, RZ, RZ, R28 ;  /* 0x000000ffff177224 */ /* 0x000fca00078e001c */
[----:B------:R0:W-:Y:S02]  /*186d0*/  STL.64 [R1+0x1618], R22 ;  /* 0x0016181601007387 */ /* 0x0001e40000100a00 */
[----:B0-----:R-:W-:Y:S02]  /*186e0*/  IMAD.MOV.U32 R22, RZ, RZ, R17 ;  /* 0x000000ffff167224 */ /* 0x001fe400078e0011 */
[----:B------:R-:W-:Y:S01]  /*186f0*/  IMAD.MOV.U32 R23, RZ, RZ, R16 ;  /* 0x000000ffff177224 */ /* 0x000fe200078e0010 */
[----:B--2---:R-:W-:Y:S11]  /*18700*/  HMMA.16816.F32.BF16 R8, R4, R18, R8 ;  /* 0x000000120408723c */ /* 0x004ff60000041808 */
[----:B------:R-:W-:Y:S11]  /*18710*/  @!UPT UIADD3 URZ, URZ, URZ, URZ ;  /* 0x0000003f3f3ff290 */ /* 0x000ff6000fffe03f */
[----:B------:R-:W-:Y:S01]  /*18720*/  @!UPT UIADD3 URZ, URZ, URZ, URZ ;  /* 0x0000003f3f3ff290 */ /* 0x000fe2000fffe03f */
[----:B------:R-:W-:Y:S01]  /*18730*/  STL.64 [R1+0xb10], R8 ;  /* 0x000b100801007387 */ /* 0x000fe20000100a00 */
[----:B------:R0:W-:Y:S03]  /*18740*/  STL.64 [R1+0xb18], R10 ;  /* 0x000b180a01007387 */ /* 0x0001e60000100a00 */
[----:B0-----:R-:W2:Y:S01]  /*18750*/  LDL.LU.64 R10, [R1+0x1710] ;  /* 0x00171000010a7983 */ /* 0x001ea20000300a00 */
[----:B------:R-:W2:Y:S02]  /*18760*/  LDL.LU.64 R8, [R1+0x1708] ;  /* 0x0017080001087983 */ /* 0x000ea40000300a00 */
[----:B------:R-:W-:Y:S02]  /*18770*/  STL.64 [R1+0x1630], R22 ;  /* 0x0016301601007387 */ /* 0x000fe40000100a00 */
[----:B------:R0:W-:Y:S01]  /*18780*/  STL.64 [R1+0x15e0], R18 ;  /* 0x0015e01201007387 */ /* 0x0001e20000100a00 */
[----:B------:R-:W2:Y:S01]  /*18790*/  LDL.LU R16, [R1+0x3c0] ;  /* 0x0003c00001107983 */ /* 0x000ea20000300800 */
[----:B------:R-:W2:Y:S03]  /*187a0*/  LDL.LU R17, [R1+0x3c4] ;  /* 0x0003c40001117983 */ /* 0x000ea60000300800 */
[----:B0-----:R-:W2:Y:S01]  /*187b0*/  LDL.LU R18, [R1+0x3c8] ;  /* 0x0003c80001127983 */ /* 0x001ea20000300800 */
[----:B------:R-:W2:Y:S02]  /*187c0*/  LDL.LU R19, [R1+0x3cc] ;  /* 0x0003cc0001137983 */ /* 0x000ea40000300800 */
[----:B------:R-:W-:-:S02]  /*187d0*/  IMAD.MOV.U32 R22, RZ, RZ, R27 ;  /* 0x000000ffff167224 */ /* 0x000fc400078e001b */
[----:B------:R-:W-:-:S05]  /*187e0*/  IMAD.MOV.U32 R23, RZ, RZ, R26 ;  /* 0x000000ffff177224 */ /* 0x000fca00078e001a */
[----:B------:R-:W-:Y:S04]  /*187f0*/  STL.64 [R1+0x1648], R22 ;  /* 0x0016481601007387 */ /* 0x000fe80000100a00 */
[----:B--2---:R-:W-:Y:S01]  /*18800*/  STL.64 [R1+0x15f8], R18 ;  /* 0x0015f81201007387 */ /* 0x004fe20000100a00 */
[----:B------:R0:W-:Y:S03]  /*18810*/  STL.64 [R1+0x15f0], R16 ;  /* 0x0015f01001007387 */ /* 0x0001e60000100a00 */
[----:B0-----:R-:W2:Y:S01]  /*18820*/  LDL.LU R16, [R1+0x3d0] ;  /* 0x0003d00001107983 */ /* 0x001ea20000300800 */
[----:B------:R-:W2:Y:S02]  /*18830*/  LDL.LU R17, [R1+0x3d4] ;  /* 0x0003d40001117983 */ /* 0x000ea40000300800 */
[----:B------:R-:W2:Y:S02]  /*18840*/  LDL.LU R18, [R1+0x3d8] ;  /* 0x0003d80001127983 */ /* 0x000ea40000300800 */
[----:B------:R-:W2:Y:S02]  /*18850*/  LDL.LU R19, [R1+0x3dc] ;  /* 0x0003dc0001137983 */ /* 0x000ea40000300800 */
[----:B------:R-:W-:-:S02]  /*18860*/  IMAD.MOV.U32 R22, RZ, RZ, R25 ;  /* 0x000000ffff167224 */ /* 0x000fc400078e0019 */
[----:B------:R-:W-:-:S05]  /*18870*/  IMAD.MOV.U32 R23, RZ, RZ, R24 ;  /* 0x000000ffff177224 */ /* 0x000fca00078e0018 */
[----:B------:R0:W-:Y:S02]  /*18880*/  STL.64 [R1+0x1660], R22 ;  /* 0x0016601601007387 */ /* 0x0001e40000100a00 */
[----:B0-----:R-:W-:Y:S02]  /*18890*/  IMAD.MOV.U32 R22, RZ, RZ, R21 ;  /* 0x000000ffff167224 */ /* 0x001fe400078e0015 */
[----:B------:R-:W-:Y:S01]  /*188a0*/  IMAD.MOV.U32 R23, RZ, RZ, R20 ;  /* 0x000000ffff177224 */ /* 0x000fe200078e0014 */
[----:B--2---:R-:W-:Y:S01]  /*188b0*/  STL.64 [R1+0x1610], R18 ;  /* 0x0016101201007387 */ /* 0x004fe20000100a00 */
[----:B------:R0:W-:Y:S03]  /*188c0*/  STL.64 [R1+0x1608], R16 ;  /* 0x0016081001007387 */ /* 0x0001e60000100a00 */
[----:B0-----:R-:W2:Y:S01]  /*188d0*/  LDL.LU R16, [R1+0x410] ;  /* 0x0004100001107983 */ /* 0x001ea20000300800 */
[----:B------:R-:W2:Y:S02]  /*188e0*/  LDL.LU R17, [R1+0x414] ;  /* 0x0004140001117983 */ /* 0x000ea40000300800 */
[----:B------:R-:W2:Y:S02]  /*188f0*/  LDL.LU R18, [R1+0x418] ;  /* 0x0004180001127983 */ /* 0x000ea40000300800 */
[----:B------:R-:W2:Y:S01]  /*18900*/  LDL.LU R19, [R1+0x41c] ;  /* 0x00041c0001137983 */ /* 0x000ea20000300800 */
[----:B------:R0:W-:Y:S04]  /*18910*/  STL.64 [R1+0x1678], R22 ;  /* 0x0016781601007387 */ /* 0x0001e80000100a00 */
[----:B0-----:R-:W2:Y:S04]  /*18920*/  LDL.64 R22, [R1+0xd8] ;  /* 0x0000d80001167983 */ /* 0x001ea80000100a00 */
[----:B--2---:R-:W-:Y:S01]  /*18930*/  STL.64 [R1+0x1680], R22 ;  /* 0x0016801601007387 */ /* 0x004fe20000100a00 */
[----:B------:R-:W-:Y:S02]  /*18940*/  STL.64 [R1+0x1628], R18 ;  /* 0x0016281201007387 */ /* 0x000fe40000100a00 */
[----:B------:R0:W-:Y:S02]  /*18950*/  STL.64 [R1+0x1620], R16 ;  /* 0x0016201001007387 */ /* 0x0001e40000100a00 */
[----:B0-----:R-:W2:Y:S01]  /*18960*/  LDL.LU R16, [R1+0x420] ;  /* 0x0004200001107983 */ /* 0x001ea20000300800 */
[----:B------:R-:W2:Y:S02]  /*18970*/  LDL.LU R17, [R1+0x424] ;  /* 0x0004240001117983 */ /* 0x000ea40000300800 */
[----:B------:R-:W2:Y:S02]  /*18980*/  LDL.LU R18, [R1+0x428] ;  /* 0x0004280001127983 */ /* 0x000ea40000300800 */
[----:B------:R-:W2:Y:S02]  /*18990*/  LDL.LU R19, [R1+0x42c] ;  /* 0x00042c0001137983 */ /* 0x000ea40000300800 */
[----:B---3--:R-:W-:-:S02]  /*189a0*/  IMAD.MOV.U32 R22, RZ, RZ, R13 ;  /* 0x000000ffff167224 */ /* 0x008fc400078e000d */
[----:B------:R-:W-:-:S05]  /*189b0*/  IMAD.MOV.U32 R23, RZ, RZ, R12 ;  /* 0x000000ffff177224 */ /* 0x000fca00078e000c */
[----:B------:R0:W-:Y:S02]  /*189c0*/  STL.64 [R1+0x1698], R22 ;  /* 0x0016981601007387 */ /* 0x0001e40000100a00 */
[----:B0-----:R-:W-:Y:S02]  /*189d0*/  IMAD.MOV.U32 R22, RZ, RZ, R11 ;  /* 0x000000ffff167224 */ /* 0x001fe400078e000b */
[----:B------:R-:W-:-:S05]  /*189e0*/  IMAD.MOV.U32 R23, RZ, RZ, R10 ;  /* 0x000000ffff177224 */ /* 0x000fca00078e000a */
[----:B------:R-:W-:Y:S04]  /*189f0*/  STL.64 [R1+0x16b0], R22 ;  /* 0x0016b01601007387 */ /* 0x000fe80000100a00 */
[----:B--2---:R-:W-:Y:S01]  /*18a00*/  STL.64 [R1+0x1640], R18 ;  /* 0x0016401201007387 */ /* 0x004fe20000100a00 */
[----:B------:R0:W-:Y:S03]  /*18a10*/  STL.64 [R1+0x1638], R16 ;  /* 0x0016381001007387 */ /* 0x0001e60000100a00 */
[----:B0-----:R-:W2:Y:S01]  /*18a20*/  LDL.LU R16, [R1+0x430] ;  /* 0x0004300001107983 */ /* 0x001ea20000300800 */
[----:B------:R-:W2:Y:S02]  /*18a30*/  LDL.LU R17, [R1+0x434] ;  /* 0x0004340001117983 */ /* 0x000ea40000300800 */
[----:B------:R-:W3:Y:S02]  /*18a40*/  LDL.LU R18, [R1+0x438] ;  /* 0x0004380001127983 */ /* 0x000ee40000300800 */
[----:B------:R-:W3:Y:S01]  /*18a50*/  LDL.LU R19, [R1+0x43c] ;  /* 0x00043c0001137983 */ /* 0x000ee20000300800 */
[----:B------:R-:W2:Y:S01]  /*18a60*/  LDL.64 R22, [R1+0x108] ;  /* 0x0001080001167983 */ /* 0x000ea20000100a00 */
[----:B------:R-:W-:-:S02]  /*18a70*/  IMAD.MOV.U32 R10, RZ, RZ, R2 ;  /* 0x000000ffff0a7224 */ /* 0x000fc400078e0002 */
[----:B------:R-:W-:Y:S01]  /*18a80*/  IMAD.MOV.U32 R11, RZ, RZ, R0 ;  /* 0x000000ffff0b7224 */ /* 0x000fe200078e0000 */
        /* <DEDUP_REMOVED lines=10> */
[----:B------:R1:W-:Y:S02]  /*18b30*/  STL.64 [R1+0x16f8], R10 ;  /* 0x0016f80a01007387 */ /* 0x0003e40000100a00 */
[----:B------:R-:W4:Y:S02]  /*18b40*/  LDL.LU R20, [R1+0x10] ;  /* 0x0000100001147983 */ /* 0x000f240000300800 */
[----:B------:R-:W4:Y:S01]  /*18b50*/  LDL.LU R21, [R1+0x14] ;  /* 0x0000140001157983 */ /* 0x000f220000300800 */
[----:B0-----:R-:W4:Y:S01]  /*18b60*/  LDL.LU R22, [R1+0x18] ;  /* 0x0000180001167983 */ /* 0x001f220000300800 */
[----:B------:R-:W4:Y:S02]  /*18b70*/  LDL.LU R23, [R1+0x1c] ;  /* 0x00001c0001177983 */ /* 0x000f240000300800 */
[----:B------:R-:W4:Y:S02]  /*18b80*/  LDL.LU R8, [R1+0x140] ;  /* 0x0001400001087983 */ /* 0x000f240000300800 */
[----:B------:R-:W4:Y:S01]  /*18b90*/  LDL.LU R9, [R1+0x144] ;  /* 0x0001440001097983 */ /* 0x000f220000300800 */
[----:B-1----:R-:W4:Y:S01]  /*18ba0*/  LDL.LU R10, [R1+0x148] ;  /* 0x00014800010a7983 */ /* 0x002f220000300800 */
[----:B------:R-:W4:Y:S02]  /*18bb0*/  LDL.LU R11, [R1+0x14c] ;  /* 0x00014c00010b7983 */ /* 0x000f240000300800 */
[----:B------:R-:W4:Y:S02]  /*18bc0*/  LDL.LU R24, [R1+0x150] ;  /* 0x0001500001187983 */ /* 0x000f240000300800 */
[----:B------:R-:W4:Y:S01]  /*18bd0*/  LDL.LU R25, [R1+0x154] ;  /* 0x0001540001197983 */ /* 0x000f220000300800 */
[----:B------:R-:W4:Y:S01]  /*18be0*/  LDL.LU R26, [R1+0x158] ;  /* 0x00015800011a7983 */ /* 0x000f220000300800 */
        /* <DEDUP_REMOVED lines=18> */
[----:B------:R-:W3:Y:S01]  /*18d10*/  LDL.LU R19, [R1+0x48c] ;  /* 0x00048c0001137983 */ /* 0x000ee20000300800 */
[C---:B----4-:R-:W-:Y:S01]  /*18d20*/  HMMA.16816.F32.BF16 R24, R4.reuse, R14, R24 ;  /* 0x0000000e0418723c */ /* 0x050fe20000041818 */
        /* <DEDUP_REMOVED lines=10> */
[----:B------:R-:W2:Y:S02]  /*18dd0*/  LDL.LU R18, [R1+0x6a8] ;  /* 0x0006a80001127983 */ /* 0x000ea40000300800 */
[----:B------:R-:W2:Y:S02]  /*18de0*/  LDL.LU R19, [R1+0x6ac] ;  /* 0x0006ac0001137983 */ /* 0x000ea40000300800 */
[----:B------:R-:W-:Y:S01]  /*18df0*/  STL.64 [R1+0xb00], R24 ;  /* 0x000b001801007387 */ /* 0x000fe20000100a00 */
[----:B------:R0:W-:Y:S03]  /*18e00*/  STL.64 [R1+0xb08], R26 ;  /* 0x000b081a01007387 */ /* 0x0001e60000100a00 */
[----:B0-----:R-:W3:Y:S02]  /*18e10*/  LDL.LU.64 R26, [R1+0x1700] ;  /* 0x00170000011a7983 */ /* 0x001ee40000300a00 */
[C---:B---3--:R-:W-:Y:S11]  /*18e20*/  HMMA.16816.F32.BF16 R8, R4.reuse, R26, R8 ;  /* 0x0000001a0408723c */ /* 0x048ff60000041808 */
[----:B------:R-:W-:Y:S11]  /*18e30*/  @!UPT UIADD3 URZ, URZ, URZ, URZ ;  /* 0x0000003f3f3ff290 */ /* 0x000ff6000fffe03f */
[----:B------:R-:W-:Y:S01]  /*18e40*/  @!UPT UIADD3 URZ, URZ, URZ, URZ ;  /* 0x0000003f3f3ff290 */ /* 0x000fe2000fffe03f */
[----:B------:R-:W-:Y:S01]  /*18e50*/  STL.64 [R1+0xaf0], R8 ;  /* 0x000af00801007387 */ /* 0x000fe20000100a00 */
[----:B------:R0:W-:Y:S03]  /*18e60*/  STL.64 [R1+0xaf8], R10 ;  /* 0x000af80a01007387 */ /* 0x0001e60000100a00 */
[----:B0-----:R-:W3:Y:S02]  /*18e70*/  LDL.LU.64 R10, [R1+0x16f8] ;  /* 0x0016f800010a7983 */ /* 0x001ee40000300a00 */
[----:B---3--:R-:W-:Y:S02]  /*18e80*/  HMMA.16816.F32.BF16 R4, R4, R10, R20 ;  /* 0x0000000a0404723c */ /* 0x008fe40000041814 */
[----:B------:R-:W2:Y:S01]  /*18e90*/  LDL.LU.64 R22, [R1+0x16f0] ;  /* 0x0016f00001167983 */ /* 0x000ea20000300a00 */
[----:B------:R-:W2:Y:S02]  /*18ea0*/  LDL.LU.64 R10, [R1+0x16e8] ;  /* 0x0016e800010a7983 */ /* 0x000ea40000300a00 */
[----:B------:R-:W2:Y:S11]  /*18eb0*/  LDL.LU.64 R8, [R1+0x16e0] ;  /* 0x0016e00001087983 */ /* 0x000eb60000300a00 */
[----:B------:R-:W-:Y:S07]  /*18ec0*/  @!UPT UIADD3 URZ, URZ, URZ, URZ ;  /* 0x0000003f3f3ff290 */ /* 0x000fee000fffe03f */
[----:B------:R0:W-:Y:S01]  /*18ed0*/  STL.64 [R1+0xad0], R4 ;  /* 0x000ad00401007387 */ /* 0x0001e20000100a00 */
[----:B------:R1:W-:Y:S03]  /*18ee0*/  STL.64 [R1+0xad8], R6 ;  /* 0x000ad80601007387 */ /* 0x0003e60000100a00 */
[----:B0-----:R-:W3:Y:S01]  /*18ef0*/  LDL.LU R4, [R1+0x460] ;  /* 0x0004600001047983 */ /* 0x001ee20000300800 */
[----:B------:R-:W3:Y:S02]  /*18f00*/  LDL.LU R5, [R1+0x464] ;  /* 0x0004640001057983 */ /* 0x000ee40000300800 */
[----:B-1----:R-:W3:Y:S02]  /*18f10*/  LDL.LU R6, [R1+0x468] ;  /* 0x0004680001067983 */ /* 0x002ee40000300800 */
[----:B------:R-:W3:Y:S01]  /*18f20*/  LDL.LU R7, [R1+0x46c] ;  /* 0x00046c0001077983 */ /* 0x000ee20000300800 */
[C---:B--2---:R-:W-:Y:S01]  /*18f30*/  HMMA.16816.F32.BF16 R20, R8.reuse, R22, R16 ;  /* 0x000000160814723c */ /* 0x044fe20000041810 */
[----:B------:R-:W2:Y:S01]  /*18f40*/  LDL.LU.64 R18, [R1+0x16d8] ;  /* 0x0016d80001127983 */ /* 0x000ea20000300a00 */
[----:B------:R-:W2:Y:S11]  /*18f50*/  LDL.LU.64 R16, [R1+0x16d0] ;  /* 0x0016d00001107983 */ /* 0x000eb60000300a00 */
[----:B------:R-:W-:Y:S10]  /*18f60*/  @!UPT UIADD3 URZ, URZ, URZ, URZ ;  /* 0x0000003f3f3ff290 */ /* 0x000ff4000fffe03f */
[----:B------:R-:W-:Y:S01]  /*18f70*/  STL.64 [R1+0x320], R20 ;  /* 0x0003201401007387 */ /* 0x000fe20000100a00 */
[----:B------:R0:W-:Y:S03]  /*18f80*/  STL.64 [R1+0x328], R22 ;  /* 0x0003281601007387 */ /* 0x0001e60000100a00 */
[----:B0-----:R-:W2:Y:S02]  /*18f90*/  LDL.LU.64 R22, [R1+0x16c8] ;  /* 0x0016c80001167983 */ /* 0x001ea40000300a00 */
        /* <DEDUP_REMOVED lines=16> */
[C---:B--2---:R-:W-:Y:S02]  /*190a0*/  HMMA.16816.F32.BF16 R20, R8.reuse, R22, R16 ;  /* 0x000000160814723c */ /* 0x044fe40000041810 */
[----:B------:R-:W2:Y:S01]  /*190b0*/  LDL.LU.64 R18, [R1+0x1690] ;  /* 0x0016900001127983 */ /* 0x000ea20000300a00 */
[----:B------:R-:W2:Y:S11]  /*190c0*/  LDL.LU.64 R16, [R1+0x1688] ;  /* 0x0016880001107983 */ /* 0x000eb60000300a00 */
[----:B------:R-:W-:Y:S09]  /*190d0*/  @!UPT UIADD3 URZ, URZ, URZ, URZ ;  /* 0x0000003f3f3ff290 */ /* 0x000ff2000fffe03f */
[----:B------:R-:W-:Y:S01]  /*190e0*/  STL.64 [R1+0x470], R20 ;  /* 0x0004701401007387 */ /* 0x000fe20000100a00 */
[----:B------:R0:W-:Y:S03]  /*190f0*/  STL.64 [R1+0x478], R22 ;  /* 0x0004781601007387 */ /* 0x0001e60000100a00 */
[----:B0-----:R-:W3:Y:S02]  /*19100*/  LDL.LU.64 R22, [R1+0x1680] ;  /* 0x0016800001167983 */ /* 0x001ee40000300a00 */
[C---:B---3--:R-:W-:Y:S11]  /*19110*/  HMMA.16816.F32.BF16 R4, R8.reuse, R22, R4 ;  /* 0x000000160804723c */ /* 0x048ff60000041804 */
[----:B------:R-:W-:Y:S11]  /*19120*/  @!UPT UIADD3 URZ, URZ, URZ, URZ ;  /* 0x0000003f3f3ff290 */ /* 0x000ff6000fffe03f */
[----:B------:R-:W-:Y:S01]  /*19130*/  @!UPT UIADD3 URZ, URZ, URZ, URZ ;  /* 0x0000003f3f3ff290 */ /* 0x000fe2000fffe03f */
[----:B------:R0:W-:Y:S01]  /*19140*/  STL.64 [R1+0x460], R4 ;  /* 0x0004600401007387 */ /* 0x0001e20000100a00 */
[----:B------:R-:W-:Y:S02]  /*19150*/  STL.64 [R1+0x468], R6 ;  /* 0x0004680601007387 */ /* 0x000fe40000100a00 */
[----:B0-----:R-:W-:Y:S02]  /*19160*/  IMAD.MOV.U32 R5, RZ, RZ, R22 ;  /* 0x000000ffff057224 */ /* 0x001fe400078e0016 */
[----:B------:R-:W-:Y:S02]  /*19170*/  IMAD.MOV.U32 R4, RZ, RZ, R23 ;  /* 0x000000ffff047224 */ /* 0x000fe400078e0017 */
[----:B------:R-:W2:Y:S02]  /*19180*/  LDL.LU.64 R22, [R1+0x1678] ;  /* 0x0016780001167983 */ /* 0x000ea40000300a00 */
[C---:B--2---:R-:W-:Y:S02]  /*19190*/  HMMA.16816.F32.BF16 R20, R8.reuse, R22, R16 ;  /* 0x000000160814723c */ /* 0x044fe40000041810 */
[----:B------:R-:W2:Y:S01]  /*191a0*/  LDL.LU.64 R18, [R1+0x1670] ;  /* 0x0016700001127983 */ /* 0x000ea20000300a00 */
[----:B------:R-:W2:Y:S11]  /*191b0*/  LDL.LU.64 R16, [R1+0x1668] ;  /* 0x0016680001107983 */ /* 0x000eb60000300a00 */
[----:B------:R-:W-:Y:S09]  /*191c0*/  @!UPT UIADD3 URZ, URZ, URZ, URZ ;  /* 0x0000003f3f3ff290 */ /* 0x000ff2000fffe03f */
        /* <DEDUP_REMOVED lines=39> */
[----:B------:R-:W2:Y:S11]  /*19440*/  LDL.LU.64 R18, [R1+0x15e0] ;  /* 0x0015e00001127983 */ /* 0x000eb60000300a00 */
[----:B------:R-:W-:Y:S10]  /*19450*/  @!UPT UIADD3 URZ, URZ, URZ, URZ ;  /* 0x0000003f3f3ff290 */ /* 0x000ff4000fffe03f */
[----:B------:R-:W-:Y:S01]  /*19460*/  STL.64 [R1+0x960], R20 ;  /* 0x0009601401007387 */ /* 0x000fe20000100a00 */
[----:B------:R0:W-:Y:S03]  /*19470*/  STL.64 [R1+0x968], R22 ;  /* 0x0009681601007387 */ /* 0x0001e60000100a00 */
[----:B0-----:R-:W2:Y:S01]  /*19480*/  LDL.LU.64 R22, [R1+0x15d8] ;  /* 0x0015d80001167983 */ /* 0x001ea20000300a00 */
[----:B------:R-:W2:Y:S02]  /*19490*/  LDL.LU.64 R20, [R1+0x15d0] ;  /* 0x0015d00001147983 */ /* 0x000ea40000300a00 */
[C---:B--2---:R-:W-:Y:S01]  /*194a0*/  HMMA.16816.F32.BF16 R16, R8.reuse, R18, R20 ;  /* 0x000000120810723c */ /* 0x044fe20000041814 */
[----:B------:R-:W2:Y:S01]  /*194b0*/  LDL.LU.64 R22, [R1+0x15c8] ;  /* 0x0015c80001167983 */ /* 0x000ea20000300a00 */
[----:B------:R-:W2:Y:S11]  /*194c0*/  LDL.LU.64 R20, [R1+0x15c0] ;  /* 0x0015c00001147983 */ /* 0x000eb60000300a00 */
[----:B------:R-:W-:Y:S10]  /*194d0*/  @!UPT UIADD3 URZ, URZ, URZ, URZ ;  /* 0x0000003f3f3ff290 */ /* 0x000ff4000fffe03f */
[----:B------:R-:W-:Y:S01]  /*194e0*/  STL.64 [R1+0xac0], R16 ;  /* 0x000ac01001007387 */ /* 0x000fe20000100a00 */
[----:B------:R0:W-:Y:S03]  /*194f0*/  STL.64 [R1+0xac8], R18 ;  /* 0x000ac81201007387 */ /* 0x0001e60000100a00 */
[----:B0-----:R-:W3:Y:S01]  /*19500*/  LDL.LU.64 R18, [R1+0x15b8] ;  /* 0x0015b80001127983 */ /* 0x001ee20000300a00 */
[----:B------:R-:W3:Y:S02]  /*19510*/  LDL.LU.64 R16, [R1+0x15b0] ;  /* 0x0015b00001107983 */ /* 0x000ee40000300a00 */
[C---:B---3--:R-:W-:Y:S01]  /*19520*/  HMMA.16816.F32.BF16 R16, R8.reuse, R14, R16 ;  /* 0x0000000e0810723c */ /* 0x048fe20000041810 */
[----:B------:R-:W3:Y:S01]  /*19530*/  LDL.LU.64 R14, [R1+0x15a8] ;  /* 0x0015a800010e7983 */ /* 0x000ee20000300a00 */
[----:B------:R-:W3:Y:S11]  /*19540*/  LDL.LU.64 R12, [R1+0x15a0] ;  /* 0x0015a000010c7983 */ /* 0x000ef60000300a00 */
[----:B------:R-:W-:Y:S10]  /*19550*/  @!UPT UIADD3 URZ, URZ, URZ, URZ ;  /* 0x0000003f3f3ff290 */ /* 0x000ff4000fffe03f */
[----:B------:R-:W-:Y:S01]  /*19560*/  STL.64 [R1+0xab0], R16 ;  /* 0x000ab01001007387 */ /* 0x000fe20000100a00 */
[----:B------:R3:W-:Y:S02]  /*19570*/  STL.64 [R1+0xab8], R18 ;  /* 0x000ab81201007387 */ /* 0x0007e40000100a00 */
[----:B---3--:R-:W-:Y:S07]  /*19580*/  HMMA.16816.F32.BF16 R16, R8, R26, R12 ;  /* 0x0000001a0810723c */ /* 0x008fee000004180c */
[----:B------:R-:W-:-:S02]  /*19590*/  IMAD.MOV.U32 R14, RZ, RZ, R5 ;  /* 0x000000ffff0e7224 */ /* 0x000fc400078e0005 */
[----:B------:R-:W-:Y:S11]  /*195a0*/  IMAD.MOV.U32 R15, RZ, RZ, R4 ;  /* 0x000000ffff0f7224 */ /* 0x000ff600078e0004 */
[----:B------:R-:W-:Y:S03]  /*195b0*/  @!UPT UIADD3 URZ, URZ, URZ, URZ ;  /* 0x0000003f3f3ff290 */ /* 0x000fe6000fffe03f */
[----:B------:R-:W-:Y:S01]  /*195c0*/  STL.64 [R1+0xaa0], R16 ;  /* 0x000aa01001007387 */ /* 0x000fe20000100a00 */
[----:B------:R-:W-:Y:S02]  /*195d0*/  STL.64 [R1+0xaa8], R18 ;  /* 0x000aa81201007387 */ /* 0x000fe40000100a00 */
[----:B------:R-:W2:Y:S02]  /*195e0*/  LDL.LU.64 R6, [R1+0x28] ;  /* 0x0000280001067983 */ /* 0x000ea40000300a00 */
[----:B------:R0:W-:Y:S02]  /*195f0*/  STL.64 [R1+0x1560], R14 ;  /* 0x0015600e01007387 */ /* 0x0001e40000100a00 */
[----:B0-----:R-:W3:Y:S04]  /*19600*/  LDL.64 R14, [R1+0xe8] ;  /* 0x0000e800010e7983 */ /* 0x001ee80000100a00 */
[----:B---3--:R0:W-:Y:S04]  /*19610*/  STL.64 [R1+0x1578], R14 ;  /* 0x0015780e01007387 */ /* 0x0081e80000100a00 */
[----:B0-----:R-:W3:Y:S04]  /*19620*/  LDL.64 R14, [R1+0xf8] ;  /* 0x0000f800010e7983 */ /* 0x001ee80000100a00 */
[----:B---3--:R0:W-:Y:S02]  /*19630*/  STL.64 [R1+0x1580], R14 ;  /* 0x0015800e01007387 */ /* 0x0081e40000100a00 */
[----:B0-----:R-:W-:-:S02]  /*19640*/  IMAD.MOV.U32 R14, RZ, RZ, R2 ;  /* 0x000000ffff0e7224 */ /* 0x001fc400078e0002 */
[----:B------:R-:W-:-:S05]  /*19650*/  IMAD.MOV.U32 R15, RZ, RZ, R0 ;  /* 0x000000ffff0f7224 */ /* 0x000fca00078e0000 */
[----:B------:R0:W-:Y:S01]  /*19660*/  STL.64 [R1+0x1598], R14 ;  /* 0x0015980e01007387 */ /* 0x0001e20000100a00 */
[----:B------:R-:W3:Y:S03]  /*19670*/  LDL.64 R18, [R1+0xb8] ;  /* 0x0000b80001127983 */ /* 0x000ee60000100a00 */
[----:B0-----:R-:W4:Y:S04]  /*19680*/  LDL.64 R14, [R1+0x118] ;  /* 0x00011800010e7983 */ /* 0x001f280000100a00 */
[----:B---3--:R0:W-:Y:S01]  /*19690*/  STL.64 [R1+0x1558], R18 ;  /* 0x0015581201007387 */ /* 0x0081e20000100a00 */
[----:B------:R-:W3:Y:S02]  /*196a0*/  LDL.LU R16, [R1+0x680] ;  /* 0x0006800001107983 */ /* 0x000ee40000300800 */
[----:B------:R-:W3:Y:S01]  /*196b0*/  LDL.LU R17, [R1+0x684] ;  /* 0x0006840001117983 */ /* 0x000ee20000300800 */
[----:B0-----:R-:W2:Y:S01]  /*196c0*/  LDL.LU R18, [R1+0x688] ;  /* 0x0006880001127983 */ /* 0x001ea20000300800 */
[----:B------:R-:W2:Y:S03]  /*196d0*/  LDL.LU R19, [R1+0x68c] ;  /* 0x00068c0001137983 */ /* 0x000ea60000300800 */
[----:B--2---:R-:W-:Y:S01]  /*196e0*/  STL.64 [R1+0x1570], R18 ;  /* 0x0015701201007387 */ /* 0x004fe20000100a00 */
[----:B---3--:R0:W-:Y:S03]  /*196f0*/  STL.64 [R1+0x1568], R16 ;  /* 0x0015681001007387 */ /* 0x0081e60000100a00 */
[----:B0-----:R-:W2:Y:S01]  /*19700*/  LDL.LU R16, [R1+0x690] ;  /* 0x0006900001107983 */ /* 0x001ea20000300800 */
[----:B------:R-:W2:Y:S02]  /*19710*/  LDL.LU R17, [R1+0x694] ;  /* 0x0006940001117983 */ /* 0x000ea40000300800 */
[----:B------:R-:W3:Y:S02]  /*19720*/  LDL.LU R18, [R1+0x698] ;  /* 0x0006980001127983 */ /* 0x000ee40000300800 */
[----:B------:R-:W3:Y:S01]  /*19730*/  LDL.LU R19, [R1+0x69c] ;  /* 0x00069c0001137983 */ /* 0x000ee20000300800 */
[----:B------:R-:W-:Y:S01]  /*19740*/  HMMA.16816.F32.BF16 R8, R8, R6, R20 ;  /* 0x000000060808723c */ /* 0x000fe20000041814 */
[----:B------:R-:W-:-:S02]  /*19750*/  IMAD.MOV.U32 R2, RZ, RZ, R6 ;  /* 0x000000ffff027224 */ /* 0x000fc400078e0006 */
[----:B------:R-:W-:Y:S02]  /*19760*/  IMAD.MOV.U32 R0, RZ, RZ, R7 ;  /* 0x000000ffff007224 */ /* 0x000fe400078e0007 */
[----:B------:R-:W-:Y:S04]  /*19770*/  LDSM.16.MT88.4 R4, [R3+0x2000] ;  /* 0x002000000304783b */ /* 0x000fe80000004200 */
[----:B---3--:R-:W-:Y:S01]  /*19780*/  STL.64 [R1+0x1590], R18 ;  /* 0x0015901201007387 */ /* 0x008fe20000100a00 */
[----:B--2---:R0:W-:Y:S03]  /*19790*/  STL.64 [R1+0x1588], R16 ;  /* 0x0015881001007387 */ /* 0x0041e60000100a00 */
[----:B0-----:R-:W2:Y:S01]  /*197a0*/  LDL.LU R16, [R1+0x780] ;  /* 0x0007800001107983 */ /* 0x001ea20000300800 */
[----:B------:R-:W2:Y:S02]  /*197b0*/  LDL.LU R17, [R1+0x784] ;  /* 0x0007840001117983 */ /* 0x000ea40000300800 */
[----:B------:R-:W2:Y:S02]  /*197c0*/  LDL.LU R18, [R1+0x788] ;  /* 0x0007880001127983 */ /* 0x000ea40000300800 */
[----:B------:R-:W2:Y:S01]  /*197d0*/  LDL.LU R19, [R1+0x78c] ;  /* 0x00078c0001137983 */ /* 0x000ea20000300800 */
[----:B------:R0:W-:Y:S01]  /*197e0*/  STL [R1+0x14e4], R26 ;  /* 0x0014e41a01007387 */ /* 0x0001e20000100800 */
[----:B------:R1:W-:Y:S02]  /*197f0*/  STL [R1+0x14e0], R27 ;  /* 0x0014e01b01007387 */ /* 0x0003e40000100800 */
[----:B------:R-:W4:Y:S02]  /*19800*/  LDL.LU R24, [R1+0x7b0] ;  /* 0x0007b00001187983 */ /* 0x000f240000300800 */
[----:B------:R-:W4:Y:S01]  /*19810*/  LDL.LU R25, [R1+0x7b4] ;  /* 0x0007b40001197983 */ /* 0x000f220000300800 */
[----:B0-----:R-:W4:Y:S01]  /*19820*/  LDL.LU R26, [R1+0x7b8] ;  /* 0x0007b800011a7983 */ /* 0x001f220000300800 */
[----:B-1----:R-:W4:Y:S02]  /*19830*/  LDL.LU R27, [R1+0x7bc] ;  /* 0x0007bc00011b7983 */ /* 0x002f240000300800 */
[----:B------:R-:W-:Y:S02]  /*19840*/  STL.64 [R1+0xa90], R8 ;  /* 0x000a900801007387 */ /* 0x000fe40000100a00 */
[----:B------:R-:W-:Y:S02]  /*19850*/  STL.64 [R1+0xa98], R10 ;  /* 0x000a980a01007387 */ /* 0x000fe40000100a00 */
[----:B------:R-:W0:Y:S04]  /*19860*/  LDSM.16.MT88.4 R8, [R3+0x2080] ;  /* 0x002080000308783b */ /* 0x000e280000004200 */
[----:B------:R-:W3:Y:S04]  /*19870*/  LDL.64 R22, [R1+0xc8] ;  /* 0x0000c80001167983 */ /* 0x000ee80000100a00 */
[----:B0-----:R-:W-:Y:S01]  /*19880*/  STL [R1+0x14c4], R11 ;  /* 0x0014c40b01007387 */ /* 0x001fe20000100800 */
[----:B------:R-:W-:Y:S01]  /*19890*/  STL [R1+0x14c0], R3 ;  /* 0x0014c00301007387 */ /* 0x000fe20000100800 */
[C---:B----4-:R-:W-:Y:S11]  /*198a0*/  HMMA.16816.F32.BF16 R24, R4.reuse, R14, R24 ;  /* 0x0000000e0418723c */ /* 0x050ff60000041818 */
[----:B------:R-:W-:Y:S11]  /*198b0*/  @!UPT UIADD3 URZ, URZ, URZ, URZ ;  /* 0x0000003f3f3ff290 */ /* 0x000ff6000fffe03f */
[----:B------:R-:W-:Y:S01]  /*198c0*/  @!UPT UIADD3 URZ, URZ, URZ, URZ ;  /* 0x0000003f3f3ff290 */ /* 0x000fe2000fffe03f */
[----:B------:R-:W-:Y:S01]  /*198d0*/  STL.64 [R1+0x2f0], R24 ;  /* 0x0002f01801007387 */ /* 0x000fe20000100a00 */
[----:B------:R0:W-:Y:S02]  /*198e0*/  STL.64 [R1+0x2f8], R26 ;  /* 0x0002f81a01007387 */ /* 0x0001e40000100a00 */
[----:B0-----:R-:W-:Y:S02]  /*198f0*/  IMAD.MOV.U32 R26, RZ, RZ, R14 ;  /* 0x000000ffff1a7224 */ /* 0x001fe400078e000e */
[----:B------:R-:W-:Y:S02]  /*19900*/  IMAD.MOV.U32 R27, RZ, RZ, R15 ;  /* 0x000000ffff1b7224 */ /* 0x000fe400078e000f */
[----:B------:R-:W2:Y:S03]  /*19910*/  LDL.LU.64 R14, [R1+0x1598] ;  /* 0x00159800010e7983 */ /* 0x000ea60000300a00 */
[----:B------:R-:W-:Y:S02]  /*19920*/  STL [R1+0x14ec], R27 ;  /* 0x0014ec1b01007387 */ /* 0x000fe40000100800 */
[----:B------:R0:W-:Y:S02]  /*19930*/  STL [R1+0x14e8], R26 ;  /* 0x0014e81a01007387 */ /* 0x0001e40000100800 */
[----:B------:R-:W4:Y:S01]  /*19940*/  LDL.LU R24, [R1+0x6f0] ;  /* 0x0006f00001187983 */ /* 0x000f220000300800 */
[----:B------:R-:W4:Y:S04]  /*19950*/  LDL.LU R25, [R1+0x6f4] ;  /* 0x0006f40001197983 */ /* 0x000f280000300800 */
[----:B0-----:R-:W4:Y:S01]  /*19960*/  LDL.LU R26, [R1+0x6f8] ;  /* 0x0006f800011a7983 */ /* 0x001f220000300800 */
[----:B------:R-:W4:Y:S01]  /*19970*/  LDL.LU R27, [R1+0x6fc] ;  /* 0x0006fc00011b7983 */ /* 0x000f220000300800 */
[C---:B--2---:R-:W-:Y:S02]  /*19980*/  HMMA.16816.F32.BF16 R12, R4.reuse, R14, R16 ;  /* 0x0000000e040c723c */ /* 0x044fe40000041810 */
[----:B------:R-:W2:Y:S01]  /*19990*/  LDL.LU.64 R18, [R1+0x1590] ;  /* 0x0015900001127983 */ /* 0x000ea20000300a00 */
[----:B------:R-:W2:Y:S11]  /*199a0*/  LDL.LU.64 R16, [R1+0x1588] ;  /* 0x0015880001107983 */ /* 0x000eb60000300a00 */
[----:B------:R-:W-:Y:S09]  /*199b0*/  @!UPT UIADD3 URZ, URZ, URZ, URZ ;  /* 0x0000003f3f3ff290 */ /* 0x000ff2000fffe03f */
[----:B------:R-:W-:Y:S01]  /*199c0*/  STL.64 [R1+0x300], R12 ;  /* 0x0003000c01007387 */ /* 0x000fe20000100a00 */
[----:B------:R0:W-:Y:S03]  /*199d0*/  STL.64 [R1+0x308], R14 ;  /* 0x0003080e01007387 */ /* 0x0001e60000100a00 */
[----:B0-----:R-:W4:Y:S02]  /*199e0*/  LDL.LU.64 R14, [R1+0x1580] ;  /* 0x00158000010e7983 */ /* 0x001f240000300a00 */
        /* <DEDUP_REMOVED lines=8> */
[----:B------:R0:W-:Y:S02]  /*19a70*/  STL.64 [R1+0x14f0], R26 ;  /* 0x0014f01a01007387 */ /* 0x0001e40000100a00 */
[----:B------:R-:W4:Y:S02]  /*19a80*/  LDL.LU R24, [R1+0x660] ;  /* 0x0006600001187983 */ /* 0x000f240000300800 */
[----:B------:R-:W4:Y:S01]  /*19a90*/  LDL.LU R25, [R1+0x664] ;  /* 0x0006640001197983 */ /* 0x000f220000300800 */
[----:B0-----:R-:W4:Y:S01]  /*19aa0*/  LDL.LU R26, [R1+0x668] ;  /* 0x00066800011a7983 */ /* 0x001f220000300800 */
[----:B------:R-:W4:Y:S01]  /*19ab0*/  LDL.LU R27, [R1+0x66c] ;  /* 0x00066c00011b7983 */ /* 0x000f220000300800 */
[----:B--2---:R-:W-:Y:S01]  /*19ac0*/  HMMA.16816.F32.BF16 R16, R4, R14, R16 ;  /* 0x0000000e0410723c */ /* 0x004fe20000041810 */
[----:B------:R-:W-:-:S02]  /*19ad0*/  IMAD.MOV.U32 R29, RZ, RZ, R14 ;  /* 0x000000ffff1d7224 */ /* 0x000fc400078e000e */
[----:B------:R-:W-:Y:S11]  /*19ae0*/  IMAD.MOV.U32 R28, RZ, RZ, R15 ;  /* 0x000000ffff1c7224 */ /* 0x000ff600078e000f */
[----:B------:R-:W-:Y:S09]  /*19af0*/  @!UPT UIADD3 URZ, URZ, URZ, URZ ;  /* 0x0000003f3f3ff290 */ /* 0x000ff2000fffe03f */
[----:B------:R-:W-:Y:S01]  /*19b00*/  STL.64 [R1+0x370], R16 ;  /* 0x0003701001007387 */ /* 0x000fe20000100a00 */
[----:B------:R0:W-:Y:S03]  /*19b10*/  STL.64 [R1+0x378], R18 ;  /* 0x0003781201007387 */ /* 0x0001e60000100a00 */
[----:B0-----:R-:W2:Y:S01]  /*19b20*/  LDL.LU.64 R18, [R1+0x1570] ;  /* 0x0015700001127983 */ /* 0x001ea20000300a00 */
[----:B------:R-:W2:Y:S02]  /*19b30*/  LDL.LU.64 R16, [R1+0x1568] ;  /* 0x0015680001107983 */ /* 0x000ea40000300a00 */
[----:B------:R-:W2:Y:S02]  /*19b40*/  LDL.LU.64 R14, [R1+0x1560] ;  /* 0x00156000010e7983 */ /* 0x000ea40000300a00 */
[----:B------:R-:W-:Y:S01]  /*19b50*/  STL [R1+0x14fc], R28 ;  /* 0x0014fc1c01007387 */ /* 0x000fe20000100800 */
[----:B------:R-:W-:Y:S01]  /*19b60*/  STL [R1+0x14f8], R29 ;  /* 0x0014f81d01007387 */ /* 0x000fe20000100800 */
[C---:B--2---:R-:W-:Y:S11]  /*19b70*/  HMMA.16816.F32.BF16 R16, R4.reuse, R14, R16 ;  /* 0x0000000e0410723c */ /* 0x044ff60000041810 */
[----:B------:R-:W-:Y:S11]  /*19b80*/  @!UPT UIADD3 URZ, URZ, URZ, URZ ;  /* 0x0000003f3f3ff290 */ /* 0x000ff6000fffe03f */
[----:B------:R-:W-:Y:S02]  /*19b90*/  @!UPT UIADD3 URZ, URZ, URZ, URZ ;  /* 0x0000003f3f3ff290 */ /* 0x000fe4000fffe03f */
[----:B------:R-:W-:Y:S02]  /*19ba0*/  IMAD.MOV.U32 R14, RZ, RZ, R16 ;  /* 0x000000ffff0e7224 */ /* 0x000fe400078e0010 */
[----:B------:R-:W-:Y:S01]  /*19bb0*/  IMAD.MOV.U32 R15, RZ, RZ, R17 ;  /* 0x000000ffff0f7224 */ /* 0x000fe200078e0011 */
[----:B------:R-:W-:Y:S01]  /*19bc0*/  STL.64 [R1+0x340], R16 ;  /* 0x0003401001007387 */ /* 0x000fe20000100a00 */
[----:B------:R0:W-:Y:S03]  /*19bd0*/  STL.64 [R1+0x348], R18 ;  /* 0x0003481201007387 */ /* 0x0001e60000100a00 */
[----:B0-----:R-:W4:Y:S01]  /*19be0*/  LDL.LU.64 R18, [R1+0x1558] ;  /* 0x0015580001127983 */ /* 0x001f220000300a00 */
[----:B------:R0:W-:Y:S02]  /*19bf0*/  STL [R1+0x1188], R14 ;  /* 0x0011880e01007387 */ /* 0x0001e40000100800 */
[----:B------:R1:W-:Y:S02]  /*19c00*/  STL [R1+0x1184], R15 ;  /* 0x0011840f01007387 */ /* 0x0003e40000100800 */
[----:B------:R-:W3:Y:S01]  /*19c10*/  LDL.LU R12, [R1+0x670] ;  /* 0x00067000010c7983 */ /* 0x000ee20000300800 */
[----:B------:R-:W3:Y:S04]  /*19c20*/  LDL.LU R13, [R1+0x674] ;  /* 0x00067400010d7983 */ /* 0x000ee80000300800 */
[----:B0-----:R-:W3:Y:S01]  /*19c30*/  LDL.LU R14, [R1+0x678] ;  /* 0x00067800010e7983 */ /* 0x001ee20000300800 */
[----:B-1----:R-:W3:Y:S02]  /*19c40*/  LDL.LU R15, [R1+0x67c] ;  /* 0x00067c00010f7983 */ /* 0x002ee40000300800 */
[C---:B---3--:R-:W-:Y:S11]  /*19c50*/  HMMA.16816.F32.BF16 R12, R4.reuse, R22, R12 ;  /* 0x00000016040c723c */ /* 0x048ff6000004180c */
[----:B------:R-:W-:Y:S11]  /*19c60*/  @!UPT UIADD3 URZ, URZ, URZ, URZ ;  /* 0x0000003f3f3ff290 */ /* 0x000ff6000fffe03f */
[----:B------:R-:W-:Y:S01]  /*19c70*/  @!UPT UIADD3 URZ, URZ, URZ, URZ ;  /* 0x0000003f3f3ff290 */ /* 0x000fe2000fffe03f */
[----:B------:R-:W-:Y:S01]  /*19c80*/  STL.64 [R1+0x350], R12 ;  /* 0x0003500c01007387 */ /* 0x000fe20000100a00 */
[----:B------:R-:W-:Y:S02]  /*19c90*/  IMAD.MOV.U32 R21, RZ, RZ, R13 ;  /* 0x000000ffff157224 */ /* 0x000fe400078e000d */
[----:B------:R4:W-:Y:S02]  /*19ca0*/  STL.64 [R1+0x358], R14 ;  /* 0x0003580e01007387 */ /* 0x0009e40000100a00 */
[----:B------:R-:W-:Y:S02]  /*19cb0*/  IMAD.MOV.U32 R20, RZ, RZ, R12 ;  /* 0x000000ffff147224 */ /* 0x000fe400078e000c */
[----:B----4-:R-:W-:Y:S11]  /*19cc0*/  HMMA.16816.F32.BF16 R12, R4, R18, R24 ;  /* 0x00000012040c723c */ /* 0x010ff60000041818 */
[----:B------:R-:W-:Y:S11]  /*19cd0*/  @!UPT UIADD3 URZ, URZ, URZ, URZ ;  /* 0x0000003f3f3ff290 */ /* 0x000ff6000fffe03f */
[----:B------:R-:W-:Y:S01]  /*19ce0*/  @!UPT UIADD3 URZ, URZ, URZ, URZ ;  /* 0x0000003f3f3ff290 */ /* 0x000fe2000fffe03f */
[----:B------:R-:W-:Y:S01]  /*19cf0*/  STL.64 [R1+0x3e0], R12 ;  /* 0x0003e00c01007387 */ /* 0x000fe20000100a00 */
[----:B------:R-:W-:Y:S02]  /*19d00*/  STL.64 [R1+0x3e8], R14 ;  /* 0x0003e80e01007387 */ /* 0x000fe40000100a00 */
[----:B------:R-:W2:Y:S02]  /*19d10*/  LDL.LU R24, [R1+0x5a0] ;  /* 0x0005a00001187983 */ /* 0x000ea40000300800 */
[----:B------:R-:W2:Y:S01]  /*19d20*/  LDL.LU R25, [R1+0x5a4] ;  /* 0x0005a40001197983 */ /* 0x000ea20000300800 */
[----:B------:R-:W3:Y:S01]  /*19d30*/  LDL.LU R26, [R1+0x5a8] ;  /* 0x0005a800011a7983 */ /* 0x000ee20000300800 */
[----:B------:R-:W3:Y:S03]  /*19d40*/  LDL.LU R27, [R1+0x5ac] ;  /* 0x0005ac00011b7983 */ /* 0x000ee60000300800 */
[----:B---3--:R0:W-:Y:S01]  /*19d50*/  STL.64 [R1+0x1508], R26 ;  /* 0x0015081a01007387 */ /* 0x0081e20000100a00 */
[----:B--2---:R-:W-:Y:S03]  /*19d60*/  STL.64 [R1+0x1500], R24 ;  /* 0x0015001801007387 */ /* 0x004fe60000100a00 */
[----:B0-----:R-:W2:Y:S01]  /*19d70*/  LDL.64 R26, [R1+0x78] ;  /* 0x00007800011a7983 */ /* 0x001ea20000100a00 */
[----:B------:R-:W-:-:S02]  /*19d80*/  IMAD.MOV.U32 R11, RZ, RZ, R18 ;  /* 0x000000ffff0b7224 */ /* 0x000fc400078e0012 */
[----:B------:R-:W-:Y:S01]  /*19d90*/  IMAD.MOV.U32 R3, RZ, RZ, R19 ;  /* 0x000000ffff037224 */ /* 0x000fe200078e0013 */
[----:B--2---:R0:W-:Y:S04]  /*19da0*/  STL.64 [R1+0x1520], R26 ;  /* 0x0015201a01007387 */ /* 0x0041e80000100a00 */
[----:B0-----:R-:W2:Y:S04]  /*19db0*/  LDL R26, [R1+0x88] ;  /* 0x00008800011a7983 */ /* 0x001ea80000100800 */
[----:B------:R-:W2:Y:S01]  /*19dc0*/  LDL R27, [R1+0x8c] ;  /* 0x00008c00011b7983 */ /* 0x000ea20000100800 */
[----:B------:R-:W3:Y:S02]  /*19dd0*/  LDL.LU R16, [R1+0x640] ;  /* 0x0006400001107983 */ /* 0x000ee40000300800 */
[----:B------:R-:W3:Y:S02]  /*19de0*/  LDL.LU R17, [R1+0x644] ;  /* 0x0006440001117983 */ /* 0x000ee40000300800 */
[----:B------:R-:W4:Y:S01]  /*19df0*/  LDL.LU R18, [R1+0x648] ;  /* 0x0006480001127983 */ /* 0x000f220000300800 */
[----:B------:R-:W4:Y:S04]  /*19e00*/  LDL.LU R19, [R1+0x64c] ;  /* 0x00064c0001137983 */ /* 0x000f280000300800 */
[----:B----4-:R0:W-:Y:S01]  /*19e10*/  STL.64 [R1+0x1548], R18 ;  /* 0x0015481201007387 */ /* 0x0101e20000100a00 */
[----:B---3--:R-:W-:Y:S03]  /*19e20*/  STL.64 [R1+0x1540], R16 ;  /* 0x0015401001007387 */ /* 0x008fe60000100a00 */
[----:B0-----:R-:W3:Y:S01]  /*19e30*/  LDL.64 R18, [R1+0xa8] ;  /* 0x0000a80001127983 */ /* 0x001ee20000100a00 */
[----:B--2---:R0:W-:Y:S03]  /*19e40*/  STL.64 [R1+0x1538], R26 ;  /* 0x0015381a01007387 */ /* 0x0041e60000100a00 */
[----:B0-----:R-:W2:Y:S01]  /*19e50*/  LDL.64 R26, [R1+0x98] ;  /* 0x00009800011a7983 */ /* 0x001ea20000100a00 */
[----:B------:R-:W-:-:S02]  /*19e60*/  IMAD.MOV.U32 R28, RZ, RZ, R22 ;  /* 0x000000ffff1c7224 */ /* 0x000fc400078e0016 */
[----:B------:R-:W-:Y:S02]  /*19e70*/  IMAD.MOV.U32 R29, RZ, RZ, R23 ;  /* 0x000000ffff1d7224 */ /* 0x000fe400078e0017 */
[----:B------:R-:W-:Y:S02]  /*19e80*/  IMAD.MOV.U32 R23, RZ, RZ, R13 ;  /* 0x000000ffff177224 */ /* 0x000fe400078e000d */
[----:B------:R-:W-:Y:S01]  /*19e90*/  IMAD.MOV.U32 R22, RZ, RZ, R12 ;  /* 0x000000ffff167224 */ /* 0x000fe200078e000c */
[----:B--2---:R0:W-:Y:S01]  /*19ea0*/  STL.64 [R1+0x1550], R26 ;  /* 0x0015501a01007387 */ /* 0x0041e20000100a00 */
[----:B------:R-:W3:Y:S02]  /*19eb0*/  LDL.LU R24, [R1+0x650] ;  /* 0x0006500001187983 */ /* 0x000ee40000300800 */
[----:B------:R-:W3:Y:S01]  /*19ec0*/  LDL.LU R25, [R1+0x654] ;  /* 0x0006540001197983 */ /* 0x000ee20000300800 */
[----:B0-----:R-:W3:Y:S01]  /*19ed0*/  LDL.LU R26, [R1+0x658] ;  /* 0x00065800011a7983 */ /* 0x001ee20000300800 */
[----:B------:R-:W3:Y:S02]  /*19ee0*/  LDL.LU R27, [R1+0x65c] ;  /* 0x00065c00011b7983 */ /* 0x000ee40000300800 */
[----:B------:R-:W-:Y:S02]  /*19ef0*/  STL.64 [R1+0x14d0], R10 ;  /* 0x0014d00a01007387 */ /* 0x000fe40000100a00 */
[----:B------:R-:W-:Y:S01]  /*19f00*/  STL.64 [R1+0x14c8], R8 ;  /* 0x0014c80801007387 */ /* 0x000fe20000100a00 */
[----:B------:R-:W-:Y:S01]  /*19f10*/  STL.64 [R1+0x10a8], R22 ;  /* 0x0010a81601007387 */ /* 0x000fe20000100a00 */
[----:B------:R-:W-:Y:S02]  /*19f20*/  STL.64 [R1+0x10a0], R20 ;  /* 0x0010a01401007387 */ /* 0x000fe40000100a00 */
[----:B------:R-:W2:Y:S02]  /*19f30*/  LDL.LU R12, [R1+0x530] ;  /* 0x00053000010c7983 */ /* 0x000ea40000300800 */
[----:B------:R-:W2:Y:S01]  /*19f40*/  LDL.LU R13, [R1+0x534] ;  /* 0x00053400010d7983 */ /* 0x000ea20000300800 */
[----:B------:R-:W4:Y:S01]  /*19f50*/  LDL.LU R14, [R1+0x538] ;  /* 0x00053800010e7983 */ /* 0x000f220000300800 */
[----:B------:R-:W4:Y:S03]  /*19f60*/  LDL.LU R15, [R1+0x53c] ;  /* 0x00053c00010f7983 */ /* 0x000f260000300800 */
[----:B----4-:R-:W-:Y:S01]  /*19f70*/  STL.64 [R1+0x1518], R14 ;  /* 0x0015180e01007387 */ /* 0x010fe20000100a00 */
[----:B--2---:R0:W-:Y:S03]  /*19f80*/  STL.64 [R1+0x1510], R12 ;  /* 0x0015100c01007387 */ /* 0x0041e60000100a00 */
[----:B0-----:R-:W2:Y:S01]  /*19f90*/  LDL.LU R12, [R1+0x5b0] ;  /* 0x0005b000010c7983 */ /* 0x001ea20000300800 */
[----:B------:R-:W2:Y:S02]  /*19fa0*/  LDL.LU R13, [R1+0x5b4] ;  /* 0x0005b400010d7983 */ /* 0x000ea40000300800 */
[----:B------:R-:W4:Y:S02]  /*19fb0*/  LDL.LU R14, [R1+0x5b8] ;  /* 0x0005b800010e7983 */ /* 0x000f240000300800 */
[----:B------:R-:W4:Y:S01]  /*19fc0*/  LDL.LU R15, [R1+0x5bc] ;  /* 0x0005bc00010f7983 */ /* 0x000f220000300800 */
[----:B---3--:R-:W-:Y:S01]  /*19fd0*/  HMMA.16816.F32.BF16 R24, R4, R18, R24 ;  /* 0x000000120418723c */ /* 0x008fe20000041818 */
[----:B------:R-:W-:-:S02]  /*19fe0*/  IMAD.MOV.U32 R22, RZ, RZ, R2 ;  /* 0x000000ffff167224 */ /* 0x000fc400078e0002 */
[----:B------:R-:W-:Y:S02]  /*19ff0*/  IMAD.MOV.U32 R23, RZ, RZ, R0 ;  /* 0x000000ffff177224 */ /* 0x000fe400078e0000 */
[----:B------:R-:W-:Y:S02]  /*1a000*/  IMAD.MOV.U32 R2, RZ, RZ, R18 ;  /* 0x000000ffff027224 */ /* 0x000fe400078e0012 */
[----:B------:R-:W-:Y:S01]  /*1a010*/  IMAD.MOV.U32 R0, RZ, RZ, R19 ;  /* 0x000000ffff007224 */ /* 0x000fe200078e0013 */
[----:B----4-:R-:W-:Y:S01]  /*1a020*/  STL.64 [R1+0x1530], R14 ;  /* 0x0015300e01007387 */ /* 0x010fe20000100a00 */
[----:B--2---:R0:W-:Y:S03]  /*1a030*/  STL.64 [R1+0x1528], R12 ;  /* 0x0015280c01007387 */ /* 0x0041e60000100a00 */
[----:B0-----:R-:W2:Y:S01]  /*1a040*/  LDL.LU R12, [R1+0x630] ;  /* 0x00063000010c7983 */ /* 0x001ea20000300800 */
[----:B------:R-:W2:Y:S02]  /*1a050*/  LDL.LU R13, [R1+0x634] ;  /* 0x00063400010d7983 */ /* 0x000ea40000300800 */
[----:B------:R-:W2:Y:S02]  /*1a060*/  LDL.LU R14, [R1+0x638] ;  /* 0x00063800010e7983 */ /* 0x000ea40000300800 */
[----:B------:R-:W2:Y:S01]  /*1a070*/  LDL.LU R15, [R1+0x63c] ;  /* 0x00063c00010f7983 */ /* 0x000ea20000300800 */
[----:B------:R-:W3:Y:S01]  /*1a080*/  LDL.64 R10, [R1+0x48] ;  /* 0x00004800010a7983 */ /* 0x000ee20000100a00 */
[----:B------:R0:W-:Y:S03]  /*1a090*/  STL.64 [R1+0x14d8], R22 ;  /* 0x0014d81601007387 */ /* 0x0001e60000100a00 */
[----:B0-----:R-:W4:Y:S01]  /*1a0a0*/  LDL.64 R22, [R1+0x58] ;  /* 0x0000580001167983 */ /* 0x001f220000100a00 */
[----:B------:R-:W-:Y:S02]  /*1a0b0*/  STL.64 [R1+0x410], R24 ;  /* 0x0004101801007387 */ /* 0x000fe40000100a00 */
[----:B------:R0:W-:Y:S02]  /*1a0c0*/  STL.64 [R1+0x418], R26 ;  /* 0x0004181a01007387 */ /* 0x0001e40000100a00 */
[----:B0-----:R-:W2:Y:S01]  /*1a0d0*/  LDL.LU.64 R26, [R1+0x1550] ;  /* 0x00155000011a7983 */ /* 0x001ea20000300a00 */
[----:B------:R-:W2:Y:S02]  /*1a0e0*/  LDL.LU.64 R18, [R1+0x1548] ;  /* 0x0015480001127983 */ /* 0x000ea40000300a00 */
[----:B------:R-:W2:Y:S02]  /*1a0f0*/  LDL.LU.64 R16, [R1+0x1540] ;  /* 0x0015400001107983 */ /* 0x000ea40000300a00 */
[C---:B--2---:R-:W-:Y:S11]  /*1a100*/  HMMA.16816.F32.BF16 R16, R4.reuse, R26, R16 ;  /* 0x0000001a0410723c */ /* 0x044ff60000041810 */
        /* <DEDUP_REMOVED lines=14> */
[----:B--2---:R-:W-:Y:S01]  /*1a1f0*/  HMMA.16816.F32.BF16 R12, R4, R26, R12 ;  /* 0x0000001a040c723c */ /* 0x004fe2000004180c */
[----:B------:R-:W-:Y:S02]  /*1a200*/  IMAD.MOV.U32 R19, RZ, RZ, R26 ;  /* 0x000000ffff137224 */ /* 0x000fe400078e001a */
[----:B------:R-:W-:Y:S11]  /*1a210*/  IMAD.MOV.U32 R18, RZ, RZ, R27 ;  /* 0x000000ffff127224 */ /* 0x000ff600078e001b */
[----:B------:R-:W-:Y:S09]  /*1a220*/  @!UPT UIADD3 URZ, URZ, URZ, URZ ;  /* 0x0000003f3f3ff290 */ /* 0x000ff2000fffe03f */
[----:B------:R-:W-:Y:S01]  /*1a230*/  STL.64 [R1+0x5b0], R12 ;  /* 0x0005b00c01007387 */ /* 0x000fe20000100a00 */
[----:B------:R0:W-:Y:S03]  /*1a240*/  STL.64 [R1+0x5b8], R14 ;  /* 0x0005b80e01007387 */ /* 0x0001e60000100a00 */
[----:B0-----:R-:W3:Y:S01]  /*1a250*/  LDL.LU.64 R14, [R1+0x1518] ;  /* 0x00151800010e7983 */ /* 0x001ee20000300a00 */
[----:B------:R-:W3:Y:S02]  /*1a260*/  LDL.LU.64 R12, [R1+0x1510] ;  /* 0x00151000010c7983 */ /* 0x000ee40000300a00 */
[----:B------:R-:W2:Y:S02]  /*1a270*/  LDL.LU.64 R26, [R1+0x1508] ;  /* 0x00150800011a7983 */ /* 0x000ea40000300a00 */
[----:B------:R-:W2:Y:S01]  /*1a280*/  LDL.LU.64 R24, [R1+0x1500] ;  /* 0x0015000001187983 */ /* 0x000ea20000300a00 */
[----:B------:R0:W-:Y:S01]  /*1a290*/  STL.64 [R1+0x1438], R18 ;  /* 0x0014381201007387 */ /* 0x0001e20000100a00 */
[----:B------:R-:W-:Y:S02]  /*1a2a0*/  STL.64 [R1+0x1430], R16 ;  /* 0x0014301001007387 */ /* 0x000fe40000100a00 */
[----:B0-----:R-:W-:-:S02]  /*1a2b0*/  IMAD.MOV.U32 R18, RZ, RZ, R28 ;  /* 0x000000ffff127224 */ /* 0x001fc400078e001c */
[----:B------:R-:W-:Y:S01]  /*1a2c0*/  IMAD.MOV.U32 R19, RZ, RZ, R29 ;  /* 0x000000ffff137224 */ /* 0x000fe200078e001d */
[----:B------:R-:W2:Y:S01]  /*1a2d0*/  LDL.LU R28, [R1+0x14fc] ;  /* 0x0014fc00011c7983 */ /* 0x000ea20000300800 */
[----:B------:R-:W2:Y:S03]  /*1a2e0*/  LDL.LU R29, [R1+0x14f8] ;  /* 0x0014f800011d7983 */ /* 0x000ea60000300800 */
[----:B------:R0:W-:Y:S04]  /*1a2f0*/  STL.64 [R1+0x1448], R18 ;  /* 0x0014481201007387 */ /* 0x0001e80000100a00 */
[----:B0-----:R-:W2:Y:S04]  /*1a300*/  LDL R18, [R1+0xd8] ;  /* 0x0000d80001127983 */ /* 0x001ea80000100800 */
[----:B------:R-:W2:Y:S04]  /*1a310*/  LDL R19, [R1+0xdc] ;  /* 0x0000dc0001137983 */ /* 0x000ea80000100800 */
[----:B--2---:R0:W-:Y:S04]  /*1a320*/  STL.64 [R1+0x1460], R18 ;  /* 0x0014601201007387 */ /* 0x0041e80000100a00 */
[----:B0-----:R-:W2:Y:S02]  /*1a330*/  LDL.64 R18, [R1+0x68] ;  /* 0x0000680001127983 */ /* 0x001ea40000100a00 */
[C---:B--2---:R-:W-:Y:S11]  /*1a340*/  HMMA.16816.F32.BF16 R24, R4.reuse, R18, R24 ;  /* 0x000000120418723c */ /* 0x044ff60000041818 */
[----:B------:R-:W-:Y:S11]  /*1a350*/  @!UPT UIADD3 URZ, URZ, URZ, URZ ;  /* 0x0000003f3f3ff290 */ /* 0x000ff6000fffe03f */
[----:B------:R-:W-:Y:S01]  /*1a360*/  @!UPT UIADD3 URZ, URZ, URZ, URZ ;  /* 0x0000003f3f3ff290 */ /* 0x000fe2000fffe03f */
[----:B------:R0:W-:Y:S01]  /*1a370*/  STL.64 [R1+0x5a0], R24 ;  /* 0x0005a01801007387 */ /* 0x0001e20000100a00 */
[----:B------:R1:W-:Y:S02]  /*1a380*/  STL.64 [R1+0x5a8], R26 ;  /* 0x0005a81a01007387 */ /* 0x0003e40000100a00 */
[----:B0-----:R-:W-:Y:S02]  /*1a390*/  IMAD.MOV.U32 R25, RZ, RZ, R18 ;  /* 0x000000ffff197224 */ /* 0x001fe400078e0012 */
[----:B------:R-:W-:Y:S02]  /*1a3a0*/  IMAD.MOV.U32 R24, RZ, RZ, R19 ;  /* 0x000000ffff187224 */ /* 0x000fe400078e0013 */
[----:B------:R-:W-:Y:S02]  /*1a3b0*/  IMAD.MOV.U32 R18, RZ, RZ, R29 ;  /* 0x000000ffff127224 */ /* 0x000fe400078e001d */
[----:B------:R-:W-:Y:S01]  /*1a3c0*/  IMAD.MOV.U32 R19, RZ, RZ, R28 ;  /* 0x000000ffff137224 */ /* 0x000fe200078e001c */
[----:B-1----:R-:W2:Y:S04]  /*1a3d0*/  LDL.LU.64 R26, [R1+0x14f0] ;  /* 0x0014f000011a7983 */ /* 0x002ea80000300a00 */
[----:B------:R0:W-:Y:S01]  /*1a3e0*/  STL.64 [R1+0x1478], R18 ;  /* 0x0014781201007387 */ /* 0x0001e20000100a00 */
[----:B------:R-:W4:Y:S02]  /*1a3f0*/  LDL.LU R16, [R1+0x540] ;  /* 0x0005400001107983 */ /* 0x000f240000300800 */
[----:B------:R-:W4:Y:S01]  /*1a400*/  LDL.LU R17, [R1+0x544] ;  /* 0x0005440001117983 */ /* 0x000f220000300800 */
[----:B0-----:R-:W4:Y:S01]  /*1a410*/  LDL.LU R18, [R1+0x548] ;  /* 0x0005480001127983 */ /* 0x001f220000300800 */
[----:B------:R-:W4:Y:S02]  /*1a420*/  LDL.LU R19, [R1+0x54c] ;  /* 0x00054c0001137983 */ /* 0x000f240000300800 */
[C---:B----4-:R-:W-:Y:S11]  /*1a430*/  HMMA.16816.F32.BF16 R16, R4.reuse, R22, R16 ;  /* 0x000000160410723c */ /* 0x050ff60000041810 */
[----:B------:R-:W-:Y:S11]  /*1a440*/  @!UPT UIADD3 URZ, URZ, URZ, URZ ;  /* 0x0000003f3f3ff290 */ /* 0x000ff6000fffe03f */
[----:B------:R-:W-:Y:S01]  /*1a450*/  @!UPT UIADD3 URZ, URZ, URZ, URZ ;  /* 0x0000003f3f3ff290 */ /* 0x000fe2000fffe03f */
[----:B------:R-:W-:Y:S01]  /*1a460*/  STL.64 [R1+0x950], R16 ;  /* 0x0009501001007387 */ /* 0x000fe20000100a00 */
[----:B------:R2:W-:Y:S02]  /*1a470*/  STL.64 [R1+0x958], R18 ;  /* 0x0009581201007387 */ /* 0x0005e40000100a00 */
[----:B--2---:R-:W-:Y:S02]  /*1a480*/  IMAD.MOV.U32 R18, RZ, RZ, R27 ;  /* 0x000000ffff127224 */ /* 0x004fe400078e001b */
[----:B------:R-:W-:Y:S01]  /*1a490*/  IMAD.MOV.U32 R19, RZ, RZ, R26 ;  /* 0x000000ffff137224 */ /* 0x000fe200078e001a */
[----:B------:R-:W2:Y:S01]  /*1a4a0*/  LDL.LU R27, [R1+0x14ec] ;  /* 0x0014ec00011b7983 */ /* 0x000ea20000300800 */
[----:B------:R-:W4:Y:S03]  /*1a4b0*/  LDL.LU R26, [R1+0x14e8] ;  /* 0x0014e800011a7983 */ /* 0x000f260000300800 */
[----:B------:R3:W-:Y:S02]  /*1a4c0*/  STL.64 [R1+0x1490], R18 ;  /* 0x0014901201007387 */ /* 0x0007e40000100a00 */
[----:B---3--:R-:W-:Y:S11]  /*1a4d0*/  HMMA.16816.F32.BF16 R16, R4, R10, R12 ;  /* 0x0000000a0410723c */ /* 0x008ff6000004180c */
[----:B------:R-:W-:Y:S11]  /*1a4e0*/  @!UPT UIADD3 URZ, URZ, URZ, URZ ;  /* 0x0000003f3f3ff290 */ /* 0x000ff6000fffe03f */
[----:B------:R-:W-:Y:S01]  /*1a4f0*/  @!UPT UIADD3 URZ, URZ, URZ, URZ ;  /* 0x0000003f3f3ff290 */ /* 0x000fe2000fffe03f */
[----:B------:R-:W-:Y:S01]  /*1a500*/  STL.64 [R1+0x940], R16 ;  /* 0x0009401001007387 */ /* 0x000fe20000100a00 */
[----:B------:R0:W-:Y:S03]  /*1a510*/  STL.64 [R1+0x948], R18 ;  /* 0x0009481201007387 */ /* 0x0001e60000100a00 */
[----:B0-----:R-:W3:Y:S04]  /*1a520*/  LDL R18, [R1+0x108] ;  /* 0x0001080001127983 */ /* 0x001ee80000100800 */
[----:B------:R-:W3:Y:S01]  /*1a530*/  LDL R19, [R1+0x10c] ;  /* 0x00010c0001137983 */ /* 0x000ee20000100800 */
[----:B------:R-:W-:Y:S02]  /*1a540*/  IMAD.MOV.U32 R13, RZ, RZ, R10 ;  /* 0x000000ffff0d7224 */ /* 0x000fe400078e000a */
[----:B------:R-:W-:Y:S01]  /*1a550*/  IMAD.MOV.U32 R12, RZ, RZ, R11 ;  /* 0x000000ffff0c7224 */ /* 0x000fe200078e000b */
[----:B---3--:R-:W-:Y:S04]  /*1a560*/  STL.64 [R1+0x14a8], R18 ;  /* 0x0014a81201007387 */ /* 0x008fe80000100a00 */
[----:B------:R0:W-:Y:S02]  /*1a570*/  STL.64 [R1+0x1440], R12 ;  /* 0x0014400c01007387 */ /* 0x0001e40000100a00 */
[----:B0-----:R-:W3:Y:S01]  /*1a580*/  LDL.LU R12, [R1+0x600] ;  /* 0x00060000010c7983 */ /* 0x001ee20000300800 */
[----:B------:R-:W3:Y:S02]  /*1a590*/  LDL.LU R13, [R1+0x604] ;  /* 0x00060400010d7983 */ /* 0x000ee40000300800 */
[----:B------:R-:W3:Y:S02]  /*1a5a0*/  LDL.LU R14, [R1+0x608] ;  /* 0x00060800010e7983 */ /* 0x000ee40000300800 */
[----:B------:R-:W3:Y:S02]  /*1a5b0*/  LDL.LU R15, [R1+0x60c] ;  /* 0x00060c00010f7983 */ /* 0x000ee40000300800 */
[----:B----4-:R-:W-:-:S02]  /*1a5c0*/  IMAD.MOV.U32 R18, RZ, RZ, R26 ;  /* 0x000000ffff127224 */ /* 0x010fc400078e001a */
[----:B--2---:R-:W-:Y:S01]  /*1a5d0*/  IMAD.MOV.U32 R19, RZ, RZ, R27 ;  /* 0x000000ffff137224 */ /* 0x004fe200078e001b */
[----:B------:R-:W2:Y:S01]  /*1a5e0*/  LDL.LU R26, [R1+0x14e4] ;  /* 0x0014e400011a7983 */ /* 0x000ea20000300800 */
[----:B------:R-:W2:Y:S02]  /*1a5f0*/  LDL.LU R27, [R1+0x14e0] ;  /* 0x0014e000011b7983 */ /* 0x000ea40000300800 */
[----:B------:R-:W4:Y:S02]  /*1a600*/  LDL.LU R8, [R1+0x400] ;  /* 0x0004000001087983 */ /* 0x000f240000300800 */
[----:B------:R-:W4:Y:S01]  /*1a610*/  LDL.LU R9, [R1+0x404] ;  /* 0x0004040001097983 */ /* 0x000f220000300800 */
[----:B------:R-:W4:Y:S01]  /*1a620*/  LDL.LU R10, [R1+0x408] ;  /* 0x00040800010a7983 */ /* 0x000f220000300800 */
[----:B------:R-:W4:Y:S02]  /*1a630*/  LDL.LU R11, [R1+0x40c] ;  /* 0x00040c00010b7983 */ /* 0x000f240000300800 */
[----:B------:R-:W2:Y:S02]  /*1a640*/  LDL.LU R20, [R1+0x520] ;  /* 0x0005200001147983 */ /* 0x000ea40000300800 */
[----:B------:R-:W-:Y:S01]  /*1a650*/  IMAD.MOV.U32 R29, RZ, RZ, R22 ;  /* 0x000000ffff1d7224 */ /* 0x000fe200078e0016 */
[----:B------:R-:W2:Y:S01]  /*1a660*/  LDL.LU R21, [R1+0x524] ;  /* 0x0005240001157983 */ /* 0x000ea20000300800 */
[----:B------:R-:W-:-:S02]  /*1a670*/  IMAD.MOV.U32 R28, RZ, RZ, R23 ;  /* 0x000000ffff1c7224 */ /* 0x000fc400078e0017 */
[----:B------:R-:W2:Y:S02]  /*1a680*/  LDL.LU R22, [R1+0x528] ;  /* 0x0005280001167983 */ /* 0x000ea40000300800 */
[----:B------:R-:W2:Y:S01]  /*1a690*/  LDL.LU R23, [R1+0x52c] ;  /* 0x00052c0001177983 */ /* 0x000ea20000300800 */
[----:B---3--:R-:W-:Y:S01]  /*1a6a0*/  STL.64 [R1+0x1458], R14 ;  /* 0x0014580e01007387 */ /* 0x008fe20000100a00 */
[----:B------:R0:W-:Y:S03]  /*1a6b0*/  STL.64 [R1+0x1450], R12 ;  /* 0x0014500c01007387 */ /* 0x0001e60000100a00 */
[----:B0-----:R-:W3:Y:S01]  /*1a6c0*/  LDL.LU R12, [R1+0x610] ;  /* 0x00061000010c7983 */ /* 0x001ee20000300800 */
[----:B------:R-:W3:Y:S02]  /*1a6d0*/  LDL.LU R13, [R1+0x614] ;  /* 0x00061400010d7983 */ /* 0x000ee40000300800 */
[----:B------:R-:W2:Y:S02]  /*1a6e0*/  LDL.LU R14, [R1+0x618] ;  /* 0x00061800010e7983 */ /* 0x000ea40000300800 */
[----:B------:R-:W2:Y:S02]  /*1a6f0*/  LDL.LU R15, [R1+0x61c] ;  /* 0x00061c00010f7983 */ /* 0x000ea40000300800 */
[----:B--2---:R-:W-:Y:S01]  /*1a700*/  STL.64 [R1+0x1470], R14 ;  /* 0x0014700e01007387 */ /* 0x004fe20000100a00 */
[----:B---3--:R0:W-:Y:S03]  /*1a710*/  STL.64 [R1+0x1468], R12 ;  /* 0x0014680c01007387 */ /* 0x0081e60000100a00 */
        /* <DEDUP_REMOVED lines=10> */
[C---:B------:R-:W-:Y:S01]  /*1a7c0*/  HMMA.16816.F32.BF16 R20, R4.reuse, R26, R20 ;  /* 0x0000001a0414723c */ /* 0x040fe20000041814 */
        /* <DEDUP_REMOVED lines=14> */
[----:B0-----:R-:W4:Y:S01]  /*1a8b0*/  LDL.LU.64 R22, [R1+0x14d8] ;  /* 0x0014d80001167983 */ /* 0x001f220000300a00 */
[----:B------:R-:W-:Y:S01]  /*1a8c0*/  STL.64 [R1+0x13f8], R26 ;  /* 0x0013f81a01007387 */ /* 0x000fe20000100a00 */
[----:B----4-:R-:W-:Y:S02]  /*1a8d0*/  HMMA.16816.F32.BF16 R4, R4, R22, R8 ;  /* 0x000000160404723c */ /* 0x010fe40000041808 */
[----:B------:R-:W3:Y:S01]  /*1a8e0*/  LDL.LU.64 R10, [R1+0x14d0] ;  /* 0x0014d000010a7983 */ /* 0x000ee20000300a00 */
[----:B------:R-:W2:Y:S11]  /*1a8f0*/  LDL.LU.64 R8, [R1+0x14c8] ;  /* 0x0014c80001087983 */ /* 0x000eb60000300a00 */
[----:B------:R-:W-:Y:S09]  /*1a900*/  @!UPT UIADD3 URZ, URZ, URZ, URZ ;  /* 0x0000003f3f3ff290 */ /* 0x000ff2000fffe03f */
[----:B------:R-:W-:Y:S01]  /*1a910*/  STL.64 [R1+0x920], R4 ;  /* 0x0009200401007387 */ /* 0x000fe20000100a00 */
[----:B------:R3:W-:Y:S02]  /*1a920*/  STL.64 [R1+0x928], R6 ;  /* 0x0009280601007387 */ /* 0x0007e40000100a00 */
[----:B---3--:R-:W-:Y:S02]  /*1a930*/  IMAD.MOV.U32 R6, RZ, RZ, R11 ;  /* 0x000000ffff067224 */ /* 0x008fe400078e000b */
[----:B------:R-:W2:Y:S01]  /*1a940*/  LDL.LU R11, [R1+0x14c4] ;  /* 0x0014c400010b7983 */ /* 0x000ea20000300800 */
[----:B------:R-:W-:Y:S02]  /*1a950*/  IMAD.MOV.U32 R7, RZ, RZ, R3 ;  /* 0x000000ffff077224 */ /* 0x000fe400078e0003 */
[----:B------:R-:W3:Y:S02]  /*1a960*/  LDL.LU R3, [R1+0x14c0] ;  /* 0x0014c00001037983 */ /* 0x000ee40000300800 */
[----:B------:R0:W-:Y:S01]  /*1a970*/  STL.64 [R1+0x1380], R22 ;  /* 0x0013801601007387 */ /* 0x0001e20000100a00 */
[----:B------:R-:W4:Y:S01]  /*1a980*/  LDL.LU R20, [R1+0x5f0] ;  /* 0x0005f00001147983 */ /* 0x000f220000300800 */
[----:B------:R-:W4:Y:S03]  /*1a990*/  LDL.LU R21, [R1+0x5f4] ;  /* 0x0005f40001157983 */ /* 0x000f260000300800 */
        /* <DEDUP_REMOVED lines=36> */
[----:B0-----:R-:W2:Y:S01]  /*1abe0*/  LDL.LU.64 R18, [R1+0x1448] ;  /* 0x0014480001127983 */ /* 0x001ea20000300a00 */
[C---:B----4-:R-:W-:Y:S08]  /*1abf0*/  HMMA.16816.F32.BF16 R4, R8.reuse, R6, R20 ;  /* 0x000000060804723c */ /* 0x050ff00000041814 */
[----:B--2---:R-:W-:Y:S01]  /*1ac00*/  HMMA.16816.F32.BF16 R16, R8, R18, R12 ;  /* 0x000000120810723c */ /* 0x004fe2000004180c */
[----:B------:R-:W2:Y:S11]  /*1ac10*/  LDL.LU.64 R12, [R1+0x1440] ;  /* 0x00144000010c7983 */ /* 0x000eb60000300a00 */
[----:B------:R-:W-:Y:S11]  /*1ac20*/  @!UPT UIADD3 URZ, URZ, URZ, URZ ;  /* 0x0000003f3f3ff290 */ /* 0x000ff6000fffe03f */
[----:B------:R-:W-:Y:S01]  /*1ac30*/  STL.64 [R1+0x2d0], R16 ;  /* 0x0002d01001007387 */ /* 0x000fe20000100a00 */
[----:B------:R0:W-:Y:S03]  /*1ac40*/  STL.64 [R1+0x2d8], R18 ;  /* 0x0002d81201007387 */ /* 0x0001e60000100a00 */
[----:B0-----:R-:W4:Y:S01]  /*1ac50*/  LDL.LU.64 R18, [R1+0x1438] ;  /* 0x0014380001127983 */ /* 0x001f220000300a00 */
[----:B------:R-:W2:Y:S02]  /*1ac60*/  LDL.LU.64 R16, [R1+0x1430] ;  /* 0x0014300001107983 */ /* 0x000ea40000300a00 */
[----:B------:R-:W2:Y:S02]  /*1ac70*/  LDL.LU R20, [R1+0x270] ;  /* 0x0002700001147983 */ /* 0x000ea40000300800 */
[----:B------:R-:W-:Y:S01]  /*1ac80*/  STL.64 [R1+0x330], R4 ;  /* 0x0003300401007387 */ /* 0x000fe20000100a00 */
[----:B------:R-:W-:Y:S01]  /*1ac90*/  STL.64 [R1+0x338], R6 ;  /* 0x0003380601007387 */ /* 0x000fe20000100a00 */
[----:B------:R-:W2:Y:S02]  /*1aca0*/  LDL.LU R21, [R1+0x274] ;  /* 0x0002740001157983 */ /* 0x000ea40000300800 */
[----:B------:R-:W2:Y:S02]  /*1acb0*/  LDL.LU R22, [R1+0x278] ;  /* 0x0002780001167983 */ /* 0x000ea40000300800 */
[----:B------:R-:W2:Y:S02]  /*1acc0*/  LDL.LU R23, [R1+0x27c] ;  /* 0x00027c0001177983 */ /* 0x000ea40000300800 */
[----:B--2---:R0:W-:Y:S01]  /*1acd0*/  STL.64 [R1+0x1390], R22 ;  /* 0x0013901601007387 */ /* 0x0041e20000100a00 */
[----:B------:R-:W-:Y:S02]  /*1ace0*/  STL.64 [R1+0x1388], R20 ;  /* 0x0013881401007387 */ /* 0x000fe40000100a00 */
[----:B0-----:R-:W-:-:S02]  /*1acf0*/  IMAD.MOV.U32 R22, RZ, RZ, R13 ;  /* 0x000000ffff167224 */ /* 0x001fc400078e000d */
[----:B------:R-:W-:-:S05]  /*1ad00*/  IMAD.MOV.U32 R23, RZ, RZ, R12 ;  /* 0x000000ffff177224 */ /* 0x000fca00078e000c */
[----:B------:R0:W-:Y:S01]  /*1ad10*/  STL.64 [R1+0x13a8], R22 ;  /* 0x0013a81601007387 */ /* 0x0001e20000100a00 */
[----:B------:R-:W2:Y:S02]  /*1ad20*/  LDL.LU R12, [R1+0x760] ;  /* 0x00076000010c7983 */ /* 0x000ea40000300800 */
[----:B------:R-:W2:Y:S02]  /*1ad30*/  LDL.LU R13, [R1+0x764] ;  /* 0x00076400010d7983 */ /* 0x000ea40000300800 */
[----:B------:R-:W2:Y:S01]  /*1ad40*/  LDL.LU R14, [R1+0x768] ;  /* 0x00076800010e7983 */ /* 0x000ea20000300800 */
[----:B------:R-:W2:Y:S01]  /*1ad50*/  LDL.LU R15, [R1+0x76c] ;  /* 0x00076c00010f7983 */ /* 0x000ea20000300800 */
[----:B0-----:R-:W-:Y:S02]  /*1ad60*/  IMAD.MOV.U32 R22, RZ, RZ, R29 ;  /* 0x000000ffff167224 */ /* 0x001fe400078e001d */
        /* <DEDUP_REMOVED lines=15> */
[----:B----4-:R-:W-:-:S02]  /*1ae60*/  IMAD.MOV.U32 R22, RZ, RZ, R19 ;  /* 0x000000ffff167224 */ /* 0x010fc400078e0013 */
[----:B------:R-:W-:-:S05]  /*1ae70*/  IMAD.MOV.U32 R23, RZ, RZ, R18 ;  /* 0x000000ffff177224 */ /* 0x000fca00078e0012 */
[----:B------:R-:W-:Y:S04]  /*1ae80*/  STL.64 [R1+0x13f0], R22 ;  /* 0x0013f01601007387 */ /* 0x000fe80000100a00 */
[----:B--2---:R-:W-:Y:S01]  /*1ae90*/  STL.64 [R1+0x13b8], R6 ;  /* 0x0013b80601007387 */ /* 0x004fe20000100a00 */
[----:B------:R0:W-:Y:S03]  /*1aea0*/  STL.64 [R1+0x13b0], R4 ;  /* 0x0013b00401007387 */ /* 0x0001e60000100a00 */
[----:B0-----:R-:W2:Y:S01]  /*1aeb0*/  LDL.LU R4, [R1+0x290] ;  /* 0x0002900001047983 */ /* 0x001ea20000300800 */
[----:B------:R-:W2:Y:S02]  /*1aec0*/  LDL.LU R5, [R1+0x294] ;  /* 0x0002940001057983 */ /* 0x000ea40000300800 */
[----:B------:R-:W4:Y:S02]  /*1aed0*/  LDL.LU R6, [R1+0x298] ;  /* 0x0002980001067983 */ /* 0x000f240000300800 */
[----:B------:R-:W4:Y:S01]  /*1aee0*/  LDL.LU R7, [R1+0x29c] ;  /* 0x00029c0001077983 */ /* 0x000f220000300800 */
[----:B------:R-:W2:Y:S01]  /*1aef0*/  LDL.LU R24, [R1+0x5c0] ;  /* 0x0005c00001187983 */ /* 0x000ea20000300800 */
[----:B------:R-:W2:Y:S02]  /*1af00*/  LDL.LU R25, [R1+0x5c4] ;  /* 0x0005c40001197983 */ /* 0x000ea40000300800 */
[----:B------:R-:W2:Y:S02]  /*1af10*/  LDL.LU R26, [R1+0x5c8] ;  /* 0x0005c800011a7983 */ /* 0x000ea40000300800 */
[----:B------:R-:W2:Y:S02]  /*1af20*/  LDL.LU R27, [R1+0x5cc] ;  /* 0x0005cc00011b7983 */ /* 0x000ea40000300800 */
[----:B--2---:R0:W-:Y:S01]  /*1af30*/  STL.64 [R1+0x1408], R26 ;  /* 0x0014081a01007387 */ /* 0x0041e20000100a00 */
[----:B------:R-:W-:Y:S02]  /*1af40*/  STL.64 [R1+0x1400], R24 ;  /* 0x0014001801007387 */ /* 0x000fe40000100a00 */
[----:B0-----:R-:W-:-:S02]  /*1af50*/  IMAD.MOV.U32 R26, RZ, RZ, R17 ;  /* 0x000000ffff1a7224 */ /* 0x001fc400078e0011 */
[----:B------:R-:W-:-:S05]  /*1af60*/  IMAD.MOV.U32 R27, RZ, RZ, R16 ;  /* 0x000000ffff1b7224 */ /* 0x000fca00078e0010 */
[----:B------:R-:W-:Y:S01]  /*1af70*/  STL.64 [R1+0x1418], R26 ;  /* 0x0014181a01007387 */ /* 0x000fe20000100a00 */
[----:B------:R-:W2:Y:S03]  /*1af80*/  LDL.64 R22, [R1+0x88] ;  /* 0x0000880001167983 */ /* 0x000ea60000100a00 */
[----:B--2---:R0:W-:Y:S01]  /*1af90*/  STL.64 [R1+0x1410], R22 ;  /* 0x0014101601007387 */ /* 0x0041e20000100a00 */
[----:B------:R-:W2:Y:S02]  /*1afa0*/  LDL.LU R20, [R1+0x5d0] ;  /* 0x0005d00001147983 */ /* 0x000ea40000300800 */
[----:B------:R-:W2:Y:S01]  /*1afb0*/  LDL.LU R21, [R1+0x5d4] ;  /* 0x0005d40001157983 */ /* 0x000ea20000300800 */
[----:B0-----:R-:W2:Y:S01]  /*1afc0*/  LDL.LU R22, [R1+0x5d8] ;  /* 0x0005d80001167983 */ /* 0x001ea20000300800 */
[----:B------:R-:W2:Y:S03]  /*1afd0*/  LDL.LU R23, [R1+0x5dc] ;  /* 0x0005dc0001177983 */ /* 0x000ea60000300800 */
[----:B--2---:R-:W-:Y:S01]  /*1afe0*/  STL.64 [R1+0x1428], R22 ;  /* 0x0014281601007387 */ /* 0x004fe20000100a00 */
[----:B------:R0:W-:Y:S03]  /*1aff0*/  STL.64 [R1+0x1420], R20 ;  /* 0x0014201401007387 */ /* 0x0001e60000100a00 */
[----:B0-----:R-:W2:Y:S01]  /*1b000*/  LDL.LU R20, [R1+0x5e0] ;  /* 0x0005e00001147983 */ /* 0x001ea20000300800 */
[----:B------:R-:W2:Y:S02]  /*1b010*/  LDL.LU R21, [R1+0x5e4] ;  /* 0x0005e40001157983 */ /* 0x000ea40000300800 */
[----:B------:R-:W2:Y:S02]  /*1b020*/  LDL.LU R22, [R1+0x5e8] ;  /* 0x0005e80001167983 */ /* 0x000ea40000300800 */
[----:B------:R-:W2:Y:S01]  /*1b030*/  LDL.LU R23, [R1+0x5ec] ;  /* 0x0005ec0001177983 */ /* 0x000ea20000300800 */
[----:B----4-:R-:W-:Y:S01]  /*1b040*/  STL.64 [R1+0x13d0], R6 ;  /* 0x0013d00601007387 */ /* 0x010fe20000100a00 */
[----:B------:R0:W-:Y:S03]  /*1b050*/  STL.64 [R1+0x13c8], R4 ;  /* 0x0013c80401007387 */ /* 0x0001e60000100a00 */
[----:B0-----:R-:W4:Y:S01]  /*1b060*/  LDL.LU R4, [R1+0x580] ;  /* 0x0005800001047983 */ /* 0x001f220000300800 */
[----:B------:R-:W4:Y:S02]  /*1b070*/  LDL.LU R5, [R1+0x584] ;  /* 0x0005840001057983 */ /* 0x000f240000300800 */
[----:B------:R-:W2:Y:S02]  /*1b080*/  LDL.LU R6, [R1+0x588] ;  /* 0x0005880001067983 */ /* 0x000ea40000300800 */
[----:B------:R-:W2:Y:S02]  /*1b090*/  LDL.LU R7, [R1+0x58c] ;  /* 0x00058c0001077983 */ /* 0x000ea40000300800 */
[----:B------:R-:W-:-:S02]  /*1b0a0*/  IMAD.MOV.U32 R26, RZ, RZ, R2 ;  /* 0x000000ffff1a7224 */ /* 0x000fc400078e0002 */
[----:B------:R-:W-:Y:S01]  /*1b0b0*/  IMAD.MOV.U32 R27, RZ, RZ, R0 ;  /* 0x000000ffff1b7224 */ /* 0x000fe200078e0000 */
[----:B--2---:R-:W-:Y:S01]  /*1b0c0*/  STL.64 [R1+0x13e8], R6 ;  /* 0x0013e80601007387 */ /* 0x004fe20000100a00 */
[----:B----4-:R0:W-:Y:S03]  /*1b0d0*/  STL.64 [R1+0x13e0], R4 ;  /* 0x0013e00401007387 */ /* 0x0101e60000100a00 */
[----:B0-----:R-:W2:Y:S01]  /*1b0e0*/  LDL.LU R4, [R1+0x590] ;  /* 0x0005900001047983 */ /* 0x001ea20000300800 */
[----:B------:R-:W2:Y:S02]  /*1b0f0*/  LDL.LU R5, [R1+0x594] ;  /* 0x0005940001057983 */ /* 0x000ea40000300800 */
[----:B------:R-:W2:Y:S02]  /*1b100*/  LDL.LU R6, [R1+0x598] ;  /* 0x0005980001067983 */ /* 0x000ea40000300800 */
[----:B------:R-:W2:Y:S01]  /*1b110*/  LDL.LU R7, [R1+0x59c] ;  /* 0x00059c0001077983 */ /* 0x000ea20000300800 */
[----:B------:R-:W4:Y:S01]  /*1b120*/  LDL.LU R16, [R1+0x850] ;  /* 0x0008500001107983 */ /* 0x000f220000300800 */
[----:B------:R-:W4:Y:S02]  /*1b130*/  LDL.LU R17, [R1+0x854] ;  /* 0x0008540001117983 */ /* 0x000f240000300800 */
[----:B------:R-:W4:Y:S02]  /*1b140*/  LDL.LU R18, [R1+0x858] ;  /* 0x0008580001127983 */ /* 0x000f240000300800 */
[----:B------:R-:W4:Y:S01]  /*1b150*/  LDL.LU R19, [R1+0x85c] ;  /* 0x00085c0001137983 */ /* 0x000f220000300800 */
[----:B------:R-:W-:Y:S01]  /*1b160*/  STL.64 [R1+0x1358], R14 ;  /* 0x0013580e01007387 */ /* 0x000fe20000100a00 */
[----:B------:R0:W-:Y:S03]  /*1b170*/  STL.64 [R1+0x1350], R12 ;  /* 0x0013500c01007387 */ /* 0x0001e60000100a00 */
[----:B0-----:R-:W2:Y:S01]  /*1b180*/  LDL.LU R12, [R1+0x790] ;  /* 0x00079000010c7983 */ /* 0x001ea20000300800 */
[----:B------:R-:W2:Y:S02]  /*1b190*/  LDL.LU R13, [R1+0x794] ;  /* 0x00079400010d7983 */ /* 0x000ea40000300800 */
[----:B------:R-:W2:Y:S02]  /*1b1a0*/  LDL.LU R14, [R1+0x798] ;  /* 0x00079800010e7983 */ /* 0x000ea40000300800 */
[----:B------:R-:W2:Y:S01]  /*1b1b0*/  LDL.LU R15, [R1+0x79c] ;  /* 0x00079c00010f7983 */ /* 0x000ea20000300800 */
[C---:B------:R-:W-:Y:S01]  /*1b1c0*/  HMMA.16816.F32.BF16 R24, R8.reuse, R26, R20 ;  /* 0x0000001a0818723c */ /* 0x040fe20000041814 */
[----:B--2---:R-:W-:Y:S01]  /*1b1d0*/  STL.64 [R1+0x1370], R14 ;  /* 0x0013700e01007387 */ /* 0x004fe20000100a00 */
[----:B------:R0:W-:Y:S03]  /*1b1e0*/  STL.64 [R1+0x1368], R12 ;  /* 0x0013680c01007387 */ /* 0x0001e60000100a00 */
[----:B0-----:R-:W2:Y:S01]  /*1b1f0*/  LDL.LU R12, [R1+0x7f0] ;  /* 0x0007f000010c7983 */ /* 0x001ea20000300800 */
[----:B------:R-:W2:Y:S02]  /*1b200*/  LDL.LU R13, [R1+0x7f4] ;  /* 0x0007f400010d7983 */ /* 0x000ea40000300800 */
[----:B------:R-:W2:Y:S02]  /*1b210*/  LDL.LU R14, [R1+0x7f8] ;  /* 0x0007f800010e7983 */ /* 0x000ea40000300800 */
[----:B------:R-:W2:Y:S01]  /*1b220*/  LDL.LU R15, [R1+0x7fc] ;  /* 0x0007fc00010f7983 */ /* 0x000ea20000300800 */
[----:B------:R-:W2:Y:S01]  /*1b230*/  LDL.LU.64 R22, [R1+0x1428] ;  /* 0x0014280001167983 */ /* 0x000ea20000300a00 */
[----:B------:R-:W2:Y:S11]  /*1b240*/  LDL.LU.64 R20, [R1+0x1420] ;  /* 0x0014200001147983 */ /* 0x000eb60000300a00 */
[----:B------:R-:W-:Y:S02]  /*1b250*/  STL.64 [R1+0x3c0], R24 ;  /* 0x0003c01801007387 */ /* 0x000fe40000100a00 */
[----:B------:R0:W-:Y:S02]  /*1b260*/  STL.64 [R1+0x3c8], R26 ;  /* 0x0003c81a01007387 */ /* 0x0001e40000100a00 */
        /* <DEDUP_REMOVED lines=45> */
[----:B------:R-:W2:Y:S02]  /*1b540*/  LDL.LU.64 R20, [R1+0x1388] ;  /* 0x0013880001147983 */ /* 0x000ea40000300a00 */
[C---:B--2---:R-:W-:Y:S11]  /*1b550*/  HMMA.16816.F32.BF16 R20, R8.reuse, R26, R20 ;  /* 0x0000001a0814723c */ /* 0x044ff60000041814 */
[----:B------:R-:W-:Y:S11]  /*1b560*/  @!UPT UIADD3 URZ, URZ, URZ, URZ ;  /* 0x0000003f3f3ff290 */ /* 0x000ff6000fffe03f */
[----:B------:R-:W-:Y:S01]  /*1b570*/  @!UPT UIADD3 URZ, URZ, URZ, URZ ;  /* 0x0000003f3f3ff290 */ /* 0x000fe2000fffe03f */
[----:B------:R-:W-:Y:S01]  /*1b580*/  STL.64 [R1+0x990], R20 ;  /* 0x0009901401007387 */ /* 0x000fe20000100a00 */
[----:B------:R0:W-:Y:S03]  /*1b590*/  STL.64 [R1+0x998], R22 ;  /* 0x0009981601007387 */ /* 0x0001e60000100a00 */
[----:B0-----:R-:W2:Y:S01]  /*1b5a0*/  LDL.LU.64 R22, [R1+0x1380] ;  /* 0x0013800001167983 */ /* 0x001ea20000300a00 */
[----:B------:R0:W-:Y:S02]  /*1b5b0*/  STL.64 [R1+0x1330], R26 ;  /* 0x0013301a01007387 */ /* 0x0001e40000100a00 */
[----:B------:R-:W-:Y:S01]  /*1b5c0*/  STL.64 [R1+0x1348], R24 ;  /* 0x0013481801007387 */ /* 0x000fe20000100a00 */
[----:B0-----:R-:W2:Y:S04]  /*1b5d0*/  LDL.LU.64 R26, [R1+0xe8] ;  /* 0x0000e800011a7983 */ /* 0x001ea80000300a00 */
[----:B--2---:R0:W-:Y:S04]  /*1b5e0*/  STL.64 [R1+0x1360], R26 ;  /* 0x0013601a01007387 */ /* 0x0041e80000100a00 */
[----:B0-----:R-:W2:Y:S01]  /*1b5f0*/  LDL.LU.64 R26, [R1+0xf8] ;  /* 0x0000f800011a7983 */ /* 0x001ea20000300a00 */
[----:B------:R-:W-:Y:S01]  /*1b600*/  HMMA.16816.F32.BF16 R8, R8, R22, R4 ;  /* 0x000000160808723c */ /* 0x000fe20000041804 */
[----:B---3--:R-:W-:Y:S02]  /*1b610*/  LDSM.16.MT88.4 R4, [R3+0x2100] ;  /* 0x002100000304783b */ /* 0x008fe40000004200 */
[----:B--2---:R0:W-:Y:S04]  /*1b620*/  STL.64 [R1+0x1378], R26 ;  /* 0x0013781a01007387 */ /* 0x0041e80000100a00 */
[----:B0-----:R-:W2:Y:S11]  /*1b630*/  LDL.LU.64 R26, [R1+0x108] ;  /* 0x00010800011a7983 */ /* 0x001eb60000300a00 */
[----:B------:R-:W-:Y:S05]  /*1b640*/  @!UPT UIADD3 URZ, URZ, URZ, URZ ;  /* 0x0000003f3f3ff290 */ /* 0x000fea000fffe03f */
[----:B------:R-:W-:Y:S02]  /*1b650*/  STL.64 [R1+0x980], R8 ;  /* 0x0009800801007387 */ /* 0x000fe40000100a00 */
[----:B------:R-:W-:Y:S02]  /*1b660*/  STL.64 [R1+0x988], R10 ;  /* 0x0009880a01007387 */ /* 0x000fe40000100a00 */
[----:B------:R-:W0:Y:S04]  /*1b670*/  LDSM.16.MT88.4 R8, [R3+0x2180] ;  /* 0x002180000308783b */ /* 0x000e280000004200 */
[----:B0-----:R0:W-:Y:S01]  /*1b680*/  STL.64 [R1+0x1270], R10 ;  /* 0x0012700a01007387 */ /* 0x0011e20000100a00 */
[----:B------:R1:W-:Y:S03]  /*1b690*/  STL.64 [R1+0x1268], R8 ;  /* 0x0012680801007387 */ /* 0x0003e60000100a00 */
[----:B0-----:R-:W4:Y:S01]  /*1b6a0*/  LDL.LU.64 R10, [R1+0x118] ;  /* 0x00011800010a7983 */ /* 0x001f220000300a00 */
[----:B--2---:R-:W-:Y:S01]  /*1b6b0*/  HMMA.16816.F32.BF16 R12, R4, R26, R12 ;  /* 0x0000001a040c723c */ /* 0x004fe2000004180c */
[----:B-1----:R-:W-:-:S02]  /*1b6c0*/  IMAD.MOV.U32 R8, RZ, RZ, R26 ;  /* 0x000000ffff087224 */ /* 0x002fc400078e001a */
[----:B------:R-:W-:-:S05]  /*1b6d0*/  IMAD.MOV.U32 R3, RZ, RZ, R27 ;  /* 0x000000ffff037224 */ /* 0x000fca00078e001b */
[----:B----4-:R-:W-:Y:S11]  /*1b6e0*/  HMMA.16816.F32.BF16 R16, R4, R10, R16 ;  /* 0x0000000a0410723c */ /* 0x010ff60000041810 */
[----:B------:R-:W-:Y:S11]  /*1b6f0*/  @!UPT UIADD3 URZ, URZ, URZ, URZ ;  /* 0x0000003f3f3ff290 */ /* 0x000ff6000fffe03f */
[----:B------:R-:W-:Y:S01]  /*1b700*/  @!UPT UIADD3 URZ, URZ, URZ, URZ ;  /* 0x0000003f3f3ff290 */ /* 0x000fe2000fffe03f */
[----:B------:R0:W-:Y:S01]  /*1b710*/  STL.64 [R1+0x170], R16 ;  /* 0x0001701001007387 */ /* 0x0001e20000100a00 */
[----:B------:R-:W-:Y:S02]  /*1b720*/  STL.64 [R1+0x178], R18 ;  /* 0x0001781201007387 */ /* 0x000fe40000100a00 */
[----:B------:R-:W2:Y:S02]  /*1b730*/  LDL.LU.64 R26, [R1+0x1378] ;  /* 0x00137800011a7983 */ /* 0x000ea40000300a00 */
[----:B------:R-:W-:Y:S01]  /*1b740*/  STL.64 [R1+0x1a0], R12 ;  /* 0x0001a00c01007387 */ /* 0x000fe20000100a00 */
[----:B------:R1:W-:Y:S01]  /*1b750*/  STL.64 [R1+0x1a8], R14 ;  /* 0x0001a80e01007387 */ /* 0x0003e20000100a00 */
[----:B0-----:R-:W-:-:S03]  /*1b760*/  IMAD.MOV.U32 R17, RZ, RZ, R12 ;  /* 0x000000ffff117224 */ /* 0x001fc600078e000c */
[----:B-1----:R-:W2:Y:S01]  /*1b770*/  LDL.LU.64 R14, [R1+0x1370] ;  /* 0x00137000010e7983 */ /* 0x002ea20000300a00 */
[----:B------:R-:W2:Y:S02]  /*1b780*/  LDL.LU.64 R12, [R1+0x1368] ;  /* 0x00136800010c7983 */ /* 0x000ea40000300a00 */
[----:B------:R-:W-:Y:S01]  /*1b790*/  IMAD.MOV.U32 R2, RZ, RZ, R10 ;  /* 0x000000ffff027224 */ /* 0x000fe200078e000a */
[----:B--2---:R-:W-:Y:S01]  /*1b7a0*/  HMMA.16816.F32.BF16 R12, R4, R26, R12 ;  /* 0x0000001a040c723c */ /* 0x004fe2000004180c */
[----:B------:R-:W-:Y:S02]  /*1b7b0*/  IMAD.MOV.U32 R10, RZ, RZ, R26 ;  /* 0x000000ffff0a7224 */ /* 0x000fe400078e001a */
[----:B------:R-:W-:Y:S02]  /*1b7c0*/  IMAD.MOV.U32 R9, RZ, RZ, R27 ;  /* 0x000000ffff097224 */ /* 0x000fe400078e001b */
[----:B------:R-:W2:Y:S11]  /*1b7d0*/  LDL.LU.64 R26, [R1+0x1360] ;  /* 0x00136000011a7983 */ /* 0x000eb60000300a00 */
[----:B------:R-:W-:Y:S07]  /*1b7e0*/  @!UPT UIADD3 URZ, URZ, URZ, URZ ;  /* 0x0000003f3f3ff290 */ /* 0x000fee000fffe03f */
[----:B------:R-:W-:Y:S01]  /*1b7f0*/  STL.64 [R1+0x1d0], R12 ;  /* 0x0001d00c01007387 */ /* 0x000fe20000100a00 */
[----:B------:R0:W-:Y:S02]  /*1b800*/  STL.64 [R1+0x1d8], R14 ;  /* 0x0001d80e01007387 */ /* 0x0001e40000100a00 */
[----:B------:R-:W-:Y:S01]  /*1b810*/  IMAD.MOV.U32 R18, RZ, RZ, R12 ;  /* 0x000000ffff127224 */ /* 0x000fe200078e000c */
[----:B0-----:R-:W3:Y:S01]  /*1b820*/  LDL.LU.64 R14, [R1+0x1358] ;  /* 0x00135800010e7983 */ /* 0x001ee20000300a00 */
[----:B------:R-:W3:Y:S02]  /*1b830*/  LDL.LU.64 R12, [R1+0x1350] ;  /* 0x00135000010c7983 */ /* 0x000ee40000300a00 */
[----:B------:R-:W4:Y:S02]  /*1b840*/  LDL.LU.64 R24, [R1+0x1348] ;  /* 0x0013480001187983 */ /* 0x000f240000300a00 */
[----:B------:R-:W-:Y:S02]  /*1b850*/  IMAD.MOV.U32 R0, RZ, RZ, R11 ;  /* 0x000000ffff007224 */ /* 0x000fe400078e000b */
[----:B--2---:R-:W-:-:S02]  /*1b860*/  IMAD.MOV.U32 R21, RZ, RZ, R26 ;  /* 0x000000ffff157224 */ /* 0x004fc400078e001a */
[----:B------:R-:W-:Y:S01]  /*1b870*/  IMAD.MOV.U32 R11, RZ, RZ, R27 ;  /* 0x000000ffff0b7224 */ /* 0x000fe200078e001b */
[----:B---3--:R-:W-:Y:S11]  /*1b880*/  HMMA.16816.F32.BF16 R12, R4, R26, R12 ;  /* 0x0000001a040c723c */ /* 0x008ff6000004180c */
[----:B------:R-:W-:Y:S11]  /*1b890*/  @!UPT UIADD3 URZ, URZ, URZ, URZ ;  /* 0x0000003f3f3ff290 */ /* 0x000ff6000fffe03f */
[----:B------:R-:W-:Y:S01]  /*1b8a0*/  @!UPT UIADD3 URZ, URZ, URZ, URZ ;  /* 0x0000003f3f3ff290 */ /* 0x000fe2000fffe03f */
[----:B------:R0:W-:Y:S01]  /*1b8b0*/  STL.64 [R1+0x200], R12 ;  /* 0x0002000c01007387 */ /* 0x0001e20000100a00 */
[----:B------:R1:W-:Y:S02]  /*1b8c0*/  STL.64 [R1+0x208], R14 ;  /* 0x0002080e01007387 */ /* 0x0003e40000100a00 */
[----:B------:R-:W-:Y:S02]  /*1b8d0*/  STL.64 [R1+0x1308], R22 ;  /* 0x0013081601007387 */ /* 0x000fe40000100a00 */
[----:B------:R-:W-:Y:S01]  /*1b8e0*/  IMAD.MOV.U32 R19, RZ, RZ, R12 ;  /* 0x000000ffff137224 */ /* 0x000fe200078e000c */
[----:B------:R-:W-:Y:S04]  /*1b8f0*/  STL [R1+0x1300], R21 ;  /* 0x0013001501007387 */ /* 0x000fe80000100800 */
[----:B0-----:R-:W2:Y:S01]  /*1b900*/  LDL.LU R12, [R1+0x6c0] ;  /* 0x0006c000010c7983 */ /* 0x001ea20000300800 */
[----:B------:R-:W2:Y:S02]  /*1b910*/  LDL.LU R13, [R1+0x6c4] ;  /* 0x0006c400010d7983 */ /* 0x000ea40000300800 */
[----:B-1----:R-:W3:Y:S02]  /*1b920*/  LDL.LU R14, [R1+0x6c8] ;  /* 0x0006c800010e7983 */ /* 0x002ee40000300800 */
[----:B------:R-:W3:Y:S01]  /*1b930*/  LDL.LU R15, [R1+0x6cc] ;  /* 0x0006cc00010f7983 */ /* 0x000ee20000300800 */
[----:B------:R-:W2:Y:S04]  /*1b940*/  LDL.64 R26, [R1+0xc8] ;  /* 0x0000c800011a7983 */ /* 0x000ea80000100a00 */
[----:B--2---:R0:W-:Y:S04]  /*1b950*/  STL.64 [R1+0x1340], R26 ;  /* 0x0013401a01007387 */ /* 0x0041e80000100a00 */
[----:B0-----:R-:W2:Y:S01]  /*1b960*/  LDL.LU.64 R26, [R1+0xd8] ;  /* 0x0000d800011a7983 */ /* 0x001ea20000300a00 */
[----:B------:R-:W2:Y:S03]  /*1b970*/  LDL.LU.64 R22, [R1+0xa8] ;  /* 0x0000a80001167983 */ /* 0x000ea60000300a00 */
[----:B--2---:R0:W-:Y:S04]  /*1b980*/  STL.64 [R1+0x1318], R22 ;  /* 0x0013181601007387 */ /* 0x0041e80000100a00 */
[----:B0-----:R-:W2:Y:S04]  /*1b990*/  LDL.LU.64 R22, [R1+0xb8] ;  /* 0x0000b80001167983 */ /* 0x001ea80000300a00 */
[----:B--2---:R0:W-:Y:S01]  /*1b9a0*/  STL.64 [R1+0x1338], R22 ;  /* 0x0013381601007387 */ /* 0x0041e20000100a00 */
[----:B------:R-:W2:Y:S02]  /*1b9b0*/  LDL.LU R20, [R1+0x740] ;  /* 0x0007400001147983 */ /* 0x000ea40000300800 */
[----:B------:R-:W2:Y:S01]  /*1b9c0*/  LDL.LU R21, [R1+0x744] ;  /* 0x0007440001157983 */ /* 0x000ea20000300800 */
[----:B0-----:R-:W2:Y:S01]  /*1b9d0*/  LDL.LU R22, [R1+0x748] ;  /* 0x0007480001167983 */ /* 0x001ea20000300800 */
[----:B------:R-:W2:Y:S02]  /*1b9e0*/  LDL.LU R23, [R1+0x74c] ;  /* 0x00074c0001177983 */ /* 0x000ea40000300800 */
[----:B---3--:R4:W-:Y:S02]  /*1b9f0*/  STL.64 [R1+0x12e8], R14 ;  /* 0x0012e80e01007387 */ /* 0x0089e40000100a00 */
[----:B------:R-:W-:Y:S02]  /*1ba00*/  STL.64 [R1+0x12e0], R12 ;  /* 0x0012e00c01007387 */ /* 0x000fe40000100a00 */
[----:B----4-:R-:W-:-:S02]  /*1ba10*/  IMAD.MOV.U32 R14, RZ, RZ, R25 ;  /* 0x000000ffff0e7224 */ /* 0x010fc400078e0019 */
[----:B------:R-:W-:-:S05]  /*1ba20*/  IMAD.MOV.U32 R15, RZ, RZ, R24 ;  /* 0x000000ffff0f7224 */ /* 0x000fca00078e0018 */
[----:B------:R0:W-:Y:S04]  /*1ba30*/  STL.64 [R1+0x12f8], R14 ;  /* 0x0012f80e01007387 */ /* 0x0001e80000100a00 */
[----:B0-----:R-:W3:Y:S04]  /*1ba40*/  LDL.LU.64 R14, [R1+0x98] ;  /* 0x00009800010e7983 */ /* 0x001ee80000300a00 */
[----:B---3--:R0:W-:Y:S01]  /*1ba50*/  STL.64 [R1+0x1310], R14 ;  /* 0x0013100e01007387 */ /* 0x0081e20000100a00 */
[----:B------:R-:W3:Y:S02]  /*1ba60*/  LDL.LU R12, [R1+0x720] ;  /* 0x00072000010c7983 */ /* 0x000ee40000300800 */
[----:B------:R-:W3:Y:S01]  /*1ba70*/  LDL.LU R13, [R1+0x724] ;  /* 0x00072400010d7983 */ /* 0x000ee20000300800 */
[----:B0-----:R-:W4:Y:S01]  /*1ba80*/  LDL.LU R14, [R1+0x728] ;  /* 0x00072800010e7983 */ /* 0x001f220000300800 */
[----:B------:R-:W4:Y:S03]  /*1ba90*/  LDL.LU R15, [R1+0x72c] ;  /* 0x00072c00010f7983 */ /* 0x000f260000300800 */
[----:B----4-:R-:W-:Y:S01]  /*1baa0*/  STL.64 [R1+0x1328], R14 ;  /* 0x0013280e01007387 */ /* 0x010fe20000100a00 */
[----:B---3--:R0:W-:Y:S03]  /*1bab0*/  STL.64 [R1+0x1320], R12 ;  /* 0x0013200c01007387 */ /* 0x0081e60000100a00 */
[----:B0-----:R-:W3:Y:S01]  /*1bac0*/  LDL.LU R12, [R1+0x730] ;  /* 0x00073000010c7983 */ /* 0x001ee20000300800 */
[----:B------:R-:W3:Y:S02]  /*1bad0*/  LDL.LU R13, [R1+0x734] ;  /* 0x00073400010d7983 */ /* 0x000ee40000300800 */
[----:B------:R-:W3:Y:S02]  /*1bae0*/  LDL.LU R14, [R1+0x738] ;  /* 0x00073800010e7983 */ /* 0x000ee40000300800 */
[----:B------:R-:W3:Y:S01]  /*1baf0*/  LDL.LU R15, [R1+0x73c] ;  /* 0x00073c00010f7983 */ /* 0x000ee20000300800 */
[----:B------:R0:W-:Y:S01]  /*1bb00*/  STL.64 [R1+0x12c0], R10 ;  /* 0x0012c00a01007387 */ /* 0x0001e20000100a00 */
[----:B------:R-:W-:Y:S03]  /*1bb10*/  STL.64 [R1+0x12b8], R8 ;  /* 0x0012b80801007387 */ /* 0x000fe60000100a00 */
[----:B0-----:R-:W4:Y:S04]  /*1bb20*/  LDL.64 R10, [R1+0x68] ;  /* 0x00006800010a7983 */ /* 0x001f280000100a00 */
[----:B----4-:R0:W-:Y:S04]  /*1bb30*/  STL.64 [R1+0x12d8], R10 ;  /* 0x0012d80a01007387 */ /* 0x0101e80000100a00 */
[----:B0-----:R-:W4:Y:S04]  /*1bb40*/  LDL.LU.64 R10, [R1+0x78] ;  /* 0x00007800010a7983 */ /* 0x001f280000300a00 */
[----:B----4-:R0:W-:Y:S01]  /*1bb50*/  STL.64 [R1+0x12f0], R10 ;  /* 0x0012f00a01007387 */ /* 0x0101e20000100a00 */
[----:B------:R-:W4:Y:S02]  /*1bb60*/  LDL.LU R8, [R1+0x700] ;  /* 0x0007000001087983 */ /* 0x000f240000300800 */
[----:B------:R-:W4:Y:S01]  /*1bb70*/  LDL.LU R9, [R1+0x704] ;  /* 0x0007040001097983 */ /* 0x000f220000300800 */
[----:B0-----:R-:W4:Y:S01]  /*1bb80*/  LDL.LU R10, [R1+0x708] ;  /* 0x00070800010a7983 */ /* 0x001f220000300800 */
[----:B------:R-:W4:Y:S02]  /*1bb90*/  LDL.LU R11, [R1+0x70c] ;  /* 0x00070c00010b7983 */ /* 0x000f240000300800 */
[----:B------:R-:W-:Y:S02]  /*1bba0*/  STL.64 [R1+0x10d0], R18 ;  /* 0x0010d01201007387 */ /* 0x000fe40000100a00 */
[----:B------:R0:W-:Y:S02]  /*1bbb0*/  STL.64 [R1+0x10c8], R16 ;  /* 0x0010c81001007387 */ /* 0x0001e40000100a00 */
[----:B0-----:R-:W2:Y:S01]  /*1bbc0*/  LDL.LU R16, [R1+0x750] ;  /* 0x0007500001107983 */ /* 0x001ea20000300800 */
[----:B------:R-:W2:Y:S02]  /*1bbd0*/  LDL.LU R17, [R1+0x754] ;  /* 0x0007540001117983 */ /* 0x000ea40000300800 */
[----:B------:R-:W2:Y:S02]  /*1bbe0*/  LDL.LU R18, [R1+0x758] ;  /* 0x0007580001127983 */ /* 0x000ea40000300800 */
[----:B------:R-:W2:Y:S02]  /*1bbf0*/  LDL.LU R19, [R1+0x75c] ;  /* 0x00075c0001137983 */ /* 0x000ea40000300800 */
        /* <DEDUP_REMOVED lines=8> */
[C---:B--2---:R-:W-:Y:S11]  /*1bc80*/  HMMA.16816.F32.BF16 R20, R4.reuse, R26, R20 ;  /* 0x0000001a0414723c */ /* 0x044ff60000041814 */
[----:B------:R-:W-:Y:S11]  /*1bc90*/  @!UPT UIADD3 URZ, URZ, URZ, URZ ;  /* 0x0000003f3f3ff290 */ /* 0x000ff6000fffe03f */
[----:B------:R-:W-:Y:S01]  /*1bca0*/  @!UPT UIADD3 URZ, URZ, URZ, URZ ;  /* 0x0000003f3f3ff290 */ /* 0x000fe2000fffe03f */
[----:B------:R-:W-:Y:S01]  /*1bcb0*/  STL.64 [R1+0x230], R20 ;  /* 0x0002301401007387 */ /* 0x000fe20000100a00 */
[----:B------:R0:W-:Y:S03]  /*1bcc0*/  STL.64 [R1+0x238], R22 ;  /* 0x0002381601007387 */ /* 0x0001e60000100a00 */
[----:B0-----:R-:W3:Y:S01]  /*1bcd0*/  LDL.LU.64 R22, [R1+0x1338] ;  /* 0x0013380001167983 */ /* 0x001ee20000300a00 */
[----:B------:R-:W-:Y:S02]  /*1bce0*/  IMAD.MOV.U32 R25, RZ, RZ, R27 ;  /* 0x000000ffff197224 */ /* 0x000fe400078e001b */
[----:B------:R-:W2:Y:S01]  /*1bcf0*/  LDL.LU.64 R26, [R1+0x1330] ;  /* 0x00133000011a7983 */ /* 0x000ea20000300a00 */
[C---:B---3--:R-:W-:Y:S01]  /*1bd00*/  HMMA.16816.F32.BF16 R12, R4.reuse, R22, R12 ;  /* 0x00000016040c723c */ /* 0x048fe2000004180c */
[----:B------:R-:W-:Y:S02]  /*1bd10*/  IMAD.MOV.U32 R19, RZ, RZ, R22 ;  /* 0x000000ffff137224 */ /* 0x000fe400078e0016 */
[----:B------:R-:W-:Y:S11]  /*1bd20*/  IMAD.MOV.U32 R18, RZ, RZ, R23 ;  /* 0x000000ffff127224 */ /* 0x000ff600078e0017 */
[----:B------:R-:W-:Y:S09]  /*1bd30*/  @!UPT UIADD3 URZ, URZ, URZ, URZ ;  /* 0x0000003f3f3ff290 */ /* 0x000ff2000fffe03f */
[----:B------:R-:W-:Y:S01]  /*1bd40*/  STL.64 [R1+0x270], R12 ;  /* 0x0002700c01007387 */ /* 0x000fe20000100a00 */
[----:B------:R0:W-:Y:S03]  /*1bd50*/  STL.64 [R1+0x278], R14 ;  /* 0x0002780e01007387 */ /* 0x0001e60000100a00 */
[----:B0-----:R-:W3:Y:S01]  /*1bd60*/  LDL.LU.64 R14, [R1+0x1328] ;  /* 0x00132800010e7983 */ /* 0x001ee20000300a00 */
[----:B------:R-:W3:Y:S02]  /*1bd70*/  LDL.LU.64 R12, [R1+0x1320] ;  /* 0x00132000010c7983 */ /* 0x000ee40000300a00 */
[----:B------:R-:W3:Y:S02]  /*1bd80*/  LDL.LU.64 R22, [R1+0x1318] ;  /* 0x0013180001167983 */ /* 0x000ee40000300a00 */
[----:B------:R-:W-:Y:S01]  /*1bd90*/  STL.64 [R1+0x12d0], R18 ;  /* 0x0012d01201007387 */ /* 0x000fe20000100a00 */
[----:B------:R0:W-:Y:S04]  /*1bda0*/  STL.64 [R1+0x12c8], R16 ;  /* 0x0012c81001007387 */ /* 0x0001e80000100a00 */
[----:B0-----:R-:W2:Y:S01]  /*1bdb0*/  LDL.LU R16, [R1+0x6b0] ;  /* 0x0006b00001107983 */ /* 0x001ea20000300800 */
[----:B------:R-:W2:Y:S02]  /*1bdc0*/  LDL.LU R17, [R1+0x6b4] ;  /* 0x0006b40001117983 */ /* 0x000ea40000300800 */
[----:B------:R-:W2:Y:S02]  /*1bdd0*/  LDL.LU R18, [R1+0x6b8] ;  /* 0x0006b80001127983 */ /* 0x000ea40000300800 */
[----:B------:R-:W2:Y:S01]  /*1bde0*/  LDL.LU R19, [R1+0x6bc] ;  /* 0x0006bc0001137983 */ /* 0x000ea20000300800 */
        /* <DEDUP_REMOVED lines=8> */
[----:B------:R-:W3:Y:S02]  /*1be70*/  LDL.LU R21, [R1+0x1300] ;  /* 0x0013000001157983 */ /* 0x000ee40000300800 */
[----:B--2---:R-:W-:Y:S01]  /*1be80*/  STL.64 [R1+0x1288], R26 ;  /* 0x0012881a01007387 */ /* 0x004fe20000100a00 */
[----:B------:R0:W-:Y:S04]  /*1be90*/  STL.64 [R1+0x1280], R24 ;  /* 0x0012801801007387 */ /* 0x0001e80000100a00 */
[----:B0-----:R-:W3:Y:S01]  /*1bea0*/  LDL.LU R24, [R1+0x710] ;  /* 0x0007100001187983 */ /* 0x001ee20000300800 */
[----:B------:R-:W3:Y:S02]  /*1beb0*/  LDL.LU R25, [R1+0x714] ;  /* 0x0007140001197983 */ /* 0x000ee40000300800 */
[----:B------:R-:W3:Y:S02]  /*1bec0*/  LDL.LU R26, [R1+0x718] ;  /* 0x00071800011a7983 */ /* 0x000ee40000300800 */
[----:B------:R-:W3:Y:S02]  /*1bed0*/  LDL.LU R27, [R1+0x71c] ;  /* 0x00071c00011b7983 */ /* 0x000ee40000300800 */
[C---:B---3--:R-:W-:Y:S11]  /*1bee0*/  HMMA.16816.F32.BF16 R24, R4.reuse, R14, R24 ;  /* 0x0000000e0418723c */ /* 0x048ff60000041818 */
[----:B------:R-:W-:Y:S11]  /*1bef0*/  @!UPT UIADD3 URZ, URZ, URZ, URZ ;  /* 0x0000003f3f3ff290 */ /* 0x000ff6000fffe03f */
[----:B------:R-:W-:Y:S01]  /*1bf00*/  @!UPT UIADD3 URZ, URZ, URZ, URZ ;  /* 0x0000003f3f3ff290 */ /* 0x000fe2000fffe03f */
[----:B------:R0:W-:Y:S01]  /*1bf10*/  STL.64 [R1+0x290], R24 ;  /* 0x0002901801007387 */ /* 0x0001e20000100a00 */
[----:B------:R-:W-:Y:S02]  /*1bf20*/  STL.64 [R1+0x298], R26 ;  /* 0x0002981a01007387 */ /* 0x000fe40000100a00 */
[----:B0-----:R-:W-:Y:S02]  /*1bf30*/  IMAD.MOV.U32 R25, RZ, RZ, R14 ;  /* 0x000000ffff197224 */ /* 0x001fe400078e000e */
[----:B------:R-:W-:Y:S02]  /*1bf40*/  IMAD.MOV.U32 R24, RZ, RZ, R15 ;  /* 0x000000ffff187224 */ /* 0x000fe400078e000f */
[----:B------:R-:W4:Y:S02]  /*1bf50*/  LDL.LU.64 R14, [R1+0x12f8] ;  /* 0x0012f800010e7983 */ /* 0x000f240000300a00 */
[C---:B----4-:R-:W-:Y:S02]  /*1bf60*/  HMMA.16816.F32.BF16 R12, R4.reuse, R14, R8 ;  /* 0x0000000e040c723c */ /* 0x050fe40000041808 */
[----:B------:R-:W2:Y:S11]  /*1bf70*/  LDL.LU.64 R10, [R1+0x12f0] ;  /* 0x0012f000010a7983 */ /* 0x000eb60000300a00 */
[----:B------:R-:W-:Y:S10]  /*1bf80*/  @!UPT UIADD3 URZ, URZ, URZ, URZ ;  /* 0x0000003f3f3ff290 */ /* 0x000ff4000fffe03f */
[----:B------:R-:W-:Y:S01]  /*1bf90*/  STL.64 [R1+0x3d0], R12 ;  /* 0x0003d00c01007387 */ /* 0x000fe20000100a00 */
[----:B------:R0:W-:Y:S03]  /*1bfa0*/  STL.64 [R1+0x3d8], R14 ;  /* 0x0003d80e01007387 */ /* 0x0001e60000100a00 */
[----:B0-----:R-:W3:Y:S01]  /*1bfb0*/  LDL.LU.64 R14, [R1+0x12e8] ;  /* 0x0012e800010e7983 */ /* 0x001ee20000300a00 */
[----:B------:R-:W3:Y:S02]  /*1bfc0*/  LDL.LU.64 R12, [R1+0x12e0] ;  /* 0x0012e000010c7983 */ /* 0x000ee40000300a00 */
[----:B--2---:R-:W-:Y:S01]  /*1bfd0*/  IMAD.MOV.U32 R29, RZ, RZ, R11 ;  /* 0x000000ffff1d7224 */ /* 0x004fe200078e000b */
[C---:B---3--:R-:W-:Y:S11]  /*1bfe0*/  HMMA.16816.F32.BF16 R12, R4.reuse, R10, R12 ;  /* 0x0000000a040c723c */ /* 0x048ff6000004180c */
[----:B------:R-:W-:Y:S11]  /*1bff0*/  @!UPT UIADD3 URZ, URZ, URZ, URZ ;  /* 0x0000003f3f3ff290 */ /* 0x000ff6000fffe03f */
[----:B------:R-:W-:Y:S01]  /*1c000*/  @!UPT UIADD3 URZ, URZ, URZ, URZ ;  /* 0x0000003f3f3ff290 */ /* 0x000fe2000fffe03f */
[----:B------:R-:W-:Y:S01]  /*1c010*/  STL.64 [R1+0x400], R12 ;  /* 0x0004000c01007387 */ /* 0x000fe20000100a00 */
[----:B------:R0:W-:Y:S02]  /*1c020*/  STL.64 [R1+0x408], R14 ;  /* 0x0004080e01007387 */ /* 0x0001e40000100a00 */
[----:B0-----:R-:W-:Y:S02]  /*1c030*/  IMAD.MOV.U32 R15, RZ, RZ, R10 ;  /* 0x000000ffff0f7224 */ /* 0x001fe400078e000a */
[----:B------:R-:W2:Y:S02]  /*1c040*/  LDL.LU.64 R10, [R1+0x12d8] ;  /* 0x0012d800010a7983 */ /* 0x000ea40000300a00 */
[----:B--2---:R-:W-:Y:S01]  /*1c050*/  HMMA.16816.F32.BF16 R16, R4, R10, R16 ;  /* 0x0000000a0410723c */ /* 0x004fe20000041810 */
[----:B------:R-:W-:Y:S11]  /*1c060*/  IMAD.MOV.U32 R14, RZ, RZ, R11 ;  /* 0x000000ffff0e7224 */ /* 0x000ff600078e000b */
[----:B------:R-:W-:Y:S11]  /*1c070*/  @!UPT UIADD3 URZ, URZ, URZ, URZ ;  /* 0x0000003f3f3ff290 */ /* 0x000ff6000fffe03f */
[----:B------:R-:W-:Y:S01]  /*1c080*/  STL.64 [R1+0x530], R16 ;  /* 0x0005301001007387 */ /* 0x000fe20000100a00 */
[----:B------:R0:W-:Y:S03]  /*1c090*/  STL.64 [R1+0x538], R18 ;  /* 0x0005381201007387 */ /* 0x0001e60000100a00 */
[----:B0-----:R-:W2:Y:S01]  /*1c0a0*/  LDL.LU.64 R18, [R1+0x12d0] ;  /* 0x0012d00001127983 */ /* 0x001ea20000300a00 */
[----:B------:R-:W3:Y:S02]  /*1c0b0*/  LDL.LU.64 R16, [R1+0x12c8] ;  /* 0x0012c80001107983 */ /* 0x000ee40000300a00 */
[----:B------:R-:W4:Y:S02]  /*1c0c0*/  LDL.LU.64 R10, [R1+0x12c0] ;  /* 0x0012c000010a7983 */ /* 0x000f240000300a00 */
[----:B------:R-:W2:Y:S01]  /*1c0d0*/  LDL.LU.64 R8, [R1+0x12b8] ;  /* 0x0012b80001087983 */ /* 0x000ea20000300a00 */
[----:B------:R-:W2:Y:S01]  /*1c0e0*/  LDL.LU R12, [R1+0xe74] ;  /* 0x000e7400010c7983 */ /* 0x000ea20000300800 */
[----:B------:R-:W2:Y:S02]  /*1c0f0*/  LDL.LU R13, [R1+0xecc] ;  /* 0x000ecc00010d7983 */ /* 0x000ea40000300800 */
[----:B------:R-:W-:Y:S01]  /*1c100*/  STL.64 [R1+0x1198], R14 ;  /* 0x0011980e01007387 */ /* 0x000fe20000100a00 */
[----:B--2---:R0:W-:Y:S04]  /*1c110*/  STL.64 [R1+0x1190], R12 ;  /* 0x0011900c01007387 */ /* 0x0041e80000100a00 */
[----:B0-----:R-:W2:Y:S01]  /*1c120*/  LDL.LU R12, [R1+0xf78] ;  /* 0x000f7800010c7983 */ /* 0x001ea20000300800 */
[----:B------:R-:W2:Y:S02]  /*1c130*/  LDL.LU R13, [R1+0x1020] ;  /* 0x00102000010d7983 */ /* 0x000ea40000300800 */
[----:B------:R-:W-:-:S02]  /*1c140*/  IMAD.MOV.U32 R14, RZ, RZ, R25 ;  /* 0x000000ffff0e7224 */ /* 0x000fc400078e0019 */
[----:B------:R-:W-:-:S05]  /*1c150*/  IMAD.MOV.U32 R15, RZ, RZ, R24 ;  /* 0x000000ffff0f7224 */ /* 0x000fca00078e0018 */
[----:B------:R-:W-:Y:S04]  /*1c160*/  STL.64 [R1+0x11b8], R14 ;  /* 0x0011b80e01007387 */ /* 0x000fe80000100a00 */
[----:B--2---:R0:W-:Y:S04]  /*1c170*/  STL.64 [R1+0x11b0], R12 ;  /* 0x0011b00c01007387 */ /* 0x0041e80000100a00 */
[----:B0-----:R-:W2:Y:S01]  /*1c180*/  LDL.LU R12, [R1+0x800] ;  /* 0x00080000010c7983 */ /* 0x001ea20000300800 */
[----:B------:R-:W2:Y:S02]  /*1c190*/  LDL.LU R13, [R1+0x804] ;  /* 0x00080400010d7983 */ /* 0x000ea40000300800 */
[----:B------:R-:W2:Y:S02]  /*1c1a0*/  LDL.LU R14, [R1+0x808] ;  /* 0x00080800010e7983 */ /* 0x000ea40000300800 */
[----:B------:R-:W2:Y:S02]  /*1c1b0*/  LDL.LU R15, [R1+0x80c] ;  /* 0x00080c00010f7983 */ /* 0x000ea40000300800 */
[----:B--2---:R0:W-:Y:S01]  /*1c1c0*/  STL.64 [R1+0x11c8], R14 ;  /* 0x0011c80e01007387 */ /* 0x0041e20000100a00 */
[----:B------:R1:W-:Y:S02]  /*1c1d0*/  STL.64 [R1+0x11c0], R12 ;  /* 0x0011c00c01007387 */ /* 0x0003e40000100a00 */
[----:B0-----:R-:W-:-:S02]  /*1c1e0*/  IMAD.MOV.U32 R14, RZ, RZ, R19 ;  /* 0x000000ffff0e7224 */ /* 0x001fc400078e0013 */
[----:B------:R-:W-:-:S05]  /*1c1f0*/  IMAD.MOV.U32 R15, RZ, RZ, R18 ;  /* 0x000000ffff0f7224 */ /* 0x000fca00078e0012 */
[----:B------:R0:W-:Y:S01]  /*1c200*/  STL.64 [R1+0x11e0], R14 ;  /* 0x0011e00e01007387 */ /* 0x0001e20000100a00 */
[----:B-1----:R-:W2:Y:S02]  /*1c210*/  LDL.LU R12, [R1+0x820] ;  /* 0x00082000010c7983 */ /* 0x002ea40000300800 */
[----:B------:R-:W2:Y:S01]  /*1c220*/  LDL.LU R13, [R1+0x824] ;  /* 0x00082400010d7983 */ /* 0x000ea20000300800 */
[----:B0-----:R-:W2:Y:S01]  /*1c230*/  LDL.LU R14, [R1+0x828] ;  /* 0x00082800010e7983 */ /* 0x001ea20000300800 */
[----:B------:R-:W2:Y:S03]  /*1c240*/  LDL.LU R15, [R1+0x82c] ;  /* 0x00082c00010f7983 */ /* 0x000ea60000300800 */
[----:B--2---:R3:W-:Y:S01]  /*1c250*/  STL.64 [R1+0x11f0], R14 ;  /* 0x0011f00e01007387 */ /* 0x0047e20000100a00 */
[----:B------:R-:W-:Y:S02]  /*1c260*/  STL.64 [R1+0x11e8], R12 ;  /* 0x0011e80c01007387 */ /* 0x000fe40000100a00 */
[----:B---3--:R-:W-:-:S02]  /*1c270*/  IMAD.MOV.U32 R14, RZ, RZ, R17 ;  /* 0x000000ffff0e7224 */ /* 0x008fc400078e0011 */
[----:B------:R-:W-:-:S05]  /*1c280*/  IMAD.MOV.U32 R15, RZ, RZ, R16 ;  /* 0x000000ffff0f7224 */ /* 0x000fca00078e0010 */
[----:B------:R0:W-:Y:S02]  /*1c290*/  STL.64 [R1+0x1208], R14 ;  /* 0x0012080e01007387 */ /* 0x0001e40000100a00 */
[----:B0-----:R-:W-:Y:S02]  /*1c2a0*/  IMAD.MOV.U32 R14, RZ, RZ, R21 ;  /* 0x000000ffff0e7224 */ /* 0x001fe400078e0015 */
[----:B----4-:R-:W-:-:S05]  /*1c2b0*/  IMAD.MOV.U32 R15, RZ, RZ, R11 ;  /* 0x000000ffff0f7224 */ /* 0x010fca00078e000b */
[----:B------:R-:W-:Y:S01]  /*1c2c0*/  STL.64 [R1+0x1220], R14 ;  /* 0x0012200e01007387 */ /* 0x000fe20000100a00 */
[----:B------:R-:W2:Y:S02]  /*1c2d0*/  LDL.LU R17, [R1+0xed0] ;  /* 0x000ed00001117983 */ /* 0x000ea40000300800 */
[----:B------:R-:W3:Y:S02]  /*1c2e0*/  LDL.LU R18, [R1+0xf7c] ;  /* 0x000f7c0001127983 */ /* 0x000ee40000300800 */
[----:B------:R-:W3:Y:S02]  /*1c2f0*/  LDL.LU R19, [R1+0xf80] ;  /* 0x000f800001137983 */ /* 0x000ee40000300800 */
[----:B---3--:R-:W-:Y:S01]  /*1c300*/  STL.64 [R1+0x11a8], R18 ;  /* 0x0011a81201007387 */ /* 0x008fe20000100a00 */
[----:B--2---:R0:W-:Y:S02]  /*1c310*/  STL [R1+0x11a0], R17 ;  /* 0x0011a01101007387 */ /* 0x0041e40000100800 */
[----:B------:R-:W2:Y:S01]  /*1c320*/  LDL.LU R16, [R1+0x860] ;  /* 0x0008600001107983 */ /* 0x000ea20000300800 */
[----:B0-----:R-:W2:Y:S01]  /*1c330*/  LDL.LU R17, [R1+0x864] ;  /* 0x0008640001117983 */ /* 0x001ea20000300800 */
[----:B------:R-:W3:Y:S02]  /*1c340*/  LDL.LU R18, [R1+0x868] ;  /* 0x0008680001127983 */ /* 0x000ee40000300800 */
[----:B------:R-:W3:Y:S02]  /*1c350*/  LDL.LU R19, [R1+0x86c] ;  /* 0x00086c0001137983 */ /* 0x000ee40000300800 */
[----:B------:R-:W-:-:S02]  /*1c360*/  IMAD.MOV.U32 R14, RZ, RZ, R10 ;  /* 0x000000ffff0e7224 */ /* 0x000fc400078e000a */
[----:B------:R-:W-:-:S05]  /*1c370*/  IMAD.MOV.U32 R15, RZ, RZ, R9 ;  /* 0x000000ffff0f7224 */ /* 0x000fca00078e0009 */
[----:B------:R-:W-:Y:S04]  /*1c380*/  STL.64 [R1+0x1238], R14 ;  /* 0x0012380e01007387 */ /* 0x000fe80000100a00 */
[----:B---3--:R-:W-:Y:S01]  /*1c390*/  STL.64 [R1+0x11d8], R18 ;  /* 0x0011d81201007387 */ /* 0x008fe20000100a00 */
[----:B--2---:R0:W-:Y:S03]  /*1c3a0*/  STL.64 [R1+0x11d0], R16 ;  /* 0x0011d01001007387 */ /* 0x0041e60000100a00 */
[----:B0-----:R-:W2:Y:S01]  /*1c3b0*/  LDL.LU R16, [R1+0x810] ;  /* 0x0008100001107983 */ /* 0x001ea20000300800 */
[----:B------:R-:W2:Y:S02]  /*1c3c0*/  LDL.LU R17, [R1+0x814] ;  /* 0x0008140001117983 */ /* 0x000ea40000300800 */
[----:B------:R-:W3:Y:S02]  /*1c3d0*/  LDL.LU R18, [R1+0x818] ;  /* 0x0008180001127983 */ /* 0x000ee40000300800 */
[----:B------:R-:W3:Y:S02]  /*1c3e0*/  LDL.LU R19, [R1+0x81c] ;  /* 0x00081c0001137983 */ /* 0x000ee40000300800 */
[----:B------:R-:W-:-:S02]  /*1c3f0*/  IMAD.MOV.U32 R14, RZ, RZ, R8 ;  /* 0x000000ffff0e7224 */ /* 0x000fc400078e0008 */
[----:B------:R-:W-:-:S05]  /*1c400*/  IMAD.MOV.U32 R15, RZ, RZ, R3 ;  /* 0x000000ffff0f7224 */ /* 0x000fca00078e0003 */
[----:B------:R0:W-:Y:S02]  /*1c410*/  STL.64 [R1+0x1250], R14 ;  /* 0x0012500e01007387 */ /* 0x0001e40000100a00 */
[----:B0-----:R-:W-:Y:S02]  /*1c420*/  IMAD.MOV.U32 R14, RZ, RZ, R2 ;  /* 0x000000ffff0e7224 */ /* 0x001fe400078e0002 */
[----:B------:R-:W-:Y:S01]  /*1c430*/  IMAD.MOV.U32 R15, RZ, RZ, R0 ;  /* 0x000000ffff0f7224 */ /* 0x000fe200078e0000 */
[----:B---3--:R-:W-:Y:S01]  /*1c440*/  STL.64 [R1+0x1200], R18 ;  /* 0x0012001201007387 */ /* 0x008fe20000100a00 */
[----:B--2---:R0:W-:Y:S03]  /*1c450*/  STL.64 [R1+0x11f8], R16 ;  /* 0x0011f81001007387 */ /* 0x0041e60000100a00 */
[----:B0-----:R-:W2:Y:S01]  /*1c460*/  LDL.LU R16, [R1+0x830] ;  /* 0x0008300001107983 */ /* 0x001ea20000300800 */
[----:B------:R-:W2:Y:S02]  /*1c470*/  LDL.LU R17, [R1+0x834] ;  /* 0x0008340001117983 */ /* 0x000ea40000300800 */
[----:B------:R-:W3:Y:S02]  /*1c480*/  LDL.LU R18, [R1+0x838] ;  /* 0x0008380001127983 */ /* 0x000ee40000300800 */
[----:B------:R-:W3:Y:S01]  /*1c490*/  LDL.LU R19, [R1+0x83c] ;  /* 0x00083c0001137983 */ /* 0x000ee20000300800 */
[----:B------:R-:W-:Y:S01]  /*1c4a0*/  STL.64 [R1+0x1278], R14 ;  /* 0x0012780e01007387 */ /* 0x000fe20000100a00 */
[----:B------:R-:W4:Y:S02]  /*1c4b0*/  LDL.LU R8, [R1+0x1b0] ;  /* 0x0001b00001087983 */ /* 0x000f240000300800 */
[----:B------:R-:W4:Y:S02]  /*1c4c0*/  LDL.LU R9, [R1+0x1b4] ;  /* 0x0001b40001097983 */ /* 0x000f240000300800 */
[----:B------:R-:W2:Y:S01]  /*1c4d0*/  LDL.LU R10, [R1+0x1b8] ;  /* 0x0001b800010a7983 */ /* 0x000ea20000300800 */
[----:B------:R-:W2:Y:S04]  /*1c4e0*/  LDL.LU R11, [R1+0x1bc] ;  /* 0x0001bc00010b7983 */ /* 0x000ea80000300800 */
[----:B--2---:R-:W-:Y:S01]  /*1c4f0*/  STL.64 [R1+0x1298], R10 ;  /* 0x0012980a01007387 */ /* 0x004fe20000100a00 */
[----:B----4-:R0:W-:Y:S03]  /*1c500*/  STL.64 [R1+0x1290], R8 ;  /* 0x0012900801007387 */ /* 0x0101e60000100a00 */
[----:B0-----:R-:W2:Y:S01]  /*1c510*/  LDL.LU R8, [R1+0x250] ;  /* 0x0002500001087983 */ /* 0x001ea20000300800 */
[----:B------:R-:W2:Y:S02]  /*1c520*/  LDL.LU R9, [R1+0x254] ;  /* 0x0002540001097983 */ /* 0x000ea40000300800 */
[----:B------:R-:W4:Y:S02]  /*1c530*/  LDL.LU R10, [R1+0x258] ;  /* 0x00025800010a7983 */ /* 0x000f240000300800 */
[----:B------:R-:W4:Y:S02]  /*1c540*/  LDL.LU R11, [R1+0x25c] ;  /* 0x00025c00010b7983 */ /* 0x000f240000300800 */
[----:B----4-:R0:W-:Y:S01]  /*1c550*/  STL.64 [R1+0x12a8], R10 ;  /* 0x0012a80a01007387 */ /* 0x0101e20000100a00 */
[----:B--2---:R-:W-:Y:S03]  /*1c560*/  STL.64 [R1+0x12a0], R8 ;  /* 0x0012a00801007387 */ /* 0x004fe60000100a00 */
[----:B0-----:R-:W2:Y:S01]  /*1c570*/  LDL.LU.64 R10, [R1+0x58] ;  /* 0x00005800010a7983 */ /* 0x001ea20000300a00 */
[----:B------:R-:W4:Y:S03]  /*1c580*/  LDL.LU.64 R26, [R1+0x48] ;  /* 0x00004800011a7983 */ /* 0x000f260000300a00 */
[----:B----4-:R0:W-:Y:S01]  /*1c590*/  STL.64 [R1+0x12b0], R26 ;  /* 0x0012b01a01007387 */ /* 0x0101e20000100a00 */
[----:B------:R-:W2:Y:S02]  /*1c5a0*/  LDL.LU R24, [R1+0x260] ;  /* 0x0002600001187983 */ /* 0x000ea40000300800 */
[----:B------:R-:W2:Y:S01]  /*1c5b0*/  LDL.LU R25, [R1+0x264] ;  /* 0x0002640001197983 */ /* 0x000ea20000300800 */
[----:B0-----:R-:W2:Y:S01]  /*1c5c0*/  LDL.LU R26, [R1+0x268] ;  /* 0x00026800011a7983 */ /* 0x001ea20000300800 */
[----:B------:R-:W2:Y:S02]  /*1c5d0*/  LDL.LU R27, [R1+0x26c] ;  /* 0x00026c00011b7983 */ /* 0x000ea40000300800 */
[----:B------:R-:W4:Y:S02]  /*1c5e0*/  LDL.LU R12, [R1+0x240] ;  /* 0x00024000010c7983 */ /* 0x000f240000300800 */
[----:B------:R-:W4:Y:S01]  /*1c5f0*/  LDL.LU R13, [R1+0x244] ;  /* 0x00024400010d7983 */ /* 0x000f220000300800 */
[----:B------:R-:W4:Y:S01]  /*1c600*/  LDL.LU R14, [R1+0x248] ;  /* 0x00024800010e7983 */ /* 0x000f220000300800 */
[----:B------:R-:W4:Y:S02]  /*1c610*/  LDL.LU R15, [R1+0x24c] ;  /* 0x00024c00010f7983 */ /* 0x000f240000300800 */
[----:B---3--:R-:W-:Y:S02]  /*1c620*/  STL.64 [R1+0x1218], R18 ;  /* 0x0012181201007387 */ /* 0x008fe40000100a00 */
[----:B------:R0:W-:Y:S02]  /*1c630*/  STL.64 [R1+0x1210], R16 ;  /* 0x0012101001007387 */ /* 0x0001e40000100a00 */
        /* <DEDUP_REMOVED lines=9> */
[----:B------:R-:W3:Y:S01]  /*1c6d0*/  LDL.LU R19, [R1+0x7cc] ;  /* 0x0007cc0001137983 */ /* 0x000ee20000300800 */
[----:B------:R-:W-:Y:S01]  /*1c6e0*/  HMMA.16816.F32.BF16 R24, R4, R10, R24 ;  /* 0x0000000a0418723c */ /* 0x000fe20000041818 */
[----:B---3--:R-:W-:Y:S01]  /*1c6f0*/  STL.64 [R1+0x1248], R18 ;  /* 0x0012481201007387 */ /* 0x008fe20000100a00 */
[----:B--2---:R0:W-:Y:S03]  /*1c700*/  STL.64 [R1+0x1240], R16 ;  /* 0x0012401001007387 */ /* 0x0041e60000100a00 */
[----:B0-----:R-:W2:Y:S01]  /*1c710*/  LDL.LU R16, [R1+0x7d0] ;  /* 0x0007d00001107983 */ /* 0x001ea20000300800 */
[----:B------:R-:W2:Y:S02]  /*1c720*/  LDL.LU R17, [R1+0x7d4] ;  /* 0x0007d40001117983 */ /* 0x000ea40000300800 */
[----:B------:R-:W3:Y:S02]  /*1c730*/  LDL.LU R18, [R1+0x7d8] ;  /* 0x0007d80001127983 */ /* 0x000ee40000300800 */
[----:B------:R-:W3:Y:S02]  /*1c740*/  LDL.LU R19, [R1+0x7dc] ;  /* 0x0007dc0001137983 */ /* 0x000ee40000300800 */
[----:B------:R-:W-:-:S02]  /*1c750*/  IMAD.MOV.U32 R28, RZ, RZ, R10 ;  /* 0x000000ffff1c7224 */ /* 0x000fc400078e000a */
[----:B------:R-:W-:Y:S01]  /*1c760*/  IMAD.MOV.U32 R0, RZ, RZ, R11 ;  /* 0x000000ffff007224 */ /* 0x000fe200078e000b */
[----:B---3--:R-:W-:Y:S01]  /*1c770*/  STL.64 [R1+0x1260], R18 ;  /* 0x0012601201007387 */ /* 0x008fe20000100a00 */
[----:B--2---:R0:W-:Y:S03]  /*1c780*/  STL.64 [R1+0x1258], R16 ;  /* 0x0012581001007387 */ /* 0x0041e60000100a00 */
[----:B0-----:R-:W2:Y:S01]  /*1c790*/  LDL.LU R16, [R1+0x7e0] ;  /* 0x0007e00001107983 */ /* 0x001ea20000300800 */
[----:B------:R-:W2:Y:S02]  /*1c7a0*/  LDL.LU R17, [R1+0x7e4] ;  /* 0x0007e40001117983 */ /* 0x000ea40000300800 */
[----:B------:R-:W2:Y:S02]  /*1c7b0*/  LDL.LU R18, [R1+0x7e8] ;  /* 0x0007e80001127983 */ /* 0x000ea40000300800 */
[----:B------:R-:W2:Y:S01]  /*1c7c0*/  LDL.LU R19, [R1+0x7ec] ;  /* 0x0007ec0001137983 */ /* 0x000ea20000300800 */
[----:B------:R-:W3:Y:S01]  /*1c7d0*/  LDL.LU R21, [R1+0x1024] ;  /* 0x0010240001157983 */ /* 0x000ee20000300800 */
[----:B------:R-:W-:Y:S02]  /*1c7e0*/  STL.64 [R1+0x260], R24 ;  /* 0x0002601801007387 */ /* 0x000fe40000100a00 */
[----:B------:R0:W-:Y:S02]  /*1c7f0*/  STL.64 [R1+0x268], R26 ;  /* 0x0002681a01007387 */ /* 0x0001e40000100a00 */
[----:B0-----:R-:W2:Y:S01]  /*1c800*/  LDL.LU.64 R26, [R1+0x12b0] ;  /* 0x0012b000011a7983 */ /* 0x001ea20000300a00 */
[----:B------:R-:W2:Y:S02]  /*1c810*/  LDL.LU.64 R10, [R1+0x12a8] ;  /* 0x0012a800010a7983 */ /* 0x000ea40000300a00 */
[----:B------:R-:W2:Y:S02]  /*1c820*/  LDL.LU.64 R8, [R1+0x12a0] ;  /* 0x0012a00001087983 */ /* 0x000ea40000300a00 */
        /* <DEDUP_REMOVED lines=8> */
[----:B------:R-:W4:Y:S02]  /*1c8b0*/  LDL.LU.64 R26, [R1+0x1288] ;  /* 0x00128800011a7983 */ /* 0x000f240000300a00 */
[----:B------:R-:W2:Y:S01]  /*1c8c0*/  LDL.LU.64 R24, [R1+0x1280] ;  /* 0x0012800001187983 */ /* 0x000ea20000300a00 */
[C---:B----4-:R-:W-:Y:S08]  /*1c8d0*/  HMMA.16816.F32.BF16 R12, R4.reuse, R26, R12 ;  /* 0x0000001a040c723c */ /* 0x050ff0000004180c */
[----:B--2---:R-:W-:Y:S11]  /*1c8e0*/  HMMA.16816.F32.BF16 R4, R4, R22, R8 ;  /* 0x000000160404723c */ /* 0x004ff60000041808 */
[----:B------:R-:W-:Y:S04]  /*1c8f0*/  @!UPT UIADD3 URZ, URZ, URZ, URZ ;  /* 0x0000003f3f3ff290 */ /* 0x000fe8000fffe03f */
[----:B------:R-:W-:Y:S01]  /*1c900*/  STL.64 [R1+0xa00], R12 ;  /* 0x000a000c01007387 */ /* 0x000fe20000100a00 */
[----:B------:R0:W-:Y:S03]  /*1c910*/  STL.64 [R1+0xa08], R14 ;  /* 0x000a080e01007387 */ /* 0x0001e60000100a00 */
[----:B0-----:R-:W2:Y:S01]  /*1c920*/  LDL.LU.64 R14, [R1+0x1278] ;  /* 0x00127800010e7983 */ /* 0x001ea20000300a00 */
[----:B------:R0:W-:Y:S03]  /*1c930*/  STL.64 [R1+0x1148], R26 ;  /* 0x0011481a01007387 */ /* 0x0001e60000100a00 */
[----:B0-----:R-:W4:Y:S01]  /*1c940*/  LDL.LU R26, [R1+0xc8] ;  /* 0x0000c800011a7983 */ /* 0x001f220000300800 */
[----:B------:R-:W2:Y:S02]  /*1c950*/  LDL.LU.64 R10, [R1+0x1270] ;  /* 0x00127000010a7983 */ /* 0x000ea40000300a00 */
[----:B------:R-:W2:Y:S02]  /*1c960*/  LDL.LU.64 R8, [R1+0x1268] ;  /* 0x0012680001087983 */ /* 0x000ea40000300a00 */
[----:B------:R-:W-:Y:S01]  /*1c970*/  STL.64 [R1+0x9e0], R4 ;  /* 0x0009e00401007387 */ /* 0x000fe20000100a00 */
[----:B------:R-:W-:Y:S01]  /*1c980*/  STL.64 [R1+0x9e8], R6 ;  /* 0x0009e80601007387 */ /* 0x000fe20000100a00 */
[C---:B--2---:R-:W-:Y:S03]  /*1c990*/  HMMA.16816.F32.BF16 R12, R8.reuse, R14, R16 ;  /* 0x0000000e080c723c */ /* 0x044fe60000041810 */
[----:B------:R-:W2:Y:S01]  /*1c9a0*/  LDL.LU.64 R18, [R1+0x1260] ;  /* 0x0012600001127983 */ /* 0x000ea20000300a00 */
[----:B------:R-:W2:Y:S11]  /*1c9b0*/  LDL.LU.64 R16, [R1+0x1258] ;  /* 0x0012580001107983 */ /* 0x000eb60000300a00 */
[----:B------:R-:W-:Y:S08]  /*1c9c0*/  @!UPT UIADD3 URZ, URZ, URZ, URZ ;  /* 0x0000003f3f3ff290 */ /* 0x000ff0000fffe03f */
        /* <DEDUP_REMOVED lines=24> */
[----:B--2---:R-:W-:Y:S02]  /*1cb50*/  HMMA.16816.F32.BF16 R12, R8, R14, R16 ;  /* 0x0000000e080c723c */ /* 0x004fe40000041810 */
[----:B------:R-:W2:Y:S01]  /*1cb60*/  LDL.LU.64 R18, [R1+0x1200] ;  /* 0x0012000001127983 */ /* 0x000ea20000300a00 */
[----:B------:R-:W2:Y:S11]  /*1cb70*/  LDL.LU.64 R16, [R1+0x11f8] ;  /* 0x0011f80001107983 */ /* 0x000eb60000300a00 */
[----:B------:R-:W-:Y:S09]  /*1cb80*/  @!UPT UIADD3 URZ, URZ, URZ, URZ ;  /* 0x0000003f3f3ff290 */ /* 0x000ff2000fffe03f */
[----:B------:R-:W-:Y:S01]  /*1cb90*/  STL.64 [R1+0x1c0], R12 ;  /* 0x0001c00c01007387 */ /* 0x000fe20000100a00 */
[----:B------:R0:W-:Y:S03]  /*1cba0*/  STL.64 [R1+0x1c8], R14 ;  /* 0x0001c80e01007387 */ /* 0x0001e60000100a00 */
[----:B0-----:R-:W4:Y:S01]  /*1cbb0*/  LDL.LU.64 R14, [R1+0x11f0] ;  /* 0x0011f000010e7983 */ /* 0x001f220000300a00 */
[----:B------:R-:W4:Y:S02]  /*1cbc0*/  LDL.LU.64 R12, [R1+0x11e8] ;  /* 0x0011e800010c7983 */ /* 0x000f240000300a00 */
[----:B------:R-:W-:Y:S02]  /*1cbd0*/  IMAD.MOV.U32 R27, RZ, RZ, R25 ;  /* 0x000000ffff1b7224 */ /* 0x000fe400078e0019 */
[----:B------:R-:W-:-:S05]  /*1cbe0*/  IMAD.MOV.U32 R6, RZ, RZ, R24 ;  /* 0x000000ffff067224 */ /* 0x000fca00078e0018 */
[C---:B----4-:R-:W-:Y:S01]  /*1cbf0*/  HMMA.16816.F32.BF16 R24, R8.reuse, R26, R12 ;  /* 0x0000001a0818723c */ /* 0x050fe2000004180c */
[----:B------:R-:W2:Y:S11]  /*1cc00*/  LDL.LU.64 R14, [R1+0x11e0] ;  /* 0x0011e000010e7983 */ /* 0x000eb60000300a00 */
[----:B------:R-:W-:Y:S11]  /*1cc10*/  @!UPT UIADD3 URZ, URZ, URZ, URZ ;  /* 0x0000003f3f3ff290 */ /* 0x000ff6000fffe03f */
[----:B------:R0:W-:Y:S01]  /*1cc20*/  STL.64 [R1+0x1e0], R24 ;  /* 0x0001e01801007387 */ /* 0x0001e20000100a00 */
[----:B------:R-:W-:Y:S03]  /*1cc30*/  STL.64 [R1+0x1e8], R26 ;  /* 0x0001e81a01007387 */ /* 0x000fe60000100a00 */
[----:B0-----:R-:W4:Y:S01]  /*1cc40*/  LDL.LU R24, [R1+0xf88] ;  /* 0x000f880001187983 */ /* 0x001f220000300800 */
[----:B------:R-:W3:Y:S01]  /*1cc50*/  LDL.LU R25, [R1+0x1028] ;  /* 0x0010280001197983 */ /* 0x000ee20000300800 */
[----:B--2---:R-:W-:Y:S02]  /*1cc60*/  HMMA.16816.F32.BF16 R12, R8, R14, R16 ;  /* 0x0000000e080c723c */ /* 0x004fe40000041810 */
[----:B------:R-:W2:Y:S01]  /*1cc70*/  LDL.LU.64 R18, [R1+0x11d8] ;  /* 0x0011d80001127983 */ /* 0x000ea20000300a00 */
[----:B------:R-:W2:Y:S11]  /*1cc80*/  LDL.LU.64 R16, [R1+0x11d0] ;  /* 0x0011d00001107983 */ /* 0x000eb60000300a00 */
[----:B------:R-:W-:Y:S09]  /*1cc90*/  @!UPT UIADD3 URZ, URZ, URZ, URZ ;  /* 0x0000003f3f3ff290 */ /* 0x000ff2000fffe03f */
[----:B------:R-:W-:Y:S01]  /*1cca0*/  STL.64 [R1+0x220], R12 ;  /* 0x0002200c01007387 */ /* 0x000fe20000100a00 */
[----:B------:R0:W-:Y:S03]  /*1ccb0*/  STL.64 [R1+0x228], R14 ;  /* 0x0002280e01007387 */ /* 0x0001e60000100a00 */
[----:B0-----:R-:W2:Y:S01]  /*1ccc0*/  LDL.LU.64 R14, [R1+0x11c8] ;  /* 0x0011c800010e7983 */ /* 0x001ea20000300a00 */
[----:B------:R-:W2:Y:S02]  /*1ccd0*/  LDL.LU.64 R12, [R1+0x11c0] ;  /* 0x0011c000010c7983 */ /* 0x000ea40000300a00 */
[----:B------:R-:W-:-:S07]  /*1cce0*/  IMAD.MOV.U32 R7, RZ, RZ, R20 ;  /* 0x000000ffff077224 */ /* 0x000fce00078e0014 */
[C---:B--2---:R-:W-:Y:S01]  /*1ccf0*/  HMMA.16816.F32.BF16 R4, R8.reuse, R6, R12 ;  /* 0x000000060804723c */ /* 0x044fe2000004180c */
[----:B------:R-:W2:Y:S01]  /*1cd00*/  LDL.LU.64 R14, [R1+0x11b8] ;  /* 0x0011b800010e7983 */ /* 0x000ea20000300a00 */
[----:B------:R-:W2:Y:S11]  /*1cd10*/  LDL.LU.64 R12, [R1+0x11b0] ;  /* 0x0011b000010c7983 */ /* 0x000eb60000300a00 */
[----:B------:R-:W-:Y:S10]  /*1cd20*/  @!UPT UIADD3 URZ, URZ, URZ, URZ ;  /* 0x0000003f3f3ff290 */ /* 0x000ff4000fffe03f */
[----:B------:R2:W-:Y:S01]  /*1cd30*/  STL.64 [R1+0x240], R4 ;  /* 0x0002400401007387 */ /* 0x0005e20000100a00 */
[----:B------:R-:W-:Y:S02]  /*1cd40*/  STL.64 [R1+0x248], R6 ;  /* 0x0002480601007387 */ /* 0x000fe40000100a00 */
[----:B--2---:R-:W-:Y:S02]  /*1cd50*/  IMAD.MOV.U32 R4, RZ, RZ, R13 ;  /* 0x000000ffff047224 */ /* 0x004fe400078e000d */
[----:B------:R-:W-:Y:S02]  /*1cd60*/  IMAD.MOV.U32 R5, RZ, RZ, R12 ;  /* 0x000000ffff057224 */ /* 0x000fe400078e000c */
[----:B------:R-:W-:Y:S01]  /*1cd70*/  HMMA.16816.F32.BF16 R12, R8, R14, R16 ;  /* 0x0000000e080c723c */ /* 0x000fe20000041810 */
[----:B------:R-:W2:Y:S01]  /*1cd80*/  LDL.LU.64 R18, [R1+0x11a8] ;  /* 0x0011a80001127983 */ /* 0x000ea20000300a00 */
[----:B------:R-:W2:Y:S11]  /*1cd90*/  LDL.LU R17, [R1+0x11a0] ;  /* 0x0011a00001117983 */ /* 0x000eb60000300800 */
[----:B------:R-:W-:Y:S10]  /*1cda0*/  @!UPT UIADD3 URZ, URZ, URZ, URZ ;  /* 0x0000003f3f3ff290 */ /* 0x000ff4000fffe03f */
[----:B------:R-:W-:Y:S01]  /*1cdb0*/  STL.64 [R1+0x250], R12 ;  /* 0x0002500c01007387 */ /* 0x000fe20000100a00 */
[----:B------:R0:W-:Y:S03]  /*1cdc0*/  STL.64 [R1+0x258], R14 ;  /* 0x0002580e01007387 */ /* 0x0001e60000100a00 */
[----:B0-----:R-:W2:Y:S01]  /*1cdd0*/  LDL.LU.64 R14, [R1+0x1198] ;  /* 0x00119800010e7983 */ /* 0x001ea20000300a00 */
[----:B------:R-:W2:Y:S02]  /*1cde0*/  LDL.LU.64 R12, [R1+0x1190] ;  /* 0x00119000010c7983 */ /* 0x000ea40000300a00 */
[----:B------:R-:W-:-:S04]  /*1cdf0*/  IMAD.MOV.U32 R20, RZ, RZ, c[0x0][0x18c] ;  /* 0x00006300ff147624 */ /* 0x000fc800078e00ff */
[----:B------:R-:W-:-:S04]  /*1ce00*/  IMAD.SHL.U32 R20, R20, 0x20, RZ ;  /* 0x0000002014147824 */ /* 0x000fc800078e00ff */
[----:B------:R-:W-:-:S05]  /*1ce10*/  IMAD.WIDE R4, R20, 0x2, R4 ;  /* 0x0000000214047825 */ /* 0x000fca00078e0204 */
[----:B------:R-:W-:Y:S01]  /*1ce20*/  STL [R1+0x1020], R4 ;  /* 0x0010200401007387 */ /* 0x000fe20000100800 */
[----:B------:R-:W-:Y:S02]  /*1ce30*/  STL [R1+0xf78], R5 ;  /* 0x000f780501007387 */ /* 0x000fe40000100800 */
[----:B------:R-:W3:Y:S02]  /*1ce40*/  LDL.LU R26, [R1+0xf90] ;  /* 0x000f9000011a7983 */ /* 0x000ee40000300800 */
[----:B------:R-:W3:Y:S01]  /*1ce50*/  LDL.LU R27, [R1+0x102c] ;  /* 0x00102c00011b7983 */ /* 0x000ee20000300800 */
[----:B--2---:R-:W-:-:S04]  /*1ce60*/  LOP3.LUT R13, R13, R12, RZ, 0x3c, !PT ;  /* 0x0000000c0d0d7212 */ /* 0x004fc800078e3cff */
[----:B------:R-:W-:-:S04]  /*1ce70*/  LOP3.LUT R12, R13, R12, RZ, 0x3c, !PT ;  /* 0x0000000c0d0c7212 */ /* 0x000fc800078e3cff */
[----:B------:R-:W-:-:S05]  /*1ce80*/  LOP3.LUT R13, R13, R12, RZ, 0x3c, !PT ;  /* 0x0000000c0d0d7212 */ /* 0x000fca00078e3cff */
[----:B------:R-:W-:-:S05]  /*1ce90*/  IMAD.WIDE R12, R20, 0x2, R12 ;  /* 0x00000002140c7825 */ /* 0x000fca00078e020c */
[----:B------:R0:W-:Y:S01]  /*1cea0*/  STL [R1+0xecc], R12 ;  /* 0x000ecc0c01007387 */ /* 0x0001e20000100800 */
[----:B------:R1:W-:Y:S03]  /*1ceb0*/  STL [R1+0xe74], R13 ;  /* 0x000e740d01007387 */ /* 0x0003e60000100800 */
[----:B0-----:R-:W2:Y:S01]  /*1cec0*/  LDL.LU R12, [R1+0xe78] ;  /* 0x000e7800010c7983 */ /* 0x001ea20000300800 */
[----:B-1----:R-:W2:Y:S02]  /*1ced0*/  LDL.LU R13, [R1+0xed4] ;  /* 0x000ed400010d7983 */ /* 0x002ea40000300800 */
[----:B------:R-:W-:Y:S02]  /*1cee0*/  IMAD.MOV.U32 R4, RZ, RZ, R18 ;  /* 0x000000ffff047224 */ /* 0x000fe400078e0012 */
[----:B------:R-:W-:-:S04]  /*1cef0*/  IMAD.MOV.U32 R5, RZ, RZ, R17 ;  /* 0x000000ffff057224 */ /* 0x000fc800078e0011 */
[----:B------:R-:W-:-:S04]  /*1cf00*/  IMAD.WIDE R4, R20, 0x2, R4 ;  /* 0x0000000214047825 */ /* 0x000fc800078e0204 */
[----:B---3--:R-:W-:Y:S01]  /*1cf10*/  IMAD.MOV.U32 R6, RZ, RZ, R21 ;  /* 0x000000ffff067224 */ /* 0x008fe200078e0015 */
[----:B------:R0:W-:Y:S01]  /*1cf20*/  STL [R1+0xf7c], R4 ;  /* 0x000f7c0401007387 */ /* 0x0001e20000100800 */
[----:B------:R1:W-:Y:S02]  /*1cf30*/  STL [R1+0xed0], R5 ;  /* 0x000ed00501007387 */ /* 0x0003e40000100800 */
[----:B------:R-:W-:-:S04]  /*1cf40*/  IMAD.MOV.U32 R7, RZ, RZ, R19 ;  /* 0x000000ffff077224 */ /* 0x000fc800078e0013 */
[----:B------:R-:W-:Y:S01]  /*1cf50*/  IMAD.WIDE R6, R20, 0x2, R6 ;  /* 0x0000000214067825 */ /* 0x000fe200078e0206 */
[----:B0-----:R-:W3:Y:S03]  /*1cf60*/  LDL.LU R4, [R1+0xed8] ;  /* 0x000ed80001047983 */ /* 0x001ee60000300800 */
[----:B-1----:R-:W3:Y:S02]  /*1cf70*/  LDL.LU R5, [R1+0xf84] ;  /* 0x000f840001057983 */ /* 0x002ee40000300800 */
[----:B------:R-:W-:Y:S02]  /*1cf80*/  STL [R1+0x1024], R6 ;  /* 0x0010240601007387 */ /* 0x000fe40000100800 */
[----:B------:R-:W-:Y:S01]  /*1cf90*/  STL [R1+0xf80], R7 ;  /* 0x000f800701007387 */ /* 0x000fe20000100800 */
[----:B------:R-:W3:Y:S01]  /*1cfa0*/  LDL.LU R16, [R1+0xee4] ;  /* 0x000ee40001107983 */ /* 0x000ee20000300800 */
[----:B------:R-:W3:Y:S02]  /*1cfb0*/  LDL.LU R17, [R1+0xee8] ;  /* 0x000ee80001117983 */ /* 0x000ee40000300800 */
[----:B------:R-:W3:Y:S02]  /*1cfc0*/  LDL.LU R18, [R1+0xf94] ;  /* 0x000f940001127983 */ /* 0x000ee40000300800 */
[----:B------:R-:W3:Y:S01]  /*1cfd0*/  LDL.LU R19, [R1+0xf98] ;  /* 0x000f980001137983 */ /* 0x000ee20000300800 */
        /* <DEDUP_REMOVED lines=8> */
[----:B-1----:R-:W2:Y:S01]  /*1d060*/  LDL.LU R13, [R1+0xedc] ;  /* 0x000edc00010d7983 */ /* 0x002ea20000300800 */
[----:B---3--:R-:W-:-:S04]  /*1d070*/  LOP3.LUT R5, R5, R4, RZ, 0x3c, !PT ;  /* 0x0000000405057212 */ /* 0x008fc800078e3cff */
[----:B------:R-:W-:-:S04]  /*1d080*/  LOP3.LUT R4, R5, R4, RZ, 0x3c, !PT ;  /* 0x0000000405047212 */ /* 0x000fc800078e3cff */
[----:B------:R-:W-:-:S05]  /*1d090*/  LOP3.LUT R5, R5, R4, RZ, 0x3c, !PT ;  /* 0x0000000405057212 */ /* 0x000fca00078e3cff */
[----:B------:R-:W-:-:S05]  /*1d0a0*/  IMAD.WIDE R4, R20, 0x2, R4 ;  /* 0x0000000214047825 */ /* 0x000fca00078e0204 */
[----:B------:R0:W-:Y:S01]  /*1d0b0*/  STL [R1+0xf84], R4 ;  /* 0x000f840401007387 */ /* 0x0001e20000100800 */
[----:B------:R1:W-:Y:S02]  /*1d0c0*/  STL [R1+0xed8], R5 ;  /* 0x000ed80501007387 */ /* 0x0003e40000100800 */
[----:B------:R-:W-:Y:S02]  /*1d0d0*/  IMAD.MOV.U32 R6, RZ, RZ, R25 ;  /* 0x000000ffff067224 */ /* 0x000fe400078e0019 */
[----:B----4-:R-:W-:Y:S01]  /*1d0e0*/  IMAD.MOV.U32 R7, RZ, RZ, R24 ;  /* 0x000000ffff077224 */ /* 0x010fe200078e0018 */
[----:B0-----:R-:W3:Y:S01]  /*1d0f0*/  LDL.LU R4, [R1+0xee0] ;  /* 0x000ee00001047983 */ /* 0x001ee20000300800 */
[----:B-1----:R-:W3:Y:S02]  /*1d100*/  LDL.LU R5, [R1+0xf8c] ;  /* 0x000f8c0001057983 */ /* 0x002ee40000300800 */
[----:B------:R-:W-:-:S05]  /*1d110*/  IMAD.WIDE R6, R20, 0x2, R6 ;  /* 0x0000000214067825 */ /* 0x000fca00078e0206 */
[----:B------:R-:W-:Y:S01]  /*1d120*/  STL [R1+0x1028], R6 ;  /* 0x0010280601007387 */ /* 0x000fe20000100800 */
[----:B------:R-:W-:Y:S02]  /*1d130*/  STL [R1+0xf88], R7 ;  /* 0x000f880701007387 */ /* 0x000fe40000100800 */
[----:B------:R-:W4:Y:S02]  /*1d140*/  LDL.LU R24, [R1+0xfa0] ;  /* 0x000fa00001187983 */ /* 0x000f240000300800 */
[----:B------:R-:W4:Y:S01]  /*1d150*/  LDL.LU R25, [R1+0x1034] ;  /* 0x0010340001197983 */ /* 0x000f220000300800 */
[----:B--2---:R-:W-:-:S04]  /*1d160*/  LOP3.LUT R13, R13, R12, RZ, 0x3c, !PT ;  /* 0x0000000c0d0d7212 */ /* 0x004fc800078e3cff */
[----:B------:R-:W-:-:S04]  /*1d170*/  LOP3.LUT R12, R13, R12, RZ, 0x3c, !PT ;  /* 0x0000000c0d0c7212 */ /* 0x000fc800078e3cff */
[----:B------:R-:W-:-:S05]  /*1d180*/  LOP3.LUT R13, R13, R12, RZ, 0x3c, !PT ;  /* 0x0000000c0d0d7212 */ /* 0x000fca00078e3cff */
[----:B------:R-:W-:-:S05]  /*1d190*/  IMAD.WIDE R12, R20, 0x2, R12 ;  /* 0x00000002140c7825 */ /* 0x000fca00078e020c */
[----:B------:R-:W-:Y:S01]  /*1d1a0*/  STL [R1+0xedc], R12 ;  /* 0x000edc0c01007387 */ /* 0x000fe20000100800 */
[----:B------:R0:W-:Y:S03]  /*1d1b0*/  STL [R1+0xe7c], R13 ;  /* 0x000e7c0d01007387 */ /* 0x0001e60000100800 */
[----:B0-----:R-:W2:Y:S01]  /*1d1c0*/  LDL.LU R13, [R1+0xe80] ;  /* 0x000e8000010d7983 */ /* 0x001ea20000300800 */
[----:B---3--:R-:W-:-:S04]  /*1d1d0*/  LOP3.LUT R5, R5, R4, RZ, 0x3c, !PT ;  /* 0x0000000405057212 */ /* 0x008fc800078e3cff */
[----:B------:R-:W-:Y:S01]  /*1d1e0*/  LOP3.LUT R4, R5, R4, RZ, 0x3c, !PT ;  /* 0x0000000405047212 */ /* 0x000fe200078e3cff */
[----:B------:R-:W-:-:S03]  /*1d1f0*/  IMAD.MOV.U32 R6, RZ, RZ, R27 ;  /* 0x000000ffff067224 */ /* 0x000fc600078e001b */
[----:B------:R-:W-:Y:S01]  /*1d200*/  LOP3.LUT R5, R5, R4, RZ, 0x3c, !PT ;  /* 0x0000000405057212 */ /* 0x000fe200078e3cff */
[----:B------:R-:W-:Y:S02]  /*1d210*/  IMAD.MOV.U32 R7, RZ, RZ, R26 ;  /* 0x000000ffff077224 */ /* 0x000fe400078e001a */
[----:B------:R-:W-:Y:S02]  /*1d220*/  IMAD.MOV.U32 R12, RZ, RZ, R16 ;  /* 0x000000ffff0c7224 */ /* 0x000fe400078e0010 */
[----:B------:R-:W-:-:S04]  /*1d230*/  IMAD.WIDE R4, R20, 0x2, R4 ;  /* 0x0000000214047825 */ /* 0x000fc800078e0204 */
[C---:B------:R-:W-:Y:S01]  /*1d240*/  IMAD.WIDE R6, R20.reuse, 0x2, R6 ;  /* 0x0000000214067825 */ /* 0x040fe200078e0206 */
[----:B------:R-:W-:Y:S03]  /*1d250*/  STL [R1+0xf8c], R4 ;  /* 0x000f8c0401007387 */ /* 0x000fe60000100800 */
[----:B------:R-:W-:Y:S02]  /*1d260*/  STL [R1+0xee0], R5 ;  /* 0x000ee00501007387 */ /* 0x000fe40000100800 */
[----:B------:R-:W-:Y:S02]  /*1d270*/  STL [R1+0x102c], R6 ;  /* 0x00102c0601007387 */ /* 0x000fe40000100800 */
[----:B------:R-:W-:Y:S01]  /*1d280*/  STL [R1+0xf90], R7 ;  /* 0x000f900701007387 */ /* 0x000fe20000100800 */
[----:B------:R-:W3:Y:S01]  /*1d290*/  LDL.LU R26, [R1+0xfa8] ;  /* 0x000fa800011a7983 */ /* 0x000ee20000300800 */
[----:B------:R-:W3:Y:S02]  /*1d2a0*/  LDL.LU R27, [R1+0x1038] ;  /* 0x00103800011b7983 */ /* 0x000ee40000300800 */
[----:B--2---:R-:W-:-:S05]  /*1d2b0*/  IMAD.WIDE R12, R20, 0x2, R12 ;  /* 0x00000002140c7825 */ /* 0x004fca00078e020c */
[----:B------:R0:W-:Y:S01]  /*1d2c0*/  STL [R1+0xee4], R12 ;  /* 0x000ee40c01007387 */ /* 0x0001e20000100800 */
[----:B------:R1:W-:Y:S03]  /*1d2d0*/  STL [R1+0xe80], R13 ;  /* 0x000e800d01007387 */ /* 0x0003e60000100800 */
[----:B0-----:R-:W2:Y:S01]  /*1d2e0*/  LDL.LU R12, [R1+0xe84] ;  /* 0x000e8400010c7983 */ /* 0x001ea20000300800 */
[----:B-1----:R-:W2:Y:S02]  /*1d2f0*/  LDL.LU R13, [R1+0xeec] ;  /* 0x000eec00010d7983 */ /* 0x002ea40000300800 */
[----:B------:R-:W-:Y:S02]  /*1d300*/  IMAD.MOV.U32 R4, RZ, RZ, R18 ;  /* 0x000000ffff047224 */ /* 0x000fe400078e0012 */
[----:B------:R-:W-:-:S04]  /*1d310*/  IMAD.MOV.U32 R5, RZ, RZ, R17 ;  /* 0x000000ffff057224 */ /* 0x000fc800078e0011 */
[----:B------:R-:W-:-:S04]  /*1d320*/  IMAD.WIDE R4, R20, 0x2, R4 ;  /* 0x0000000214047825 */ /* 0x000fc800078e0204 */
[----:B------:R-:W-:Y:S01]  /*1d330*/  IMAD.MOV.U32 R6, RZ, RZ, R21 ;  /* 0x000000ffff067224 */ /* 0x000fe200078e0015 */
        /* <DEDUP_REMOVED lines=27> */
[----:B----4-:R-:W-:Y:S02]  /*1d4f0*/  IMAD.MOV.U32 R6, RZ, RZ, R25 ;  /* 0x000000ffff067224 */ /* 0x010fe400078e0019 */
[----:B------:R-:W-:Y:S01]  /*1d500*/  IMAD.MOV.U32 R7, RZ, RZ, R24 ;  /* 0x000000ffff077224 */ /* 0x000fe200078e0018 */
        /* <DEDUP_REMOVED lines=153> */
[----:B------:R-:W-:Y:S01]  /*1dea0*/  IMAD.WIDE R6, R20, 0x2, R6 ;  /* 0x0000000214067825 */ /* 0x000fe200078e0206 */
[----:B------:R0:W-:Y:S03]  /*1deb0*/  STL [R1+0xfd4], R4 ;  /* 0x000fd40401007387 */ /* 0x0001e60000100800 */
[----:B------:R1:W-:Y:S02]  /*1dec0*/  STL [R1+0xf28], R5 ;  /* 0x000f280501007387 */ /* 0x0003e40000100800 */
[----:B------:R-:W-:Y:S02]  /*1ded0*/  STL [R1+0x1050], R6 ;  /* 0x0010500601007387 */ /* 0x000fe40000100800 */
[----:B------:R3:W-:Y:S01]  /*1dee0*/  STL [R1+0xfd8], R7 ;  /* 0x000fd80701007387 */ /* 0x0007e20000100800 */
[----:B------:R-:W4:Y:S01]  /*1def0*/  LDL.LU R26, [R1+0x88] ;  /* 0x00008800011a7983 */ /* 0x000f220000300800 */
[----:B------:R-:W4:Y:S02]  /*1df00*/  LDL.LU R27, [R1+0x8c] ;  /* 0x00008c00011b7983 */ /* 0x000f240000300800 */
[----:B0-----:R-:W-:-:S02]  /*1df10*/  IMAD.MOV.U32 R4, RZ, RZ, R18 ;  /* 0x000000ffff047224 */ /* 0x001fc400078e0012 */
[----:B-1----:R-:W-:Y:S02]  /*1df20*/  IMAD.MOV.U32 R5, RZ, RZ, R17 ;  /* 0x000000ffff057224 */ /* 0x002fe400078e0011 */
[----:B---3--:R-:W-:Y:S02]  /*1df30*/  IMAD.MOV.U32 R7, RZ, RZ, R19 ;  /* 0x000000ffff077224 */ /* 0x008fe400078e0013 */
[----:B------:R-:W-:Y:S02]  /*1df40*/  IMAD.MOV.U32 R6, RZ, RZ, R21 ;  /* 0x000000ffff067224 */ /* 0x000fe400078e0015 */
[----:B------:R-:W-:-:S04]  /*1df50*/  IMAD.WIDE R4, R20, 0x2, R4 ;  /* 0x0000000214047825 */ /* 0x000fc800078e0204 */
[----:B--2---:R-:W-:-:S05]  /*1df60*/  IMAD.WIDE R12, R20, 0x2, R12 ;  /* 0x00000002140c7825 */ /* 0x004fca00078e020c */
[----:B------:R0:W-:Y:S01]  /*1df70*/  STL [R1+0xf2c], R12 ;  /* 0x000f2c0c01007387 */ /* 0x0001e20000100800 */
[----:B------:R-:W2:Y:S02]  /*1df80*/  LDL.LU R16, [R1+0xf3c] ;  /* 0x000f3c0001107983 */ /* 0x000ea40000300800 */
[----:B------:R-:W3:Y:S02]  /*1df90*/  LDL.LU R17, [R1+0xf40] ;  /* 0x000f400001117983 */ /* 0x000ee40000300800 */
[----:B------:R-:W2:Y:S01]  /*1dfa0*/  LDL.LU R18, [R1+0xfec] ;  /* 0x000fec0001127983 */ /* 0x000ea20000300800 */
[----:B------:R-:W2:Y:S01]  /*1dfb0*/  LDL.LU R19, [R1+0xff0] ;  /* 0x000ff00001137983 */ /* 0x000ea20000300800 */
[----:B------:R-:W2:Y:S02]  /*1dfc0*/  LDL.LU R21, [R1+0x105c] ;  /* 0x00105c0001157983 */ /* 0x000ea40000300800 */
[----:B------:R1:W-:Y:S01]  /*1dfd0*/  STL [R1+0xea4], R13 ;  /* 0x000ea40d01007387 */ /* 0x0003e20000100800 */
[----:B0-----:R-:W2:Y:S04]  /*1dfe0*/  LDL.LU R12, [R1+0xea8] ;  /* 0x000ea800010c7983 */ /* 0x001ea80000300800 */
[----:B-1----:R-:W2:Y:S01]  /*1dff0*/  LDL.LU R13, [R1+0xf34] ;  /* 0x000f3400010d7983 */ /* 0x002ea20000300800 */
[----:B------:R0:W-:Y:S02]  /*1e000*/  STL [R1+0xfdc], R4 ;  /* 0x000fdc0401007387 */ /* 0x0001e40000100800 */
[----:B------:R1:W-:Y:S01]  /*1e010*/  STL [R1+0xf30], R5 ;  /* 0x000f300501007387 */ /* 0x0003e20000100800 */
[----:B0-----:R-:W3:Y:S01]  /*1e020*/  LDL.LU R4, [R1+0xf38] ;  /* 0x000f380001047983 */ /* 0x001ee20000300800 */
[----:B-1----:R-:W3:Y:S02]  /*1e030*/  LDL.LU R5, [R1+0xfe4] ;  /* 0x000fe40001057983 */ /* 0x002ee40000300800 */
[----:B------:R-:W-:-:S05]  /*1e040*/  IMAD.WIDE R6, R20, 0x2, R6 ;  /* 0x0000000214067825 */ /* 0x000fca00078e0206 */
[----:B------:R4:W-:Y:S01]  /*1e050*/  STL [R1+0x1054], R6 ;  /* 0x0010540601007387 */ /* 0x0009e20000100800 */
[----:B------:R0:W-:Y:S02]  /*1e060*/  STL [R1+0xfe0], R7 ;  /* 0x000fe00701007387 */ /* 0x0001e40000100800 */
[----:B----4-:R-:W-:Y:S02]  /*1e070*/  IMAD.MOV.U32 R6, RZ, RZ, R25 ;  /* 0x000000ffff067224 */ /* 0x010fe400078e0019 */
[----:B0-----:R-:W-:-:S04]  /*1e080*/  IMAD.MOV.U32 R7, RZ, RZ, R24 ;  /* 0x000000ffff077224 */ /* 0x001fc800078e0018 */
[----:B------:R-:W-:Y:S01]  /*1e090*/  IMAD.WIDE R6, R20, 0x2, R6 ;  /* 0x0000000214067825 */ /* 0x000fe200078e0206 */
[----:B--2---:R-:W-:-:S04]  /*1e0a0*/  LOP3.LUT R13, R13, R12, RZ, 0x3c, !PT ;  /* 0x0000000c0d0d7212 */ /* 0x004fc800078e3cff */
[----:B------:R-:W-:-:S04]  /*1e0b0*/  LOP3.LUT R12, R13, R12, RZ, 0x3c, !PT ;  /* 0x0000000c0d0c7212 */ /* 0x000fc800078e3cff */
[----:B------:R-:W-:Y:S02]  /*1e0c0*/  LOP3.LUT R13, R13, R12, RZ, 0x3c, !PT ;  /* 0x0000000c0d0d7212 */ /* 0x000fe400078e3cff */
[----:B---3--:R-:W-:-:S04]  /*1e0d0*/  LOP3.LUT R5, R5, R4, RZ, 0x3c, !PT ;  /* 0x0000000405057212 */ /* 0x008fc800078e3cff */
[----:B------:R-:W-:Y:S01]  /*1e0e0*/  LOP3.LUT R4, R5, R4, RZ, 0x3c, !PT ;  /* 0x0000000405047212 */ /* 0x000fe200078e3cff */
[----:B------:R-:W-:-:S03]  /*1e0f0*/  IMAD.WIDE R12, R20, 0x2, R12 ;  /* 0x00000002140c7825 */ /* 0x000fc600078e020c */
[----:B------:R-:W-:Y:S02]  /*1e100*/  LOP3.LUT R5, R5, R4, RZ, 0x3c, !PT ;  /* 0x0000000405057212 */ /* 0x000fe400078e3cff */
[----:B------:R-:W-:Y:S03]  /*1e110*/  STL [R1+0xf34], R12 ;  /* 0x000f340c01007387 */ /* 0x000fe60000100800 */
[----:B------:R-:W-:Y:S01]  /*1e120*/  IMAD.WIDE R4, R20, 0x2, R4 ;  /* 0x0000000214047825 */ /* 0x000fe200078e0204 */
[----:B------:R0:W-:Y:S04]  /*1e130*/  STL [R1+0xea8], R13 ;  /* 0x000ea80d01007387 */ /* 0x0001e80000100800 */
[----:B0-----:R-:W2:Y:S01]  /*1e140*/  LDL.LU R13, [R1+0xeac] ;  /* 0x000eac00010d7983 */ /* 0x001ea20000300800 */
[----:B------:R0:W-:Y:S02]  /*1e150*/  STL [R1+0xfe4], R4 ;  /* 0x000fe40401007387 */ /* 0x0001e40000100800 */
[----:B------:R1:W-:Y:S02]  /*1e160*/  STL [R1+0xf38], R5 ;  /* 0x000f380501007387 */ /* 0x0003e40000100800 */
[----:B------:R3:W-:Y:S01]  /*1e170*/  STL [R1+0x1058], R6 ;  /* 0x0010580601007387 */ /* 0x0007e20000100800 */
[----:B------:R4:W-:Y:S04]  /*1e180*/  STL [R1+0xfe8], R7 ;  /* 0x000fe80701007387 */ /* 0x0009e80000100800 */
[----:B0-----:R-:W2:Y:S01]  /*1e190*/  LDL.LU R4, [R1+0x870] ;  /* 0x0008700001047983 */ /* 0x001ea20000300800 */
[----:B-1----:R-:W2:Y:S02]  /*1e1a0*/  LDL.LU R5, [R1+0x874] ;  /* 0x0008740001057983 */ /* 0x002ea40000300800 */
[----:B---3--:R-:W2:Y:S02]  /*1e1b0*/  LDL.LU R6, [R1+0x878] ;  /* 0x0008780001067983 */ /* 0x008ea40000300800 */
[----:B----4-:R-:W2:Y:S01]  /*1e1c0*/  LDL.LU R7, [R1+0x87c] ;  /* 0x00087c0001077983 */ /* 0x010ea20000300800 */
[----:B------:R-:W3:Y:S01]  /*1e1d0*/  LDL.LU R24, [R1+0xff8] ;  /* 0x000ff80001187983 */ /* 0x000ee20000300800 */
[----:B------:R-:W3:Y:S01]  /*1e1e0*/  LDL.LU R25, [R1+0x1060] ;  /* 0x0010600001197983 */ /* 0x000ee20000300800 */
[----:B--2---:R-:W-:Y:S11]  /*1e1f0*/  HMMA.16816.F32.BF16 R4, R8, R26, R4 ;  /* 0x0000001a0804723c */ /* 0x004ff60000041804 */
[----:B------:R-:W-:Y:S11]  /*1e200*/  @!UPT UIADD3 URZ, URZ, URZ, URZ ;  /* 0x0000003f3f3ff290 */ /* 0x000ff6000fffe03f */
[----:B------:R-:W-:Y:S01]  /*1e210*/  @!UPT UIADD3 URZ, URZ, URZ, URZ ;  /* 0x0000003f3f3ff290 */ /* 0x000fe2000fffe03f */
[----:B------:R0:W-:Y:S01]  /*1e220*/  STL.64 [R1+0x130], R4 ;  /* 0x0001300401007387 */ /* 0x0001e20000100a00 */
[----:B------:R1:W-:Y:S02]  /*1e230*/  STL.64 [R1+0x138], R6 ;  /* 0x0001380601007387 */ /* 0x0003e40000100a00 */
[----:B------:R-:W2:Y:S02]  /*1e240*/  LDL.LU R26, [R1+0x68] ;  /* 0x00006800011a7983 */ /* 0x000ea40000300800 */
[----:B------:R-:W-:Y:S02]  /*1e250*/  IMAD.MOV.U32 R27, RZ, RZ, R14 ;  /* 0x000000ffff1b7224 */ /* 0x000fe400078e000e */
[----:B------:R4:W5:Y:S01]  /*1e260*/  LDL.LU R14, [R1+0x1188] ;  /* 0x00118800010e7983 */ /* 0x0009620000300800 */
[----:B0-----:R-:W-:Y:S02]  /*1e270*/  IMAD.MOV.U32 R4, RZ, RZ, R16 ;  /* 0x000000ffff047224 */ /* 0x001fe400078e0010 */
[----:B------:R-:W-:-:S02]  /*1e280*/  IMAD.MOV.U32 R5, RZ, RZ, R13 ;  /* 0x000000ffff057224 */ /* 0x000fc400078e000d */
[----:B-1----:R-:W-:Y:S02]  /*1e290*/  IMAD.MOV.U32 R6, RZ, RZ, R18 ;  /* 0x000000ffff067224 */ /* 0x002fe400078e0012 */
[----:B------:R-:W-:Y:S02]  /*1e2a0*/  IMAD.MOV.U32 R7, RZ, RZ, R17 ;  /* 0x000000ffff077224 */ /* 0x000fe400078e0011 */
[----:B------:R-:W-:-:S04]  /*1e2b0*/  IMAD.WIDE R4, R20, 0x2, R4 ;  /* 0x0000000214047825 */ /* 0x000fc800078e0204 */
[----:B------:R-:W-:Y:S01]  /*1e2c0*/  IMAD.WIDE R6, R20, 0x2, R6 ;  /* 0x0000000214067825 */ /* 0x000fe200078e0206 */
[----:B--2---:R0:W-:Y:S03]  /*1e2d0*/  STL.64 [R1+0x1168], R26 ;  /* 0x0011681a01007387 */ /* 0x0041e60000100a00 */
[----:B---3--:R-:W-:Y:S02]  /*1e2e0*/  STL.64 [R1+0x1160], R24 ;  /* 0x0011601801007387 */ /* 0x008fe40000100a00 */
[----:B0-----:R-:W-:Y:S02]  /*1e2f0*/  IMAD.MOV.U32 R26, RZ, RZ, R15 ;  /* 0x000000ffff1a7224 */ /* 0x001fe400078e000f */
[----:B------:R-:W-:Y:S01]  /*1e300*/  IMAD.MOV.U32 R27, RZ, RZ, R29 ;  /* 0x000000ffff1b7224 */ /* 0x000fe200078e001d */
[----:B------:R4:W5:Y:S01]  /*1e310*/  LDL.LU R15, [R1+0x1184] ;  /* 0x00118400010f7983 */ /* 0x0009620000300800 */
[----:B------:R-:W2:Y:S02]  /*1e320*/  LDL.LU R29, [R1+0x1180] ;  /* 0x00118000011d7983 */ /* 0x000ea40000300800 */
[----:B------:R0:W-:Y:S02]  /*1e330*/  STL [R1+0xf3c], R4 ;  /* 0x000f3c0401007387 */ /* 0x0001e40000100800 */
[----:B------:R1:W-:Y:S01]  /*1e340*/  STL [R1+0xeac], R5 ;  /* 0x000eac0501007387 */ /* 0x0003e20000100800 */
[----:B0-----:R-:W3:Y:S01]  /*1e350*/  LDL.LU R4, [R1+0xeb0] ;  /* 0x000eb00001047983 */ /* 0x001ee20000300800 */
[----:B-1----:R-:W3:Y:S02]  /*1e360*/  LDL.LU R5, [R1+0xf44] ;  /* 0x000f440001057983 */ /* 0x002ee40000300800 */
[----:B------:R0:W-:Y:S02]  /*1e370*/  STL [R1+0xfec], R6 ;  /* 0x000fec0601007387 */ /* 0x0001e40000100800 */
[----:B------:R1:W-:Y:S01]  /*1e380*/  STL [R1+0xf40], R7 ;  /* 0x000f400701007387 */ /* 0x0003e20000100800 */
[----:B0-----:R-:W2:Y:S01]  /*1e390*/  LDL.LU R6, [R1+0xf48] ;  /* 0x000f480001067983 */ /* 0x001ea20000300800 */
[----:B-1----:R-:W2:Y:S02]  /*1e3a0*/  LDL.LU R7, [R1+0xff4] ;  /* 0x000ff40001077983 */ /* 0x002ea40000300800 */
[----:B------:R-:W-:-:S02]  /*1e3b0*/  IMAD.MOV.U32 R12, RZ, RZ, R21 ;  /* 0x000000ffff0c7224 */ /* 0x000fc400078e0015 */
[----:B------:R-:W-:-:S04]  /*1e3c0*/  IMAD.MOV.U32 R13, RZ, RZ, R19 ;  /* 0x000000ffff0d7224 */ /* 0x000fc800078e0013 */
[----:B------:R-:W-:Y:S01]  /*1e3d0*/  IMAD.WIDE R12, R20, 0x2, R12 ;  /* 0x00000002140c7825 */ /* 0x000fe200078e020c */
[----:B--2---:R-:W-:Y:S03]  /*1e3e0*/  STL.64 [R1+0x1178], R6 ;  /* 0x0011780601007387 */ /* 0x004fe60000100a00 */
[----:B---3--:R0:W-:Y:S02]  /*1e3f0*/  STL.64 [R1+0x1170], R4 ;  /* 0x0011700401007387 */ /* 0x0081e40000100a00 */
[----:B0-----:R-:W2:Y:S01]  /*1e400*/  LDL.LU R4, [R1+0x890] ;  /* 0x0008900001047983 */ /* 0x001ea20000300800 */
[----:B------:R-:W2:Y:S02]  /*1e410*/  LDL.LU R5, [R1+0x894] ;  /* 0x0008940001057983 */ /* 0x000ea40000300800 */
[----:B------:R-:W2:Y:S02]  /*1e420*/  LDL.LU R6, [R1+0x898] ;  /* 0x0008980001067983 */ /* 0x000ea40000300800 */
[----:B------:R-:W2:Y:S01]  /*1e430*/  LDL.LU R7, [R1+0x89c] ;  /* 0x00089c0001077983 */ /* 0x000ea20000300800 */
[----:B------:R-:W-:Y:S01]  /*1e440*/  STL [R1+0x105c], R12 ;  /* 0x00105c0c01007387 */ /* 0x000fe20000100800 */
[----:B------:R-:W-:Y:S02]  /*1e450*/  STL [R1+0xff0], R13 ;  /* 0x000ff00d01007387 */ /* 0x000fe40000100800 */
[----:B------:R-:W3:Y:S02]  /*1e460*/  LDL.LU R16, [R1+0xf4c] ;  /* 0x000f4c0001107983 */ /* 0x000ee40000300800 */
[----:B------:R-:W3:Y:S01]  /*1e470*/  LDL.LU R17, [R1+0xf50] ;  /* 0x000f500001117983 */ /* 0x000ee20000300800 */
[----:B------:R-:W3:Y:S01]  /*1e480*/  LDL.LU R18, [R1+0xffc] ;  /* 0x000ffc0001127983 */ /* 0x000ee20000300800 */
[----:B------:R-:W3:Y:S01]  /*1e490*/  LDL.LU R19, [R1+0x1000] ;  /* 0x0010000001137983 */ /* 0x000ee20000300800 */
[----:B--2---:R-:W-:Y:S02]  /*1e4a0*/  HMMA.16816.F32.BF16 R24, R8, R26, R4 ;  /* 0x0000001a0818723c */ /* 0x004fe40000041804 */
[----:B---3--:R-:W-:Y:S01]  /*1e4b0*/  STL.64 [R1+0x1158], R18 ;  /* 0x0011581201007387 */ /* 0x008fe20000100a00 */
[----:B------:R0:W-:Y:S03]  /*1e4c0*/  STL.64 [R1+0x1150], R16 ;  /* 0x0011501001007387 */ /* 0x0001e60000100a00 */
[----:B0-----:R-:W2:Y:S01]  /*1e4d0*/  LDL.LU R16, [R1+0x8b0] ;  /* 0x0008b00001107983 */ /* 0x001ea20000300800 */
[----:B------:R-:W2:Y:S02]  /*1e4e0*/  LDL.LU R17, [R1+0x8b4] ;  /* 0x0008b40001117983 */ /* 0x000ea40000300800 */
[----:B------:R-:W2:Y:S02]  /*1e4f0*/  LDL.LU R18, [R1+0x8b8] ;  /* 0x0008b80001127983 */ /* 0x000ea40000300800 */
[----:B------:R-:W2:Y:S01]  /*1e500*/  LDL.LU R19, [R1+0x8bc] ;  /* 0x0008bc0001137983 */ /* 0x000ea20000300800 */
[----:B------:R-:W3:Y:S01]  /*1e510*/  LDL.LU R21, [R1+0x1064] ;  /* 0x0010640001157983 */ /* 0x000ee20000300800 */
[----:B------:R-:W2:Y:S02]  /*1e520*/  LDL.LU.64 R6, [R1+0x1178] ;  /* 0x0011780001067983 */ /* 0x000ea40000300a00 */
[----:B------:R-:W2:Y:S08]  /*1e530*/  LDL.LU.64 R4, [R1+0x1170] ;  /* 0x0011700001047983 */ /* 0x000eb00000300a00 */
[----:B------:R-:W-:Y:S01]  /*1e540*/  STL.64 [R1+0x190], R24 ;  /* 0x0001901801007387 */ /* 0x000fe20000100a00 */
[----:B------:R0:W-:Y:S04]  /*1e550*/  STL.64 [R1+0x198], R26 ;  /* 0x0001981a01007387 */ /* 0x0001e80000100a00 */
[----:B0-----:R-:W3:Y:S01]  /*1e560*/  LDL.LU.64 R26, [R1+0x1168] ;  /* 0x00116800011a7983 */ /* 0x001ee20000300a00 */
[----:B------:R-:W3:Y:S01]  /*1e570*/  LDL.LU.64 R24, [R1+0x1160] ;  /* 0x0011600001187983 */ /* 0x000ee20000300a00 */
[----:B--2---:R-:W-:-:S02]  /*1e580*/  LOP3.LUT R5, R5, R4, RZ, 0x3c, !PT ;  /* 0x0000000405057212 */ /* 0x004fc400078e3cff */
[----:B------:R-:W-:Y:S02]  /*1e590*/  LOP3.LUT R7, R7, R6, RZ, 0x3c, !PT ;  /* 0x0000000607077212 */ /* 0x000fe400078e3cff */
[----:B------:R-:W-:Y:S02]  /*1e5a0*/  LOP3.LUT R4, R5, R4, RZ, 0x3c, !PT ;  /* 0x0000000405047212 */ /* 0x000fe400078e3cff */
[----:B------:R-:W-:Y:S02]  /*1e5b0*/  LOP3.LUT R6, R7, R6, RZ, 0x3c, !PT ;  /* 0x0000000607067212 */ /* 0x000fe400078e3cff */
[----:B------:R-:W-:Y:S01]  /*1e5c0*/  LOP3.LUT R5, R5, R4, RZ, 0x3c, !PT ;  /* 0x0000000405057212 */ /* 0x000fe200078e3cff */
[----:B---3--:R-:W-:Y:S02]  /*1e5d0*/  IMAD.MOV.U32 R12, RZ, RZ, R25 ;  /* 0x000000ffff0c7224 */ /* 0x008fe400078e0019 */
[----:B------:R-:W-:Y:S02]  /*1e5e0*/  IMAD.MOV.U32 R13, RZ, RZ, R24 ;  /* 0x000000ffff0d7224 */ /* 0x000fe400078e0018 */
[----:B------:R-:W-:Y:S01]  /*1e5f0*/  HMMA.16816.F32.BF16 R24, R8, R26, R16 ;  /* 0x0000001a0818723c */ /* 0x000fe20000041810 */
[----:B------:R-:W-:Y:S01]  /*1e600*/  LOP3.LUT R7, R7, R6, RZ, 0x3c, !PT ;  /* 0x0000000607077212 */ /* 0x000fe200078e3cff */
[----:B------:R-:W-:-:S04]  /*1e610*/  IMAD.WIDE R4, R20, 0x2, R4 ;  /* 0x0000000214047825 */ /* 0x000fc800078e0204 */
[----:B------:R-:W-:-:S04]  /*1e620*/  IMAD.WIDE R12, R20, 0x2, R12 ;  /* 0x00000002140c7825 */ /* 0x000fc800078e020c */
[----:B------:R-:W-:Y:S01]  /*1e630*/  IMAD.WIDE R6, R20, 0x2, R6 ;  /* 0x0000000214067825 */ /* 0x000fe200078e0206 */
[----:B------:R-:W-:Y:S03]  /*1e640*/  STL [R1+0xf44], R4 ;  /* 0x000f440401007387 */ /* 0x000fe60000100800 */
[----:B------:R0:W-:Y:S02]  /*1e650*/  STL [R1+0xeb0], R5 ;  /* 0x000eb00501007387 */ /* 0x0001e40000100800 */
[----:B0-----:R-:W2:Y:S01]  /*1e660*/  LDL.LU R5, [R1+0xeb4] ;  /* 0x000eb40001057983 */ /* 0x001ea20000300800 */
[----:B------:R-:W-:Y:S02]  /*1e670*/  STL [R1+0xff4], R6 ;  /* 0x000ff40601007387 */ /* 0x000fe40000100800 */
[----:B------:R-:W-:Y:S02]  /*1e680*/  STL [R1+0xf48], R7 ;  /* 0x000f480701007387 */ /* 0x000fe40000100800 */
[----:B------:R-:W-:Y:S01]  /*1e690*/  STL [R1+0x1060], R12 ;  /* 0x0010600c01007387 */ /* 0x000fe20000100800 */
[----:B------:R-:W-:Y:S01]  /*1e6a0*/  STL [R1+0xff8], R13 ;  /* 0x000ff80d01007387 */ /* 0x000fe20000100800 */
[----:B------:R-:W3:Y:S02]  /*1e6b0*/  LDL.LU.64 R18, [R1+0x1158] ;  /* 0x0011580001127983 */ /* 0x000ee40000300a00 */
[----:B------:R-:W2:Y:S02]  /*1e6c0*/  LDL.LU.64 R16, [R1+0x1150] ;  /* 0x0011500001107983 */ /* 0x000ea40000300a00 */
[----:B------:R-:W-:Y:S01]  /*1e6d0*/  STL.64 [R1+0x1b0], R24 ;  /* 0x0001b01801007387 */ /* 0x000fe20000100a00 */
[----:B------:R0:W-:Y:S04]  /*1e6e0*/  STL.64 [R1+0x1b8], R26 ;  /* 0x0001b81a01007387 */ /* 0x0001e80000100a00 */
[----:B0-----:R-:W2:Y:S01]  /*1e6f0*/  LDL.LU.64 R26, [R1+0x1148] ;  /* 0x00114800011a7983 */ /* 0x001ea20000300a00 */
[----:B------:R-:W3:Y:S02]  /*1e700*/  LDL.LU R24, [R1+0x1010] ;  /* 0x0010100001187983 */ /* 0x000ee40000300800 */
[----:B------:R-:W3:Y:S01]  /*1e710*/  LDL.LU R25, [R1+0x106c] ;  /* 0x00106c0001197983 */ /* 0x000ee20000300800 */
[----:B--2---:R-:W-:Y:S01]  /*1e720*/  STL.64 [R1+0x10e8], R26 ;  /* 0x0010e81a01007387 */ /* 0x004fe20000100a00 */
[----:B---3--:R0:W-:Y:S03]  /*1e730*/  STL.64 [R1+0x10e0], R24 ;  /* 0x0010e01801007387 */ /* 0x0081e60000100a00 */
[----:B0-----:R-:W2:Y:S01]  /*1e740*/  LDL.LU R24, [R1+0xf58] ;  /* 0x000f580001187983 */ /* 0x001ea20000300800 */
[----:B------:R-:W2:Y:S02]  /*1e750*/  LDL.LU R25, [R1+0x1004] ;  /* 0x0010040001197983 */ /* 0x000ea40000300800 */
[----:B------:R-:W-:-:S02]  /*1e760*/  IMAD.MOV.U32 R26, RZ, RZ, R3 ;  /* 0x000000ffff1a7224 */ /* 0x000fc400078e0003 */
[----:B------:R-:W-:Y:S02]  /*1e770*/  IMAD.MOV.U32 R27, RZ, RZ, R2 ;  /* 0x000000ffff1b7224 */ /* 0x000fe400078e0002 */
[----:B------:R-:W-:Y:S01]  /*1e780*/  IMAD.MOV.U32 R4, RZ, RZ, R16 ;  /* 0x000000ffff047224 */ /* 0x000fe200078e0010 */
[----:B------:R-:W3:Y:S01]  /*1e790*/  LDL.LU R3, [R1+0x1140] ;  /* 0x0011400001037983 */ /* 0x000ee20000300800 */
[----:B------:R-:W3:Y:S02]  /*1e7a0*/  LDL.LU R2, [R1+0x113c] ;  /* 0x00113c0001027983 */ /* 0x000ee40000300800 */
[----:B------:R0:W-:Y:S02]  /*1e7b0*/  STL.64 [R1+0x1110], R26 ;  /* 0x0011101a01007387 */ /* 0x0001e40000100a00 */
[----:B------:R-:W-:-:S04]  /*1e7c0*/  IMAD.WIDE R4, R20, 0x2, R4 ;  /* 0x0000000214047825 */ /* 0x000fc800078e0204 */
[----:B0-----:R-:W-:Y:S02]  /*1e7d0*/  IMAD.MOV.U32 R26, RZ, RZ, R28 ;  /* 0x000000ffff1a7224 */ /* 0x001fe400078e001c */
[----:B------:R-:W-:Y:S01]  /*1e7e0*/  IMAD.MOV.U32 R27, RZ, RZ, R0 ;  /* 0x000000ffff1b7224 */ /* 0x000fe200078e0000 */
[----:B--2---:R-:W-:Y:S01]  /*1e7f0*/  STL.64 [R1+0x1108], R24 ;  /* 0x0011081801007387 */ /* 0x004fe20000100a00 */
[----:B------:R-:W2:Y:S02]  /*1e800*/  LDL.LU R28, [R1+0x1138] ;  /* 0x00113800011c7983 */ /* 0x000ea40000300800 */
[----:B------:R-:W2:Y:S02]  /*1e810*/  LDL.LU R0, [R1+0x1134] ;  /* 0x0011340001007983 */ /* 0x000ea40000300800 */
[----:B------:R0:W-:Y:S01]  /*1e820*/  STL [R1+0xf4c], R4 ;  /* 0x000f4c0401007387 */ /* 0x0001e20000100800 */
[----:B------:R1:W-:Y:S04]  /*1e830*/  STL [R1+0xeb4], R5 ;  /* 0x000eb40501007387 */ /* 0x0003e80000100800 */
[----:B0-----:R-:W2:Y:S01]  /*1e840*/  LDL.LU R4, [R1+0xeb8] ;  /* 0x000eb80001047983 */ /* 0x001ea20000300800 */
[----:B-1----:R-:W2:Y:S02]  /*1e850*/  LDL.LU R5, [R1+0xf54] ;  /* 0x000f540001057983 */ /* 0x002ea40000300800 */
[----:B------:R-:W-:-:S02]  /*1e860*/  IMAD.MOV.U32 R6, RZ, RZ, R18 ;  /* 0x000000ffff067224 */ /* 0x000fc400078e0012 */
[----:B------:R-:W-:Y:S02]  /*1e870*/  IMAD.MOV.U32 R7, RZ, RZ, R17 ;  /* 0x000000ffff077224 */ /* 0x000fe400078e0011 */
[----:B------:R-:W-:Y:S02]  /*1e880*/  IMAD.MOV.U32 R12, RZ, RZ, R21 ;  /* 0x000000ffff0c7224 */ /* 0x000fe400078e0015 */
[----:B------:R-:W-:-:S04]  /*1e890*/  IMAD.WIDE R6, R20, 0x2, R6 ;  /* 0x0000000214067825 */ /* 0x000fc800078e0206 */
[----:B------:R-:W-:Y:S01]  /*1e8a0*/  IMAD.MOV.U32 R13, RZ, RZ, R19 ;  /* 0x000000ffff0d7224 */ /* 0x000fe200078e0013 */
[----:B------:R-:W-:Y:S01]  /*1e8b0*/  STL [R1+0xffc], R6 ;  /* 0x000ffc0601007387 */ /* 0x000fe20000100800 */
[----:B------:R-:W-:Y:S02]  /*1e8c0*/  STL [R1+0xf50], R7 ;  /* 0x000f500701007387 */ /* 0x000fe40000100800 */
[----:B------:R-:W-:Y:S01]  /*1e8d0*/  IMAD.WIDE R12, R20, 0x2, R12 ;  /* 0x00000002140c7825 */ /* 0x000fe200078e020c */
[----:B--2---:R0:W-:Y:S04]  /*1e8e0*/  STL.64 [R1+0x1118], R4 ;  /* 0x0011180401007387 */ /* 0x0041e80000100a00 */
[----:B0-----:R-:W2:Y:S01]  /*1e8f0*/  LDL.LU R4, [R1+0x880] ;  /* 0x0008800001047983 */ /* 0x001ea20000300800 */
[----:B------:R-:W2:Y:S02]  /*1e900*/  LDL.LU R5, [R1+0x884] ;  /* 0x0008840001057983 */ /* 0x000ea40000300800 */
[----:B------:R-:W2:Y:S02]  /*1e910*/  LDL.LU R6, [R1+0x888] ;  /* 0x0008880001067983 */ /* 0x000ea40000300800 */
[----:B------:R-:W2:Y:S01]  /*1e920*/  LDL.LU R7, [R1+0x88c] ;  /* 0x00088c0001077983 */ /* 0x000ea20000300800 */
[----:B------:R-:W-:Y:S01]  /*1e930*/  STL [R1+0x1064], R12 ;  /* 0x0010640c01007387 */ /* 0x000fe20000100800 */
[----:B------:R-:W2:Y:S02]  /*1e940*/  LDL.LU R16, [R1+0x8c0] ;  /* 0x0008c00001107983 */ /* 0x000ea40000300800 */
[----:B------:R-:W2:Y:S02]  /*1e950*/  LDL.LU R17, [R1+0x8c4] ;  /* 0x0008c40001117983 */ /* 0x000ea40000300800 */
[----:B------:R-:W2:Y:S02]  /*1e960*/  LDL.LU R18, [R1+0x8c8] ;  /* 0x0008c80001127983 */ /* 0x000ea40000300800 */
[----:B------:R-:W-:-:S02]  /*1e970*/  IMAD.MOV.U32 R19, RZ, RZ, R29 ;  /* 0x000000ffff137224 */ /* 0x000fc400078e001d */
[----:B------:R4:W5:Y:S04]  /*1e980*/  LDL.LU R29, [R1+0x1130] ;  /* 0x00113000011d7983 */ /* 0x0009680000300800 */
[----:B--2---:R-:W-:Y:S01]  /*1e990*/  STL.64 [R1+0x10f8], R18 ;  /* 0x0010f81201007387 */ /* 0x004fe20000100a00 */
[----:B------:R0:W-:Y:S02]  /*1e9a0*/  STL.64 [R1+0x10f0], R16 ;  /* 0x0010f01001007387 */ /* 0x0001e40000100a00 */
[----:B0-----:R-:W-:Y:S02]  /*1e9b0*/  IMAD.MOV.U32 R16, RZ, RZ, R0 ;  /* 0x000000ffff107224 */ /* 0x001fe400078e0000 */
[----:B------:R-:W-:Y:S01]  /*1e9c0*/  IMAD.MOV.U32 R17, RZ, RZ, R28 ;  /* 0x000000ffff117224 */ /* 0x000fe200078e001c */
[----:B------:R4:W5:Y:S01]  /*1e9d0*/  LDL.LU R0, [R1+0x112c] ;  /* 0x00112c0001007983 */ /* 0x0009620000300800 */
[----:B------:R4:W5:Y:S02]  /*1e9e0*/  LDL.LU R28, [R1+0x1128] ;  /* 0x00112800011c7983 */ /* 0x0009640000300800 */
[----:B---3--:R-:W-:-:S02]  /*1e9f0*/  IMAD.MOV.U32 R18, RZ, RZ, R2 ;  /* 0x000000ffff127224 */ /* 0x008fc400078e0002 */
[----:B------:R-:W-:Y:S01]  /*1ea00*/  IMAD.MOV.U32 R19, RZ, RZ, R3 ;  /* 0x000000ffff137224 */ /* 0x000fe200078e0003 */
[----:B------:R-:W2:Y:S01]  /*1ea10*/  LDL.LU R2, [R1+0x1124] ;  /* 0x0011240001027983 */ /* 0x000ea20000300800 */
[----:B------:R-:W3:Y:S02]  /*1ea20*/  LDL.LU R3, [R1+0x1120] ;  /* 0x0011200001037983 */ /* 0x000ee40000300800 */
[----:B------:R-:W4:Y:S02]  /*1ea30*/  LDL.LU R21, [R1+0x1014] ;  /* 0x0010140001157983 */ /* 0x000f240000300800 */
[----:B------:R-:W-:Y:S01]  /*1ea40*/  STL [R1+0x1000], R13 ;  /* 0x0010000d01007387 */ /* 0x000fe20000100800 */
[----:B------:R-:W-:Y:S01]  /*1ea50*/  HMMA.16816.F32.BF16 R24, R8, R26, R4 ;  /* 0x0000001a0818723c */ /* 0x000fe20000041804 */
[----:B------:R-:W4:Y:S11]  /*1ea60*/  LDL.LU.64 R4, [R1+0x1118] ;  /* 0x0011180001047983 */ /* 0x000f360000300a00 */
[----:B------:R-:W-:Y:S11]  /*1ea70*/  @!UPT UIADD3 URZ, URZ, URZ, URZ ;  /* 0x0000003f3f3ff290 */ /* 0x000ff6000fffe03f */
[----:B------:R-:W-:Y:S01]  /*1ea80*/  STL.64 [R1+0x880], R24 ;  /* 0x0008801801007387 */ /* 0x000fe20000100a00 */
[----:B------:R0:W-:Y:S03]  /*1ea90*/  STL.64 [R1+0x888], R26 ;  /* 0x0008881a01007387 */ /* 0x0001e60000100a00 */
[----:B0-----:R-:W4:Y:S01]  /*1eaa0*/  LDL.LU.64 R26, [R1+0x1110] ;  /* 0x00111000011a7983 */ /* 0x001f220000300a00 */
[----:B------:R-:W4:Y:S02]  /*1eab0*/  LDL.LU.64 R24, [R1+0x1108] ;  /* 0x0011080001187983 */ /* 0x000f240000300a00 */
[----:B--2---:R-:W-:Y:S02]  /*1eac0*/  IMAD.MOV.U32 R13, RZ, RZ, R2 ;  /* 0x000000ffff0d7224 */ /* 0x004fe400078e0002 */
[----:B---3--:R-:W-:Y:S01]  /*1ead0*/  IMAD.MOV.U32 R12, RZ, RZ, R3 ;  /* 0x000000ffff0c7224 */ /* 0x008fe200078e0003 */
[----:B------:R-:W2:Y:S01]  /*1eae0*/  LDL.LU R2, [R1+0x1104] ;  /* 0x0011040001027983 */ /* 0x000ea20000300800 */
[----:B------:R-:W3:Y:S01]  /*1eaf0*/  LDL.LU R3, [R1+0x1100] ;  /* 0x0011000001037983 */ /* 0x000ee20000300800 */
[----:B----4-:R-:W-:-:S04]  /*1eb00*/  LOP3.LUT R5, R5, R4, RZ, 0x3c, !PT ;  /* 0x0000000405057212 */ /* 0x010fc800078e3cff */
[----:B------:R-:W-:-:S04]  /*1eb10*/  LOP3.LUT R4, R5, R4, RZ, 0x3c, !PT ;  /* 0x0000000405047212 */ /* 0x000fc800078e3cff */
[----:B------:R-:W-:-:S05]  /*1eb20*/  LOP3.LUT R5, R5, R4, RZ, 0x3c, !PT ;  /* 0x0000000405057212 */ /* 0x000fca00078e3cff */
[----:B------:R-:W-:-:S05]  /*1eb30*/  IMAD.WIDE R4, R20, 0x2, R4 ;  /* 0x0000000214047825 */ /* 0x000fca00078e0204 */
[----:B------:R0:W-:Y:S01]  /*1eb40*/  STL [R1+0xf54], R4 ;  /* 0x000f540401007387 */ /* 0x0001e20000100800 */
[----:B------:R1:W-:Y:S03]  /*1eb50*/  STL [R1+0xeb8], R5 ;  /* 0x000eb80501007387 */ /* 0x0003e60000100800 */
[----:B0-----:R-:W4:Y:S01]  /*1eb60*/  LDL.LU R4, [R1+0xebc] ;  /* 0x000ebc0001047983 */ /* 0x001f220000300800 */
[----:B-1----:R-:W4:Y:S02]  /*1eb70*/  LDL.LU R5, [R1+0xf5c] ;  /* 0x000f5c0001057983 */ /* 0x002f240000300800 */
[----:B------:R-:W-:Y:S02]  /*1eb80*/  IMAD.MOV.U32 R6, RZ, RZ, R25 ;  /* 0x000000ffff067224 */ /* 0x000fe400078e0019 */
[----:B------:R-:W-:Y:S02]  /*1eb90*/  IMAD.MOV.U32 R7, RZ, RZ, R24 ;  /* 0x000000ffff077224 */ /* 0x000fe400078e0018 */
[----:B------:R-:W-:Y:S02]  /*1eba0*/  HMMA.16816.F32.BF16 R24, R8, R26, R16 ;  /* 0x0000001a0818723c */ /* 0x000fe40000041810 */
[----:B------:R-:W-:-:S04]  /*1ebb0*/  IMAD.WIDE R6, R20, 0x2, R6 ;  /* 0x0000000214067825 */ /* 0x000fc800078e0206 */
[----:B------:R-:W-:Y:S01]  /*1ebc0*/  IMAD.WIDE R12, R20, 0x2, R12 ;  /* 0x00000002140c7825 */ /* 0x000fe200078e020c */
[----:B------:R-:W-:Y:S03]  /*1ebd0*/  STL [R1+0x1004], R6 ;  /* 0x0010040601007387 */ /* 0x000fe60000100800 */
[----:B------:R-:W-:Y:S02]  /*1ebe0*/  STL [R1+0xf58], R7 ;  /* 0x000f580701007387 */ /* 0x000fe40000100800 */
[----:B------:R-:W-:Y:S02]  /*1ebf0*/  STL [R1+0x1068], R12 ;  /* 0x0010680c01007387 */ /* 0x000fe40000100800 */
[----:B------:R-:W-:Y:S01]  /*1ec00*/  STL [R1+0x1008], R13 ;  /* 0x0010080d01007387 */ /* 0x000fe20000100800 */
[----:B------:R-:W4:Y:S01]  /*1ec10*/  LDL.LU.64 R18, [R1+0x10f8] ;  /* 0x0010f80001127983 */ /* 0x000f220000300a00 */
[----:B------:R-:W4:Y:S07]  /*1ec20*/  LDL.LU.64 R16, [R1+0x10f0] ;  /* 0x0010f00001107983 */ /* 0x000f2e0000300a00 */
[----:B------:R-:W-:Y:S01]  /*1ec30*/  STL.64 [R1+0x8a0], R24 ;  /* 0x0008a01801007387 */ /* 0x000fe20000100a00 */
[----:B------:R0:W-:Y:S03]  /*1ec40*/  STL.64 [R1+0x8a8], R26 ;  /* 0x0008a81a01007387 */ /* 0x0001e60000100a00 */
[----:B0-----:R-:W4:Y:S01]  /*1ec50*/  LDL.LU.64 R26, [R1+0x10e8] ;  /* 0x0010e800011a7983 */ /* 0x001f220000300a00 */
[----:B------:R-:W4:Y:S02]  /*1ec60*/  LDL.LU.64 R24, [R1+0x10e0] ;  /* 0x0010e00001187983 */ /* 0x000f240000300a00 */
[----:B--2---:R-:W-:-:S02]  /*1ec70*/  IMAD.MOV.U32 R7, RZ, RZ, R2 ;  /* 0x000000ffff077224 */ /* 0x004fc400078e0002 */
        /* <DEDUP_REMOVED lines=11> */
[----:B------:R-:W-:-:S05]  /*1ed30*/  IMAD.WIDE R6, R20, 0x2, R6 ;  /* 0x0000000214067825 */ /* 0x000fca00078e0206 */
[----:B------:R-:W-:Y:S01]  /*1ed40*/  STL [R1+0x100c], R6 ;  /* 0x00100c0601007387 */ /* 0x000fe20000100800 */
[----:B------:R0:W-:Y:S02]  /*1ed50*/  STL [R1+0xf60], R7 ;  /* 0x000f600701007387 */ /* 0x0001e40000100800 */
[----:B------:R-:W-:Y:S02]  /*1ed60*/  IMAD.MOV.U32 R12, RZ, RZ, R25 ;  /* 0x000000ffff0c7224 */ /* 0x000fe400078e0019 */
[----:B------:R-:W-:Y:S02]  /*1ed70*/  IMAD.MOV.U32 R13, RZ, RZ, R24 ;  /* 0x000000ffff0d7224 */ /* 0x000fe400078e0018 */
[----:B------:R-:W-:Y:S01]  /*1ed80*/  HMMA.16816.F32.BF16 R24, R8, R26, R16 ;  /* 0x0000001a0818723c */ /* 0x000fe20000041810 */
[----:B0-----:R-:W4:Y:S01]  /*1ed90*/  LDL.LU R7, [R1+0xf68] ;  /* 0x000f680001077983 */ /* 0x001f220000300800 */
[----:B------:R-:W-:-:S05]  /*1eda0*/  IMAD.WIDE R12, R20, 0x2, R12 ;  /* 0x00000002140c7825 */ /* 0x000fca00078e020c */
[----:B------:R-:W-:Y:S01]  /*1edb0*/  STL [R1+0x106c], R12 ;  /* 0x00106c0c01007387 */ /* 0x000fe20000100800 */
[----:B------:R-:W-:Y:S02]  /*1edc0*/  STL [R1+0x1010], R13 ;  /* 0x0010100d01007387 */ /* 0x000fe40000100800 */
[----:B------:R0:W5:Y:S02]  /*1edd0*/  LDL.LU.64 R18, [R1+0x10d0] ;  /* 0x0010d00001127983 */ /* 0x0001640000300a00 */
[----:B------:R0:W5:Y:S11]  /*1ede0*/  LDL.LU.64 R16, [R1+0x10c8] ;  /* 0x0010c80001107983 */ /* 0x0001760000300a00 */
[----:B------:R-:W-:Y:S01]  /*1edf0*/  STL.64 [R1+0x8c0], R24 ;  /* 0x0008c01801007387 */ /* 0x000fe20000100a00 */
[----:B------:R1:W-:Y:S03]  /*1ee00*/  STL.64 [R1+0x8c8], R26 ;  /* 0x0008c81a01007387 */ /* 0x0003e60000100a00 */
[----:B-1----:R-:W4:Y:S01]  /*1ee10*/  LDL.LU.64 R26, [R1+0x10c0] ;  /* 0x0010c000011a7983 */ /* 0x002f220000300a00 */
[----:B------:R-:W4:Y:S02]  /*1ee20*/  LDL.LU.64 R24, [R1+0x10b8] ;  /* 0x0010b80001187983 */ /* 0x000f240000300a00 */
[----:B--2---:R-:W-:-:S02]  /*1ee30*/  IMAD.MOV.U32 R13, RZ, RZ, R2 ;  /* 0x000000ffff0d7224 */ /* 0x004fc400078e0002 */
[----:B---3--:R-:W-:Y:S01]  /*1ee40*/  IMAD.MOV.U32 R12, RZ, RZ, R3 ;  /* 0x000000ffff0c7224 */ /* 0x008fe200078e0003 */
[----:B------:R-:W2:Y:S01]  /*1ee50*/  LDL.LU R2, [R1+0x10b4] ;  /* 0x0010b40001027983 */ /* 0x000ea20000300800 */
[----:B------:R-:W3:Y:S02]  /*1ee60*/  LDL.LU R3, [R1+0x10b0] ;  /* 0x0010b00001037983 */ /* 0x000ee40000300800 */
[----:B------:R-:W-:Y:S02]  /*1ee70*/  IMAD.MOV.U32 R6, RZ, RZ, R21 ;  /* 0x000000ffff067224 */ /* 0x000fe400078e0015 */
[----:B------:R-:W-:Y:S01]  /*1ee80*/  IMAD.WIDE R12, R20, 0x2, R12 ;  /* 0x00000002140c7825 */ /* 0x000fe200078e020c */
[----:B----4-:R-:W-:-:S04]  /*1ee90*/  LOP3.LUT R5, R5, R4, RZ, 0x3c, !PT ;  /* 0x0000000405057212 */ /* 0x010fc800078e3cff */
[----:B------:R-:W-:-:S04]  /*1eea0*/  LOP3.LUT R4, R5, R4, RZ, 0x3c, !PT ;  /* 0x0000000405047212 */ /* 0x000fc800078e3cff */
[----:B------:R-:W-:-:S05]  /*1eeb0*/  LOP3.LUT R5, R5, R4, RZ, 0x3c, !PT ;  /* 0x0000000405057212 */ /* 0x000fca00078e3cff */
[----:B------:R-:W-:-:S04]  /*1eec0*/  IMAD.WIDE R4, R20, 0x2, R4 ;  /* 0x0000000214047825 */ /* 0x000fc800078e0204 */
[----:B------:R-:W-:Y:S01]  /*1eed0*/  IMAD.WIDE R6, R20, 0x2, R6 ;  /* 0x0000000214067825 */ /* 0x000fe200078e0206 */
[----:B------:R1:W-:Y:S03]  /*1eee0*/  STL [R1+0xf64], R4 ;  /* 0x000f640401007387 */ /* 0x0003e60000100800 */
[----:B------:R4:W-:Y:S01]  /*1eef0*/  STL [R1+0xec0], R5 ;  /* 0x000ec00501007387 */ /* 0x0009e20000100800 */
[----:B-1----:R-:W3:Y:S01]  /*1ef00*/  LDL.LU R4, [R1+0xec4] ;  /* 0x000ec40001047983 */ /* 0x002ee20000300800 */
[----:B----4-:R-:W4:Y:S02]  /*1ef10*/  LDL.LU R5, [R1+0xf6c] ;  /* 0x000f6c0001057983 */ /* 0x010f240000300800 */
[----:B------:R1:W-:Y:S02]  /*1ef20*/  STL [R1+0x1014], R6 ;  /* 0x0010140601007387 */ /* 0x0003e40000100800 */
[----:B------:R0:W-:Y:S01]  /*1ef30*/  STL [R1+0xf68], R7 ;  /* 0x000f680701007387 */ /* 0x0001e20000100800 */
[----:B-1----:R-:W4:Y:S01]  /*1ef40*/  LDL.LU R6, [R1+0xec8] ;  /* 0x000ec80001067983 */ /* 0x002f220000300800 */
[----:B0-----:R-:W4:Y:S02]  /*1ef50*/  LDL.LU R7, [R1+0xf70] ;  /* 0x000f700001077983 */ /* 0x001f240000300800 */
[----:B------:R0:W-:Y:S02]  /*1ef60*/  STL [R1+0x1070], R12 ;  /* 0x0010700c01007387 */ /* 0x0001e40000100800 */
[----:B------:R1:W-:Y:S01]  /*1ef70*/  STL [R1+0x1018], R13 ;  /* 0x0010180d01007387 */ /* 0x0003e20000100800 */
[----:B------:R-:W-:Y:S01]  /*1ef80*/  HMMA.16816.F32.BF16 R24, R8, R22, R24 ;  /* 0x000000160818723c */ /* 0x000fe20000041818 */
[----:B0-----:R-:W4:Y:S01]  /*1ef90*/  LDL.LU R12, [R1+0xe70] ;  /* 0x000e7000010c7983 */ /* 0x001f220000300800 */
[----:B-1----:R-:W4:Y:S02]  /*1efa0*/  LDL.LU R13, [R1+0x120] ;  /* 0x00012000010d7983 */ /* 0x002f240000300800 */
[----:B------:R0:W5:Y:S02]  /*1efb0*/  LDL.LU.64 R22, [R1+0x10a8] ;  /* 0x0010a80001167983 */ /* 0x0001640000300a00 */
[----:B------:R0:W5:Y:S11]  /*1efc0*/  LDL.LU.64 R20, [R1+0x10a0] ;  /* 0x0010a00001147983 */ /* 0x0001760000300a00 */
[----:B------:R-:W-:Y:S06]  /*1efd0*/  @!UPT UIADD3 URZ, URZ, URZ, URZ ;  /* 0x0000003f3f3ff290 */ /* 0x000fec000fffe03f */
[----:B------:R-:W-:Y:S01]  /*1efe0*/  STL.64 [R1+0x8d0], R24 ;  /* 0x0008d01801007387 */ /* 0x000fe20000100a00 */
[----:B------:R1:W-:Y:S02]  /*1eff0*/  STL.64 [R1+0x8d8], R26 ;  /* 0x0008d81a01007387 */ /* 0x0003e40000100a00 */
[----:B--2---:R-:W-:Y:S02]  /*1f000*/  IMAD.MOV.U32 R9, RZ, RZ, R2 ;  /* 0x000000ffff097224 */ /* 0x004fe400078e0002 */
[----:B---3--:R-:W-:Y:S01]  /*1f010*/  IMAD.MOV.U32 R8, RZ, RZ, R3 ;  /* 0x000000ffff087224 */ /* 0x008fe200078e0003 */
[----:B------:R-:W2:Y:S01]  /*1f020*/  LDL.LU R2, [R1+0x109c] ;  /* 0x00109c0001027983 */ /* 0x000ea20000300800 */
[----:B------:R-:W2:Y:S02]  /*1f030*/  LDL.LU R3, [R1+0x1098] ;  /* 0x0010980001037983 */ /* 0x000ea40000300800 */
[----:B------:R-:W-:Y:S02]  /*1f040*/  IMAD.MOV.U32 R10, RZ, RZ, R27 ;  /* 0x000000ffff0a7224 */ /* 0x000fe400078e001b */
[----:B-1----:R-:W-:-:S04]  /*1f050*/  IMAD.MOV.U32 R27, RZ, RZ, c[0x0][0x18c] ;  /* 0x00006300ff1b7624 */ /* 0x002fc800078e00ff */
[----:B------:R-:W-:-:S04]  /*1f060*/  IMAD.SHL.U32 R27, R27, 0x20, RZ ;  /* 0x000000201b1b7824 */ /* 0x000fc800078e00ff */
[----:B------:R-:W-:-:S04]  /*1f070*/  IMAD.WIDE R8, R27, 0x2, R8 ;  /* 0x000000021b087825 */ /* 0x000fc800078e0208 */
[----:B------:R-:W-:Y:S01]  /*1f080*/  IMAD.MOV.U32 R11, RZ, RZ, R26 ;  /* 0x000000ffff0b7224 */ /* 0x000fe200078e001a */
[----:B----4-:R-:W-:-:S04]  /*1f090*/  LOP3.LUT R5, R5, R4, RZ, 0x3c, !PT ;  /* 0x0000000405057212 */ /* 0x010fc800078e3cff */
[----:B------:R-:W-:-:S04]  /*1f0a0*/  LOP3.LUT R4, R5, R4, RZ, 0x3c, !PT ;  /* 0x0000000405047212 */ /* 0x000fc800078e3cff */
[----:B------:R-:W-:Y:S02]  /*1f0b0*/  LOP3.LUT R5, R5, R4, RZ, 0x3c, !PT ;  /* 0x0000000405057212 */ /* 0x000fe400078e3cff */
[----:B------:R-:W-:-:S04]  /*1f0c0*/  LOP3.LUT R7, R7, R6, RZ, 0x3c, !PT ;  /* 0x0000000607077212 */ /* 0x000fc800078e3cff */
[----:B------:R-:W-:Y:S01]  /*1f0d0*/  LOP3.LUT R6, R7, R6, RZ, 0x3c, !PT ;  /* 0x0000000607067212 */ /* 0x000fe200078e3cff */
[----:B------:R-:W-:-:S03]  /*1f0e0*/  IMAD.WIDE R4, R27, 0x2, R4 ;  /* 0x000000021b047825 */ /* 0x000fc600078e0204 */
[----:B------:R-:W-:Y:S02]  /*1f0f0*/  LOP3.LUT R7, R7, R6, RZ, 0x3c, !PT ;  /* 0x0000000607077212 */ /* 0x000fe400078e3cff */
[----:B------:R-:W-:-:S03]  /*1f100*/  IADD3 R12, R12, -0x1, RZ ;  /* 0xffffffff0c0c7810 */ /* 0x000fc60007ffe0ff */
[----:B------:R-:W-:Y:S01]  /*1f110*/  IMAD.WIDE R6, R27, 0x2, R6 ;  /* 0x000000021b067825 */ /* 0x000fe200078e0206 */
[----:B------:R-:W-:Y:S03]  /*1f120*/  STL [R1+0xf6c], R4 ;  /* 0x000f6c0401007387 */ /* 0x000fe60000100800 */
[----:B------:R1:W-:Y:S02]  /*1f130*/  STL [R1+0xe70], R12 ;  /* 0x000e700c01007387 */ /* 0x0003e40000100800 */
[----:B------:R0:W-:Y:S01]  /*1f140*/  STL [R1+0xec4], R5 ;  /* 0x000ec40501007387 */ /* 0x0001e20000100800 */
[----:B------:R-:W-:Y:S01]  /*1f150*/  IADD3 R13, R13, -0x20, RZ ;  /* 0xffffffe00d0d7810 */ /* 0x000fe20007ffe0ff */
[----:B------:R0:W-:Y:S01]  /*1f160*/  STL [R1+0xf70], R6 ;  /* 0x000f700601007387 */ /* 0x0001e20000100800 */
[----:B------:R0:W-:Y:S02]  /*1f170*/  STL [R1+0xec8], R7 ;  /* 0x000ec80701007387 */ /* 0x0001e40000100800 */
[----:B------:R0:W-:Y:S02]  /*1f180*/  STL [R1+0x101c], R8 ;  /* 0x00101c0801007387 */ /* 0x0001e40000100800 */
[----:B------:R0:W-:Y:S01]  /*1f190*/  STL [R1+0xf74], R9 ;  /* 0x000f740901007387 */ /* 0x0001e20000100800 */
[----:B------:R0:W-:Y:S01]  /*1f1a0*/  STL [R1+0x120], R13 ;  /* 0x0001200d01007387 */ /* 0x0001e20000100800 */
[----:B------:R-:W-:Y:S01]  /*1f1b0*/  ISETP.NE.U32.AND P0, PT, R12, RZ, PT ;  /* 0x000000ff0c00720c */ /* 0x000fe20003f05070 */
[----:B-1----:R-:W-:-:S04]  /*1f1c0*/  IMAD.MOV.U32 R12, RZ, RZ, c[0x0][0x188] ;  /* 0x00006200ff0c7624 */ /* 0x002fc800078e00ff */
[----:B------:R-:W-:-:S04]  /*1f1d0*/  IMAD.SHL.U32 R12, R12, 0x20, RZ ;  /* 0x000000200c0c7824 */ /* 0x000fc800078e00ff */
[----:B--2---:R-:W-:-:S04]  /*1f1e0*/  IMAD.WIDE R2, R12, 0x2, R2 ;  /* 0x000000020c027825 */ /* 0x004fc800078e0202 */
[----:B0-----:R-:W-:Y:S01]  /*1f1f0*/  @!P0 CALL.REL.NOINC `(.L_x_1) ;  /* 0x0000001000008944 */ /* 0x001fe20003c00000 */
[----:B------:R-:W-:Y:S05]  /*1f200*/  BRA `(.L_x_2) ;  /* 0xfffeb12000007947 */ /* 0x000fea000383ffff */
.L_x_1:
[----:B-----5:R-:W2:Y:S04]  /*1f210*/  LDL.LU R29, [R1+0xab0] ;  /* 0x000ab000011d7983 */ /* 0x020ea80000300800 */
[----:B--2---:R0:W-:Y:S04]  /*1f220*/  STL [R1+0x148c], R29 ;  /* 0x00148c1d01007387 */ /* 0x0041e80000100800 */
[----:B0-----:R-:W2:Y:S04]  /*1f230*/  LDL.LU R29, [R1+0xaac] ;  /* 0x000aac00011d7983 */ /* 0x001ea80000300800 */
        /* <DEDUP_REMOVED lines=17> */
[----:B------:R-:W2:Y:S01]  /*1f350*/  LDL.LU R0, [R1+0xac4] ;  /* 0x000ac40001007983 */ /* 0x000ea20000300800 */
[----:B0-----:R-:W-:-:S03]  /*1f360*/  IMAD.MOV.U32 R29, RZ, RZ, R11 ;  /* 0x000000ffff1d7224 */ /* 0x001fc600078e000b */
        /* <DEDUP_REMOVED lines=17> */
[----:B------:R-:W2:Y:S04]  /*1f480*/  LDL.LU R28, [R1+0xac0] ;  /* 0x000ac000011c7983 */ /* 0x000ea80000300800 */
[----:B------:R-:W3:Y:S04]  /*1f490*/  LDL.LU R2, [R1+0x9ec] ;  /* 0x0009ec0001027983 */ /* 0x000ee80000300800 */
[----:B------:R-:W3:Y:S04]  /*1f4a0*/  LDL.LU R3, [R1+0x9e8] ;  /* 0x0009e80001037983 */ /* 0x000ee80000300800 */
[----:B------:R-:W4:Y:S04]  /*1f4b0*/  LDL.LU R8, [R1+0xa0c] ;  /* 0x000a0c0001087983 */ /* 0x000f280000300800 */
[----:B------:R-:W4:Y:S01]  /*1f4c0*/  LDL.LU R9, [R1+0xa08] ;  /* 0x000a080001097983 */ /* 0x000f220000300800 */
[----:B0-----:R-:W-:-:S03]  /*1f4d0*/  IMAD.MOV.U32 R0, RZ, RZ, R10 ;  /* 0x000000ffff007224 */ /* 0x001fc600078e000a */
[----:B------:R-:W2:Y:S04]  /*1f4e0*/  LDL.LU R6, [R1+0xa1c] ;  /* 0x000a1c0001067983 */ /* 0x000ea80000300800 */
        /* <DEDUP_REMOVED lines=11> */
[----:B------:R0:W-:Y:S04]  /*1f5a0*/  STL [R1+0x11e4], R22 ;  /* 0x0011e41601007387 */ /* 0x0001e80000100800 */
[----:B0-----:R-:W2:Y:S04]  /*1f5b0*/  LDL.LU R22, [R1+0xab4] ;  /* 0x000ab40001167983 */ /* 0x001ea80000300800 */
[----:B------:R0:W-:Y:S04]  /*1f5c0*/  STL [R1+0x11e0], R23 ;  /* 0x0011e01701007387 */ /* 0x0001e80000100800 */
[----:B0-----:R-:W2:Y:S04]  /*1f5d0*/  LDL.LU R23, [R1+0xaa0] ;  /* 0x000aa00001177983 */ /* 0x001ea80000300800 */
[----:B------:R0:W-:Y:S04]  /*1f5e0*/  STL [R1+0x11dc], R20 ;  /* 0x0011dc1401007387 */ /* 0x0001e80000100800 */
[----:B0-----:R-:W2:Y:S04]  /*1f5f0*/  LDL.LU R20, [R1+0xaa4] ;  /* 0x000aa40001147983 */ /* 0x001ea80000300800 */
[----:B------:R0:W-:Y:S01]  /*1f600*/  STL [R1+0x11d8], R21 ;  /* 0x0011d81501007387 */ /* 0x0001e20000100800 */
[----:B------:R-:W-:-:S03]  /*1f610*/  F2FP.BF16.PACK_AB R29, R0, R29 ;  /* 0x0000001d001d723e */ /* 0x000fc600000010ff */
        /* <DEDUP_REMOVED lines=13> */
[----:B------:R-:W2:Y:S04]  /*1f6f0*/  LDL.LU R0, [R1+0x14d4] ;  /* 0x0014d40001007983 */ /* 0x000ea80000300800 */
[----:B------:R0:W-:Y:S04]  /*1f700*/  STL [R1+0x6ec], R29 ;  /* 0x0006ec1d01007387 */ /* 0x0001e80000100800 */
[----:B0-----:R-:W2:Y:S02]  /*1f710*/  LDL.LU R29, [R1+0x14d0] ;  /* 0x0014d000011d7983 */ /* 0x001ea40000300800 */
[----:B--2---:R-:W-:-:S02]  /*1f720*/  F2FP.BF16.PACK_AB R29, R0, R29 ;  /* 0x0000001d001d723e */ /* 0x004fc400000010ff */
        /* <DEDUP_REMOVED lines=30> */
[----:B0-----:R-:W2:Y:S01]  /*1f910*/  LDL.LU R29, [R1+0x1490] ;  /* 0x00149000011d7983 */ /* 0x001ea20000300800 */
[----:B------:R-:W-:Y:S02]  /*1f920*/  F2FP.BF16.PACK_AB R15, R19, R15 ;  /* 0x0000000f130f723e */ /* 0x000fe400000010ff */
[----:B------:R-:W-:-:S02]  /*1f930*/  F2FP.BF16.PACK_AB R14, R14, R21 ;  /* 0x000000150e0e723e */ /* 0x000fc400000010ff */
[----:B--2---:R-:W-:Y:S02]  /*1f940*/  F2FP.BF16.PACK_AB R16, R29, R16 ;  /* 0x000000101d10723e */ /* 0x004fe400000010ff */
[----:B------:R-:W2:Y:S04]  /*1f950*/  LDL.LU R29, [R1+0x148c] ;  /* 0x00148c00011d7983 */ /* 0x000ea80000300800 */
[----:B------:R0:W-:Y:S01]  /*1f960*/  STL [R1+0x6c8], R16 ;  /* 0x0006c81001007387 */ /* 0x0001e20000100800 */
[----:B---3--:R-:W-:Y:S02]  /*1f970*/  F2FP.BF16.PACK_AB R2, R2, R3 ;  /* 0x000000030202723e */ /* 0x008fe400000010ff */
[----:B0-----:R-:W-:-:S05]  /*1f980*/  F2FP.BF16.PACK_AB R16, R17, R18 ;  /* 0x000000121110723e */ /* 0x001fca00000010ff */
[----:B------:R0:W-:Y:S04]  /*1f990*/  STL [R1+0x6c4], R16 ;  /* 0x0006c41001007387 */ /* 0x0001e80000100800 */
[----:B------:R-:W-:Y:S04]  /*1f9a0*/  STL [R1+0x6c0], R15 ;  /* 0x0006c00f01007387 */ /* 0x000fe80000100800 */
[----:B------:R1:W-:Y:S01]  /*1f9b0*/  STL [R1+0x6bc], R14 ;  /* 0x0006bc0e01007387 */ /* 0x0003e20000100800 */
[----:B0-----:R-:W-:Y:S02]  /*1f9c0*/  F2FP.BF16.PACK_AB R16, R20, R23 ;  /* 0x000000171410723e */ /* 0x001fe400000010ff */
[----:B------:R-:W-:-:S03]  /*1f9d0*/  F2FP.BF16.PACK_AB R3, R6, R7 ;  /* 0x000000070603723e */ /* 0x000fc600000010ff */
[----:B------:R-:W-:Y:S01]  /*1f9e0*/  STL [R1+0x6b8], R16 ;  /* 0x0006b81001007387 */ /* 0x000fe20000100800 */
[----:B-1----:R-:W-:Y:S02]  /*1f9f0*/  F2FP.BF16.PACK_AB R14, R0, R28 ;  /* 0x0000001c000e723e */ /* 0x002fe400000010ff */
[----:B----4-:R-:W-:Y:S02]  /*1fa00*/  F2FP.BF16.PACK_AB R0, R8, R9 ;  /* 0x000000090800723e */ /* 0x010fe400000010ff */
[----:B--2---:R-:W-:-:S05]  /*1fa10*/  F2FP.BF16.PACK_AB R15, R22, R29 ;  /* 0x0000001d160f723e */ /* 0x004fca00000010ff */
[----:B------:R-:W-:Y:S04]  /*1fa20*/  STL [R1+0x6b4], R15 ;  /* 0x0006b40f01007387 */ /* 0x000fe80000100800 */
[----:B------:R-:W-:Y:S04]  /*1fa30*/  STL [R1+0x6b0], R14 ;  /* 0x0006b00e01007387 */ /* 0x000fe80000100800 */
[----:B------:R0:W-:Y:S04]  /*1fa40*/  STL [R1+0x6ac], R2 ;  /* 0x0006ac0201007387 */ /* 0x0001e80000100800 */
[----:B------:R1:W-:Y:S04]  /*1fa50*/  STL [R1+0x6a8], R0 ;  /* 0x0006a80001007387 */ /* 0x0003e80000100800 */
[----:B------:R2:W-:Y:S01]  /*1fa60*/  STL [R1+0x6a4], R3 ;  /* 0x0006a40301007387 */ /* 0x0005e20000100800 */
[----:B0-----:R-:W-:-:S02]  /*1fa70*/  F2FP.BF16.PACK_AB R2, R4, R5 ;  /* 0x000000050402723e */ /* 0x001fc400000010ff */
[----:B-1----:R-:W-:-:S03]  /*1fa80*/  F2FP.BF16.PACK_AB R0, R10, R11 ;  /* 0x0000000b0a00723e */ /* 0x002fc600000010ff */
[----:B------:R0:W-:Y:S01]  /*1fa90*/  STL [R1+0x6a0], R2 ;  /* 0x0006a00201007387 */ /* 0x0001e20000100800 */
[----:B--2---:R-:W-:-:S03]  /*1faa0*/  F2FP.BF16.PACK_AB R3, R24, R25 ;  /* 0x000000191803723e */ /* 0x004fc600000010ff */
[----:B------:R1:W-:Y:S04]  /*1fab0*/  STL [R1+0x69c], R0 ;  /* 0x00069c0001007387 */ /* 0x0003e80000100800 */
[----:B------:R-:W-:Y:S04]  /*1fac0*/  STL [R1+0x698], R3 ;  /* 0x0006980301007387 */ /* 0x000fe80000100800 */
[----:B------:R-:W2:Y:S01]  /*1fad0*/  LDL.LU R16, [R1+0xb48] ;  /* 0x000b480001107983 */ /* 0x000ea20000300800 */
[----:B0-----:R-:W-:Y:S02]  /*1fae0*/  F2FP.BF16.PACK_AB R2, R26, R27 ;  /* 0x0000001b1a02723e */ /* 0x001fe400000010ff */
[----:B-1----:R-:W-:-:S03]  /*1faf0*/  F2FP.BF16.PACK_AB R0, R12, R13 ;  /* 0x0000000d0c00723e */ /* 0x002fc600000010ff */
[----:B------:R-:W-:Y:S04]  /*1fb00*/  STL [R1+0x694], R2 ;  /* 0x0006940201007387 */ /* 0x000fe80000100800 */
[----:B--2---:R0:W-:Y:S04]  /*1fb10*/  STL [R1+0x1404], R16 ;  /* 0x0014041001007387 */ /* 0x0041e80000100800 */
[----:B------:R-:W-:Y:S04]  /*1fb20*/  STL [R1+0x690], R0 ;  /* 0x0006900001007387 */ /* 0x000fe80000100800 */
        /* <DEDUP_REMOVED lines=33> */
[----:B------:R-:W3:Y:S04]  /*1fd40*/  LDL.LU R17, [R1+0xb5c] ;  /* 0x000b5c0001117983 */ /* 0x000ee80000300800 */
[----:B---3--:R0:W-:Y:S04]  /*1fd50*/  STL [R1+0x1400], R17 ;  /* 0x0014001101007387 */ /* 0x0081e80000100800 */
[----:B0-----:R-:W3:Y:S04]  /*1fd60*/  LDL.LU R17, [R1+0xb4c] ;  /* 0x000b4c0001117983 */ /* 0x001ee80000300800 */
        /* <DEDUP_REMOVED lines=33> */
[----:B0-----:R-:W2:Y:S04]  /*1ff80*/  LDL.LU R17, [R1+0xadc] ;  /* 0x000adc0001117983 */ /* 0x001ea80000300800 */
[----:B------:R-:W3:Y:S04]  /*1ff90*/  LDL.LU R18, [R1+0xb58] ;  /* 0x000b580001127983 */ /* 0x000ee80000300800 */
[----:B------:R-:W4:Y:S04]  /*1ffa0*/  LDL.LU R19, [R1+0xb6c] ;  /* 0x000b6c0001137983 */ /* 0x000f280000300800 */
        /* <DEDUP_REMOVED lines=24> */
[----:B------:R-:W3:Y:S01]  /*20130*/  LDL.LU R13, [R1+0x950] ;  /* 0x00095000010d7983 */ /* 0x000ee20000300800 */
[----:B--2---:R-:W-:-:S03]  /*20140*/  F2FP.BF16.PACK_AB R16, R17, R16 ;  /* 0x000000101110723e */ /* 0x004fc600000010ff */
        /* <DEDUP_REMOVED lines=68> */
[----:B------:R-:W2:Y:S01]  /*20590*/  LDL.LU R17, [R1+0x1400] ;  /* 0x0014000001117983 */ /* 0x000ea20000300800 */
[----:B----4-:R-:W-:-:S03]  /*205a0*/  F2FP.BF16.PACK_AB R15, R19, R15 ;  /* 0x0000000f130f723e */ /* 0x010fc600000010ff */
[----:B------:R2:W-:Y:S01]  /*205b0*/  STL [R1+0x648], R16 ;  /* 0x0006481001007387 */ /* 0x0005e20000100800 */
[----:B---3--:R-:W-:Y:S02]  /*205c0*/  F2FP.BF16.PACK_AB R14, R14, R21 ;  /* 0x000000150e0e723e */ /* 0x008fe400000010ff */
[----:B------:R-:W-:Y:S02]  /*205d0*/  F2FP.BF16.PACK_AB R2, R2, R3 ;  /* 0x000000030202723e */ /* 0x000fe400000010ff */
[----:B------:R-:W-:Y:S02]  /*205e0*/  F2FP.BF16.PACK_AB R3, R6, R7 ;  /* 0x000000070603723e */ /* 0x000fe400000010ff */
[----:B--2---:R-:W-:-:S05]  /*205f0*/  F2FP.BF16.PACK_AB R16, R17, R18 ;  /* 0x000000121110723e */ /* 0x004fca00000010ff */
[----:B------:R0:W-:Y:S04]  /*20600*/  STL [R1+0x644], R16 ;  /* 0x0006441001007387 */ /* 0x0001e80000100800 */
[----:B------:R1:W-:Y:S04]  /*20610*/  STL [R1+0x640], R15 ;  /* 0x0006400f01007387 */ /* 0x0003e80000100800 */
[----:B------:R2:W-:Y:S01]  /*20620*/  STL [R1+0x62c], R14 ;  /* 0x00062c0e01007387 */ /* 0x0005e20000100800 */
[----:B0-----:R-:W-:Y:S02]  /*20630*/  F2FP.BF16.PACK_AB R16, R20, R23 ;  /* 0x000000171410723e */ /* 0x001fe400000010ff */
[----:B-1----:R-:W-:-:S03]  /*20640*/  F2FP.BF16.PACK_AB R15, R22, R29 ;  /* 0x0000001d160f723e */ /* 0x002fc600000010ff */
[----:B------:R-:W-:Y:S01]  /*20650*/  STL [R1+0x628], R16 ;  /* 0x0006281001007387 */ /* 0x000fe20000100800 */
[----:B--2---:R-:W-:Y:S02]  /*20660*/  F2FP.BF16.PACK_AB R14, R0, R28 ;  /* 0x0000001c000e723e */ /* 0x004fe400000010ff */
[----:B------:R-:W-:Y:S01]  /*20670*/  F2FP.BF16.PACK_AB R0, R8, R9 ;  /* 0x000000090800723e */ /* 0x000fe200000010ff */
        /* <DEDUP_REMOVED lines=754> */
[----:B------:R0:W-:Y:S01]  /*235a0*/  STL [R1+0x104], R22 ;  /* 0x0001041601007387 */ /* 0x0001e20000100800 */
[----:B----4-:R-:W-:-:S03]  /*235b0*/  F2FP.BF16.PACK_AB R14, R21, R14 ;  /* 0x0000000e150e723e */ /* 0x010fc600000010ff */
[----:B0-----:R-:W4:Y:S01]  /*235c0*/  LDL.LU R22, [R1+0x11e4] ;  /* 0x0011e40001167983 */ /* 0x001f220000300800 */
[----:B---3--:R-:W-:Y:S02]  /*235d0*/  F2FP.BF16.PACK_AB R16, R15, R16 ;  /* 0x000000100f10723e */ /* 0x008fe400000010ff */
[----:B--2---:R-:W-:Y:S02]  /*235e0*/  F2FP.BF16.PACK_AB R20, R23, R20 ;  /* 0x000000141714723e */ /* 0x004fe400000010ff */
[----:B------:R-:W4:Y:S04]  /*235f0*/  LDL.LU R23, [R1+0x11e0] ;  /* 0x0011e00001177983 */ /* 0x000f280000300800 */
[----:B------:R0:W-:Y:S04]  /*23600*/  STL [R1+0x100], R20 ;  /* 0x0001001401007387 */ /* 0x0001e80000100800 */
[----:B0-----:R-:W2:Y:S04]  /*23610*/  LDL.LU R20, [R1+0x11dc] ;  /* 0x0011dc0001147983 */ /* 0x001ea80000300800 */
[----:B------:R-:W2:Y:S01]  /*23620*/  LDL.LU R21, [R1+0x11d8] ;  /* 0x0011d80001157983 */ /* 0x000ea20000300800 */
[----:B------:R-:W-:-:S03]  /*23630*/  F2FP.BF16.PACK_AB R18, R17, R18 ;  /* 0x000000121112723e */ /* 0x000fc600000010ff */
[----:B------:R0:W-:Y:S01]  /*23640*/  STL [R1+0xfc], R14 ;  /* 0x0000fc0e01007387 */ /* 0x0001e20000100800 */
[----:B------:R-:W-:Y:S02]  /*23650*/  F2FP.BF16.PACK_AB R17, R19, R29 ;  /* 0x0000001d1311723e */ /* 0x000fe400000010ff */
[----:B------:R-:W-:Y:S01]  /*23660*/  F2FP.BF16.PACK_AB R2, R2, R3 ;  /* 0x000000030202723e */ /* 0x000fe200000010ff */
[----:B0-----:R-:W3:Y:S04]  /*23670*/  LDL.LU R14, [R1+0x11d4] ;  /* 0x0011d400010e7983 */ /* 0x001ee80000300800 */
[----:B------:R-:W3:Y:S04]  /*23680*/  LDL.LU R15, [R1+0x11d0] ;  /* 0x0011d000010f7983 */ /* 0x000ee80000300800 */
[----:B------:R0:W-:Y:S01]  /*23690*/  STL [R1+0xf8], R16 ;  /* 0x0000f81001007387 */ /* 0x0001e20000100800 */
[----:B------:R-:W-:-:S03]  /*236a0*/  F2FP.BF16.PACK_AB R3, R6, R7 ;  /* 0x000000070603723e */ /* 0x000fc600000010ff */
[----:B------:R-:W-:Y:S01]  /*236b0*/  STL [R1+0xf4], R18 ;  /* 0x0000f41201007387 */ /* 0x000fe20000100800 */
[----:B0-----:R-:W-:Y:S02]  /*236c0*/  F2FP.BF16.PACK_AB R16, R0, R28 ;  /* 0x0000001c0010723e */ /* 0x001fe400000010ff */
        /* <DEDUP_REMOVED lines=9> */
[----:B------:R-:W-:-:S03]  /*23760*/  F2FP.BF16.PACK_AB R3, R24, R25 ;  /* 0x000000191803723e */ /* 0x000fc600000010ff */
[----:B------:R1:W-:Y:S04]  /*23770*/  STL [R1+0xd8], R0 ;  /* 0x0000d80001007387 */ /* 0x0003e80000100800 */
[----:B------:R4:W-:Y:S01]  /*23780*/  STL [R1+0xd4], R3 ;  /* 0x0000d40301007387 */ /* 0x0009e20000100800 */
[----:B0-----:R-:W-:Y:S02]  /*23790*/  F2FP.BF16.PACK_AB R2, R26, R27 ;  /* 0x0000001b1a02723e */ /* 0x001fe400000010ff */
[----:B-1----:R-:W-:-:S03]  /*237a0*/  F2FP.BF16.PACK_AB R0, R12, R13 ;  /* 0x0000000d0c00723e */ /* 0x002fc600000010ff */
[----:B------:R2:W-:Y:S04]  /*237b0*/  STL [R1+0xd0], R2 ;  /* 0x0000d00201007387 */ /* 0x0005e80000100800 */
[----:B------:R3:W-:Y:S01]  /*237c0*/  STL [R1+0xcc], R0 ;  /* 0x0000cc0001007387 */ /* 0x0007e20000100800 */
[----:B----4-:R-:W-:-:S05]  /*237d0*/  F2FP.BF16.PACK_AB R3, R23, R22 ;  /* 0x000000161703723e */ /* 0x010fca00000010ff */
[----:B------:R-:W-:Y:S01]  /*237e0*/  STL [R1+0xc8], R3 ;  /* 0x0000c80301007387 */ /* 0x000fe20000100800 */
[----:B--2---:R-:W-:-:S03]  /*237f0*/  F2FP.BF16.PACK_AB R2, R21, R20 ;  /* 0x000000141502723e */ /* 0x004fc600000010ff */
[----:B------:R-:W2:Y:S04]  /*23800*/  LDL.LU R20, [R1+0xc14] ;  /* 0x000c140001147983 */ /* 0x000ea80000300800 */
[----:B------:R-:W-:Y:S01]  /*23810*/  STL [R1+0xc4], R2 ;  /* 0x0000c40201007387 */ /* 0x000fe20000100800 */
[----:B---3--:R-:W-:-:S03]  /*23820*/  F2FP.BF16.PACK_AB R0, R15, R14 ;  /* 0x0000000e0f00723e */ /* 0x008fc600000010ff */
        /* <DEDUP_REMOVED lines=23> */
[----:B---3--:R0:W-:Y:S04]  /*239a0*/  STL [R1+0x11a0], R14 ;  /* 0x0011a00e01007387 */ /* 0x0081e80000100800 */
[----:B0-----:R-:W3:Y:S04]  /*239b0*/  LDL.LU R14, [R1+0xc20] ;  /* 0x000c2000010e7983 */ /* 0x001ee80000300800 */
[----:B------:R-:W4:Y:S04]  /*239c0*/  LDL.LU R15, [R1+0xc30] ;  /* 0x000c3000010f7983 */ /* 0x000f280000300800 */
[----:B----4-:R0:W-:Y:S04]  /*239d0*/  STL [R1+0x11a4], R15 ;  /* 0x0011a40f01007387 */ /* 0x0101e80000100800 */
[----:B0-----:R-:W3:Y:S04]  /*239e0*/  LDL.LU R15, [R1+0xc24] ;  /* 0x000c2400010f7983 */ /* 0x001ee80000300800 */
[----:B------:R-:W4:Y:S04]  /*239f0*/  LDL.LU R19, [R1+0x168] ;  /* 0x0001680001137983 */ /* 0x000f280000300800 */
[----:B----4-:R0:W-:Y:S04]  /*23a00*/  STL [R1+0x1198], R19 ;  /* 0x0011981301007387 */ /* 0x0101e80000100800 */
[----:B0-----:R-:W4:Y:S04]  /*23a10*/  LDL.LU R19, [R1+0x188] ;  /* 0x0001880001137983 */ /* 0x001f280000300800 */
[----:B------:R-:W2:Y:S04]  /*23a20*/  LDL.LU R18, [R1+0x15c] ;  /* 0x00015c0001127983 */ /* 0x000ea80000300800 */
[----:B--2---:R0:W-:Y:S04]  /*23a30*/  STL [R1+0x1194], R18 ;  /* 0x0011941201007387 */ /* 0x0041e80000100800 */
[----:B0-----:R-:W2:Y:S01]  /*23a40*/  LDL.LU R18, [R1+0x16c] ;  /* 0x00016c0001127983 */ /* 0x001ea20000300800 */
[----:B------:R-:W-:-:S03]  /*23a50*/  F2FP.BF16.PACK_AB R20, R21, R20 ;  /* 0x000000141514723e */ /* 0x000fc600000010ff */
[----:B--2---:R0:W-:Y:S04]  /*23a60*/  STL [R1+0x119c], R18 ;  /* 0x00119c1201007387 */ /* 0x0041e80000100800 */
[----:B0-----:R-:W4:Y:S04]  /*23a70*/  LDL.LU R18, [R1+0x18c] ;  /* 0x00018c0001127983 */ /* 0x001f280000300800 */
        /* <DEDUP_REMOVED lines=42> */
[----:B---3--:R-:W-:Y:S02]  /*23d20*/  F2FP.BF16.PACK_AB R14, R15, R14 ;  /* 0x0000000e0f0e723e */ /* 0x008fe400000010ff */
[----:B--2---:R-:W-:-:S02]  /*23d30*/  F2FP.BF16.PACK_AB R21, R20, R21 ;  /* 0x000000151415723e */ /* 0x004fc400000010ff */
[----:B------:R-:W2:Y:S04]  /*23d40*/  LDL.LU R20, [R1+0x364] ;  /* 0x0003640001147983 */ /* 0x000ea80000300800 */
[----:B------:R0:W-:Y:S04]  /*23d50*/  STL [R1+0x98], R21 ;  /* 0x0000981501007387 */ /* 0x0001e80000100800 */
[----:B0-----:R-:W2:Y:S04]  /*23d60*/  LDL.LU R21, [R1+0x360] ;  /* 0x0003600001157983 */ /* 0x001ea80000300800 */
[----:B------:R-:W3:Y:S04]  /*23d70*/  LDL.LU R15, [R1+0x11a4] ;  /* 0x0011a400010f7983 */ /* 0x000ee80000300800 */
[----:B------:R0:W-:Y:S04]  /*23d80*/  STL [R1+0x94], R14 ;  /* 0x0000940e01007387 */ /* 0x0001e80000100800 */
[----:B0-----:R-:W3:Y:S01]  /*23d90*/  LDL.LU R14, [R1+0x11a0] ;  /* 0x0011a000010e7983 */ /* 0x001ee20000300800 */
[----:B----4-:R-:W-:-:S02]  /*23da0*/  F2FP.BF16.PACK_AB R19, R18, R19 ;  /* 0x000000131213723e */ /* 0x010fc400000010ff */
[----:B---3--:R-:W-:Y:S02]  /*23db0*/  F2FP.BF16.PACK_AB R15, R14, R15 ;  /* 0x0000000f0e0f723e */ /* 0x008fe400000010ff */
[----:B------:R-:W3:Y:S04]  /*23dc0*/  LDL.LU R14, [R1+0x324] ;  /* 0x00032400010e7983 */ /* 0x000ee80000300800 */
[----:B------:R0:W-:Y:S04]  /*23dd0*/  STL [R1+0x90], R15 ;  /* 0x0000900f01007387 */ /* 0x0001e80000100800 */
[----:B0-----:R-:W3:Y:S04]  /*23de0*/  LDL.LU R15, [R1+0x320] ;  /* 0x00032000010f7983 */ /* 0x001ee80000300800 */
[----:B------:R-:W4:Y:S04]  /*23df0*/  LDL.LU R18, [R1+0x119c] ;  /* 0x00119c0001127983 */ /* 0x000f280000300800 */
[----:B------:R0:W-:Y:S04]  /*23e00*/  STL [R1+0xac], R19 ;  /* 0x0000ac1301007387 */ /* 0x0001e80000100800 */
[----:B0-----:R-:W4:Y:S02]  /*23e10*/  LDL.LU R19, [R1+0x1198] ;  /* 0x0011980001137983 */ /* 0x001f240000300800 */
[----:B----4-:R-:W-:-:S02]  /*23e20*/  F2FP.BF16.PACK_AB R19, R18, R19 ;  /* 0x000000131213723e */ /* 0x010fc400000010ff */
[----:B------:R-:W4:Y:S04]  /*23e30*/  LDL.LU R18, [R1+0x1194] ;  /* 0x0011940001127983 */ /* 0x000f280000300800 */
[----:B------:R0:W-:Y:S01]  /*23e40*/  STL [R1+0xa8], R19 ;  /* 0x0000a81301007387 */ /* 0x0001e20000100800 */
[----:B------:R-:W-:Y:S02]  /*23e50*/  F2FP.BF16.PACK_AB R0, R0, R28 ;  /* 0x0000001c0000723e */ /* 0x000fe400000010ff */
[----:B------:R-:W-:Y:S01]  /*23e60*/  F2FP.BF16.PACK_AB R3, R2, R3 ;  /* 0x000000030203723e */ /* 0x000fe200000010ff */
[----:B0-----:R-:W2:Y:S01]  /*23e70*/  LDL.LU R19, [R1+0x1190] ;  /* 0x0011900001137983 */ /* 0x001ea20000300800 */
[----:B------:R-:W-:Y:S02]  /*23e80*/  F2FP.BF16.PACK_AB R2, R8, R9 ;  /* 0x000000090802723e */ /* 0x000fe400000010ff */
[----:B------:R-:W-:-:S02]  /*23e90*/  F2FP.BF16.PACK_AB R11, R4, R11 ;  /* 0x0000000b040b723e */ /* 0x000fc400000010ff */
[----:B------:R-:W-:Y:S02]  /*23ea0*/  F2FP.BF16.PACK_AB R10, R5, R10 ;  /* 0x0000000a050a723e */ /* 0x000fe400000010ff */
[----:B------:R-:W-:Y:S02]  /*23eb0*/  F2FP.BF16.PACK_AB R9, R24, R25 ;  /* 0x000000191809723e */ /* 0x000fe400000010ff */
[----:B------:R-:W-:Y:S02]  /*23ec0*/  F2FP.BF16.PACK_AB R8, R26, R27 ;  /* 0x0000001b1a08723e */ /* 0x000fe400000010ff */
[----:B------:R-:W-:Y:S02]  /*23ed0*/  F2FP.BF16.PACK_AB R23, R12, R23 ;  /* 0x000000170c17723e */ /* 0x000fe400000010ff */
[----:B----4-:R-:W-:Y:S02]  /*23ee0*/  F2FP.BF16.PACK_AB R16, R18, R16 ;  /* 0x000000101210723e */ /* 0x010fe400000010ff */
[----:B------:R-:W4:Y:S04]  /*23ef0*/  LDL.LU R18, [R1+0x118c] ;  /* 0x00118c0001127983 */ /* 0x000f280000300800 */
[----:B------:R0:W-:Y:S02]  /*23f00*/  STL [R1+0xa4], R16 ;  /* 0x0000a41001007387 */ /* 0x0001e40000100800 */
[----:B0-----:R-:W-:-:S05]  /*23f10*/  F2FP.BF16.PACK_AB R16, R17, R29 ;  /* 0x0000001d1110723e */ /* 0x001fca00000010ff */
[----:B------:R-:W-:Y:S04]  /*23f20*/  STL [R1+0xa0], R16 ;  /* 0x0000a01001007387 */ /* 0x000fe80000100800 */
[----:B------:R0:W-:Y:S04]  /*23f30*/  STL [R1+0x8c], R0 ;  /* 0x00008c0001007387 */ /* 0x0001e80000100800 */
[----:B------:R-:W-:Y:S01]  /*23f40*/  STL [R1+0x88], R3 ;  /* 0x0000880301007387 */ /* 0x000fe20000100800 */
[----:B0-----:R-:W-:-:S03]  /*23f50*/  F2FP.BF16.PACK_AB R0, R6, R7 ;  /* 0x000000070600723e */ /* 0x001fc600000010ff */
[----:B------:R-:W-:Y:S04]  /*23f60*/  STL [R1+0x84], R2 ;  /* 0x0000840201007387 */ /* 0x000fe80000100800 */
[----:B------:R-:W-:Y:S04]  /*23f70*/  STL [R1+0x1098], R11 ;  /* 0x0010980b01007387 */ /* 0x000fe80000100800 */
[----:B------:R-:W-:Y:S04]  /*23f80*/  STL [R1+0x80], R0 ;  /* 0x0000800001007387 */ /* 0x000fe80000100800 */
[----:B------:R-:W-:Y:S04]  /*23f90*/  STL [R1+0x109c], R10 ;  /* 0x00109c0a01007387 */ /* 0x000fe80000100800 */
[----:B------:R-:W-:Y:S04]  /*23fa0*/  STL [R1+0x10a0], R9 ;  /* 0x0010a00901007387 */ /* 0x000fe80000100800 */
[----:B------:R-:W-:Y:S04]  /*23fb0*/  STL [R1+0x10a4], R8 ;  /* 0x0010a40801007387 */ /* 0x000fe80000100800 */
[----:B------:R-:W-:Y:S04]  /*23fc0*/  STL [R1+0x10a8], R23 ;  /* 0x0010a81701007387 */ /* 0x000fe80000100800 */
[----:B------:R-:W4:Y:S04]  /*23fd0*/  LDL.LU R17, [R1+0x20c] ;  /* 0x00020c0001117983 */ /* 0x000f280000300800 */
[----:B------:R-:W4:Y:S04]  /*23fe0*/  LDL.LU R7, [R1+0x208] ;  /* 0x0002080001077983 */ /* 0x000f280000300800 */
[----:B------:R-:W4:Y:S04]  /*23ff0*/  LDL.LU R16, [R1+0x1dc] ;  /* 0x0001dc0001107983 */ /* 0x000f280000300800 */
[----:B------:R-:W4:Y:S01]  /*24000*/  LDL.LU R6, [R1+0x1d8] ;  /* 0x0001d80001067983 */ /* 0x000f220000300800 */
[----:B------:R-:W-:-:S02]  /*24010*/  F2FP.BF16.PACK_AB R22, R13, R22 ;  /* 0x000000160d16723e */ /* 0x000fc400000010ff */
[----:B--2---:R-:W-:Y:S01]  /*24020*/  F2FP.BF16.PACK_AB R21, R20, R21 ;  /* 0x000000151415723e */ /* 0x004fe200000010ff */
[----:B------:R-:W2:Y:S04]  /*24030*/  LDL.LU R5, [R1+0x1a8] ;  /* 0x0001a80001057983 */ /* 0x000ea80000300800 */
[----:B------:R-:W2:Y:S04]  /*24040*/  LDL.LU R4, [R1+0x178] ;  /* 0x0001780001047983 */ /* 0x000ea80000300800 */
[----:B------:R0:W-:Y:S04]  /*24050*/  STL [R1+0x10ac], R22 ;  /* 0x0010ac1601007387 */ /* 0x0001e80000100800 */
[----:B0-----:R-:W2:Y:S04]  /*24060*/  LDL.LU R22, [R1+0x1d4] ;  /* 0x0001d40001167983 */ /* 0x001ea80000300800 */
[----:B------:R0:W-:Y:S04]  /*24070*/  STL [R1+0x10b0], R21 ;  /* 0x0010b01501007387 */ /* 0x0001e80000100800 */
[----:B0-----:R-:W2:Y:S04]  /*24080*/  LDL.LU R21, [R1+0x204] ;  /* 0x0002040001157983 */ /* 0x001ea80000300800 */
[----:B------:R-:W2:Y:S04]  /*24090*/  LDL.LU R23, [R1+0x1a4] ;  /* 0x0001a40001177983 */ /* 0x000ea80000300800 */
[----:B------:R-:W2:Y:S04]  /*240a0*/  LDL.LU R8, [R1+0x174] ;  /* 0x0001740001087983 */ /* 0x000ea80000300800 */
[----:B------:R-:W2:Y:S04]  /*240b0*/  LDL.LU R9, [R1+0x4fc] ;  /* 0x0004fc0001097983 */ /* 0x000ea80000300800 */
[----:B------:R-:W2:Y:S04]  /*240c0*/  LDL.LU R27, [R1+0x4f8] ;  /* 0x0004f800011b7983 */ /* 0x000ea80000300800 */
[----:B------:R-:W2:Y:S04]  /*240d0*/  LDL.LU R10, [R1+0x50c] ;  /* 0x00050c00010a7983 */ /* 0x000ea80000300800 */
[----:B------:R-:W2:Y:S04]  /*240e0*/  LDL.LU R26, [R1+0x508] ;  /* 0x00050800011a7983 */ /* 0x000ea80000300800 */
[----:B------:R-:W2:Y:S01]  /*240f0*/  LDL.LU R11, [R1+0x3ac] ;  /* 0x0003ac00010b7983 */ /* 0x000ea20000300800 */
[----:B---3--:R-:W-:-:S03]  /*24100*/  F2FP.BF16.PACK_AB R20, R14, R15 ;  /* 0x0000000f0e14723e */ /* 0x008fc600000010ff */
        /* <DEDUP_REMOVED lines=11> */
[----:B------:R0:W-:Y:S04]  /*241c0*/  STL [R1+0x10b4], R20 ;  /* 0x0010b41401007387 */ /* 0x0001e80000100800 */
[----:B0-----:R-:W3:Y:S01]  /*241d0*/  LDL.LU R20, [R1+0x17c] ;  /* 0x00017c0001147983 */ /* 0x001ee20000300800 */
[----:B----4-:R-:W-:-:S03]  /*241e0*/  F2FP.BF16.PACK_AB R7, R17, R7 ;  /* 0x000000071107723e */ /* 0x010fc600000010ff */
[----:B------:R-:W4:Y:S04]  /*241f0*/  LDL.LU R17, [R1+0x1188] ;  /* 0x0011880001117983 */ /* 0x000f280000300800 */
[----:B------:R0:W-:Y:S01]  /*24200*/  STL [R1+0x10b8], R7 ;  /* 0x0010b80701007387 */ /* 0x0001e20000100800 */
[----:B------:R-:W-:-:S03]  /*24210*/  F2FP.BF16.PACK_AB R6, R16, R6 ;  /* 0x000000061006723e */ /* 0x000fc600000010ff */
[----:B0-----:R-:W4:Y:S04]  /*24220*/  LDL.LU R7, [R1+0x1ac] ;  /* 0x0001ac0001077983 */ /* 0x001f280000300800 */
[----:B------:R-:W4:Y:S04]  /*24230*/  LDL.LU R16, [R1+0x1184] ;  /* 0x0011840001107983 */ /* 0x000f280000300800 */
[----:B------:R-:W-:Y:S01]  /*24240*/  STL [R1+0x10bc], R6 ;  /* 0x0010bc0601007387 */ /* 0x000fe20000100800 */
[----:B--2---:R-:W-:Y:S02]  /*24250*/  F2FP.BF16.PACK_AB R18, R22, R18 ;  /* 0x000000121612723e */ /* 0x004fe400000010ff */
[----:B------:R-:W-:-:S02]  /*24260*/  F2FP.BF16.PACK_AB R19, R21, R19 ;  /* 0x000000131513723e */ /* 0x000fc400000010ff */
[----:B------:R-:W-:Y:S02]  /*24270*/  F2FP.BF16.PACK_AB R27, R9, R27 ;  /* 0x0000001b091b723e */ /* 0x000fe400000010ff */
[----:B------:R-:W-:Y:S02]  /*24280*/  F2FP.BF16.PACK_AB R26, R10, R26 ;  /* 0x0000001a0a1a723e */ /* 0x000fe400000010ff */
[----:B---3--:R-:W-:Y:S02]  /*24290*/  F2FP.BF16.PACK_AB R25, R11, R25 ;  /* 0x000000190b19723e */ /* 0x008fe400000010ff */
[----:B------:R-:W-:Y:S02]  /*242a0*/  F2FP.BF16.PACK_AB R24, R29, R24 ;  /* 0x000000181d18723e */ /* 0x000fe400000010ff */
[----:B------:R-:W-:Y:S02]  /*242b0*/  F2FP.BF16.PACK_AB R15, R0, R15 ;  /* 0x0000000f000f723e */ /* 0x000fe400000010ff */
[----:B------:R-:W-:-:S02]  /*242c0*/  F2FP.BF16.PACK_AB R14, R28, R14 ;  /* 0x0000000e1c0e723e */ /* 0x000fc400000010ff */
[----:B------:R-:W-:Y:S02]  /*242d0*/  F2FP.BF16.PACK_AB R13, R2, R13 ;  /* 0x0000000d020d723e */ /* 0x000fe400000010ff */
[----:B------:R-:W-:Y:S02]  /*242e0*/  F2FP.BF16.PACK_AB R12, R3, R12 ;  /* 0x0000000c030c723e */ /* 0x000fe400000010ff */
[----:B------:R-:W-:Y:S02]  /*242f0*/  F2FP.BF16.PACK_AB R4, R20, R4 ;  /* 0x000000041404723e */ /* 0x000fe400000010ff */
[----:B----4-:R-:W-:Y:S02]  /*24300*/  F2FP.BF16.PACK_AB R17, R23, R17 ;  /* 0x000000111711723e */ /* 0x010fe400000010ff */
[----:B------:R-:W-:Y:S02]  /*24310*/  F2FP.BF16.PACK_AB R5, R7, R5 ;  /* 0x000000050705723e */ /* 0x000fe400000010ff */
[----:B------:R-:W-:-:S03]  /*24320*/  F2FP.BF16.PACK_AB R16, R8, R16 ;  /* 0x000000100810723e */ /* 0x000fc600000010ff */
        /* <DEDUP_REMOVED lines=48> */
[----:B0-----:R-:W2:Y:S01]  /*24630*/  LDL.LU R12, [R1+0x2e8] ;  /* 0x0002e800010c7983 */ /* 0x001ea20000300800 */
[----:B------:R-:W3:Y:S03]  /*24640*/  LDL.LU R13, [R1+0x30c] ;  /* 0x00030c00010d7983 */ /* 0x000ee60000300800 */
        /* <DEDUP_REMOVED lines=35> */
[----:B0-----:R-:W2:Y:S01]  /*24880*/  LDL.LU R13, [R1+0x2ec] ;  /* 0x0002ec00010d7983 */ /* 0x001ea20000300800 */
[----:B------:R-:W3:Y:S02]  /*24890*/  LDL.LU R14, [R1+0x308] ;  /* 0x00030800010e7983 */ /* 0x000ee40000300800 */
[----:B------:R-:W4:Y:S02]  /*248a0*/  LDL.LU R15, [R1+0x2fc] ;  /* 0x0002fc00010f7983 */ /* 0x000f240000300800 */
[----:B------:R-:W4:Y:S01]  /*248b0*/  LDL.LU R24, [R1+0x2f8] ;  /* 0x0002f80001187983 */ /* 0x000f220000300800 */
[----:B------:R-:W3:Y:S01]  /*248c0*/  LDL.LU R25, [R1+0x374] ;  /* 0x0003740001197983 */ /* 0x000ee20000300800 */
[----:B------:R-:W3:Y:S02]  /*248d0*/  LDL.LU R26, [R1+0x370] ;  /* 0x00037000011a7983 */ /* 0x000ee40000300800 */
[----:B------:R-:W3:Y:S02]  /*248e0*/  LDL.LU R27, [R1+0x314] ;  /* 0x00031400011b7983 */ /* 0x000ee40000300800 */
[----:B------:R-:W3:Y:S01]  /*248f0*/  LDL.LU R16, [R1+0x310] ;  /* 0x0003100001107983 */ /* 0x000ee20000300800 */
        /* <DEDUP_REMOVED lines=20> */
[----:B--2---:R-:W-:-:S02]  /*24a40*/  F2FP.BF16.PACK_AB R12, R13, R12 ;  /* 0x0000000c0d0c723e */ /* 0x004fc400000010ff */
[----:B------:R-:W2:Y:S03]  /*24a50*/  LDL.LU R13, [R1+0x1180] ;  /* 0x00118000010d7983 */ /* 0x000ea60000300800 */
[----:B------:R0:W-:Y:S02]  /*24a60*/  STL [R1+0xc], R12 ;  /* 0x00000c0c01007387 */ /* 0x0001e40000100800 */
[----:B0-----:R-:W2:Y:S02]  /*24a70*/  LDL.LU R12, [R1+0x117c] ;  /* 0x00117c00010c7983 */ /* 0x001ea40000300800 */
[----:B--2---:R-:W-:Y:S02]  /*24a80*/  F2FP.BF16.PACK_AB R12, R13, R12 ;  /* 0x0000000c0d0c723e */ /* 0x004fe400000010ff */
[----:B------:R-:W2:Y:S03]  /*24a90*/  LDL.LU R13, [R1+0x1178] ;  /* 0x00117800010d7983 */ /* 0x000ea60000300800 */
[----:B------:R0:W-:Y:S02]  /*24aa0*/  STL [R1+0x8], R12 ;  /* 0x0000080c01007387 */ /* 0x0001e40000100800 */
[----:B0-----:R-:W2:Y:S02]  /*24ab0*/  LDL.LU R12, [R1+0x1174] ;  /* 0x00117400010c7983 */ /* 0x001ea40000300800 */
[----:B--2---:R-:W-:-:S02]  /*24ac0*/  F2FP.BF16.PACK_AB R12, R13, R12 ;  /* 0x0000000c0d0c723e */ /* 0x004fc400000010ff */
[----:B------:R-:W2:Y:S03]  /*24ad0*/  LDL.LU R13, [R1+0x1170] ;  /* 0x00117000010d7983 */ /* 0x000ea60000300800 */
[----:B------:R0:W-:Y:S02]  /*24ae0*/  STL [R1+0x4], R12 ;  /* 0x0000040c01007387 */ /* 0x0001e40000100800 */
[----:B0-----:R-:W2:Y:S02]  /*24af0*/  LDL.LU R12, [R1+0x116c] ;  /* 0x00116c00010c7983 */ /* 0x001ea40000300800 */
[----:B--2---:R-:W-:Y:S02]  /*24b00*/  F2FP.BF16.PACK_AB R12, R13, R12 ;  /* 0x0000000c0d0c723e */ /* 0x004fe400000010ff */
[----:B------:R-:W2:Y:S03]  /*24b10*/  LDL.LU R13, [R1+0x1168] ;  /* 0x00116800010d7983 */ /* 0x000ea60000300800 */
[----:B------:R0:W-:Y:S02]  /*24b20*/  STL [R1], R12 ;  /* 0x0000000c01007387 */ /* 0x0001e40000100800 */
[----:B0-----:R-:W2:Y:S02]  /*24b30*/  LDL.LU R12, [R1+0x1164] ;  /* 0x00116400010c7983 */ /* 0x001ea40000300800 */
        /* <DEDUP_REMOVED lines=54> */
[----:B------:R0:W-:Y:S01]  /*24ea0*/  STL [R1+0x48], R12 ;  /* 0x0000480c01007387 */ /* 0x0001e20000100800 */
[----:B----4-:R-:W-:-:S02]  /*24eb0*/  F2FP.BF16.PACK_AB R24, R15, R24 ;  /* 0x000000180f18723e */ /* 0x010fc400000010ff */
[----:B---3--:R-:W-:Y:S02]  /*24ec0*/  F2FP.BF16.PACK_AB R26, R25, R26 ;  /* 0x0000001a191a723e */ /* 0x008fe400000010ff */
[----:B------:R-:W-:Y:S01]  /*24ed0*/  F2FP.BF16.PACK_AB R16, R27, R16 ;  /* 0x000000101b10723e */ /* 0x000fe200000010ff */
[----:B0-----:R0:W5:Y:S01]  /*24ee0*/  LDL.LU R12, [R1+0x10f4] ;  /* 0x0010f400010c7983 */ /* 0x0011620000300800 */
[----:B------:R-:W-:Y:S02]  /*24ef0*/  F2FP.BF16.PACK_AB R18, R17, R18 ;  /* 0x000000121112723e */ /* 0x000fe400000010ff */
[----:B------:R-:W-:Y:S02]  /*24f00*/  F2FP.BF16.PACK_AB R4, R19, R4 ;  /* 0x000000041304723e */ /* 0x000fe400000010ff */
[----:B------:R-:W-:Y:S02]  /*24f10*/  F2FP.BF16.PACK_AB R6, R5, R6 ;  /* 0x000000060506723e */ /* 0x000fe400000010ff */
[----:B------:R-:W-:-:S02]  /*24f20*/  F2FP.BF16.PACK_AB R20, R7, R20 ;  /* 0x000000140714723e */ /* 0x000fc400000010ff */
[----:B------:R-:W-:Y:S02]  /*24f30*/  F2FP.BF16.PACK_AB R22, R21, R22 ;  /* 0x000000161516723e */ /* 0x000fe400000010ff */
[----:B------:R-:W-:Y:S02]  /*24f40*/  F2FP.BF16.PACK_AB R8, R23, R8 ;  /* 0x000000081708723e */ /* 0x000fe400000010ff */
[----:B------:R-:W-:Y:S02]  /*24f50*/  F2FP.BF16.PACK_AB R10, R9, R10 ;  /* 0x0000000a090a723e */ /* 0x000fe400000010ff */
[----:B------:R-:W-:Y:S02]  /*24f60*/  F2FP.BF16.PACK_AB R29, R11, R29 ;  /* 0x0000001d0b1d723e */ /* 0x000fe400000010ff */
[----:B------:R-:W-:Y:S01]  /*24f70*/  F2FP.BF16.PACK_AB R28, R0, R28 ;  /* 0x0000001c001c723e */ /* 0x000fe200000010ff */
[----:B------:R-:W-:Y:S01]  /*24f80*/  F2FP.BF16.PACK_AB R0, R2, R3 ;  /* 0x000000030200723e */ /* 0x000fe200000010ff */
[----:B--2---:R-:W-:-:S02]  /*24f90*/  F2FP.BF16.PACK_AB R14, R13, R14 ;  /* 0x0000000e0d0e723e */ /* 0x004fc400000010ff */
[----:B------:R0:W5:Y:S03]  /*24fa0*/  LDL.LU R13, [R1+0x10f0] ;  /* 0x0010f000010d7983 */ /* 0x0001660000300800 */
[----:B------:R1:W-:Y:S02]  /*24fb0*/  STL [R1+0x44], R14 ;  /* 0x0000440e01007387 */ /* 0x0003e40000100800 */
[----:B-1----:R0:W5:Y:S01]  /*24fc0*/  LDL.LU R14, [R1+0x10ec] ;  /* 0x0010ec00010e7983 */ /* 0x0021620000300800 */
[----:B------:R0:W5:Y:S02]  /*24fd0*/  LDL.LU R15, [R1+0x10e8] ;  /* 0x0010e800010f7983 */ /* 0x0001640000300800 */
        /* <DEDUP_REMOVED lines=31> */
[----:B------:R0:W-:Y:S01]  /*251d0*/  STL [R1+0x70], R0 ;  /* 0x0000700001007387 */ /* 0x0001e20000100800 */
[----:B------:R0:W-:Y:S02]  /*251e0*/  STL [R1+0x74], R28 ;  /* 0x0000741c01007387 */ /* 0x0001e40000100800 */
.L_x_0:
[----:B-----5:R-:W-:Y:S04]  /*251f0*/  STL.64 [R1+0x1300], R14 ;  /* 0x0013000e01007387 */ /* 0x020fe80000100a00 */
[----:B------:R-:W-:Y:S04]  /*25200*/  STL.64 [R1+0x12f8], R12 ;  /* 0x0012f80c01007387 */ /* 0x000fe80000100a00 */
[----:B------:R-:W-:Y:S04]  /*25210*/  STL.64 [R1+0x12f0], R26 ;  /* 0x0012f01a01007387 */ /* 0x000fe80000100a00 */
[----:B------:R-:W-:Y:S04]  /*25220*/  STL.64 [R1+0x12e8], R24 ;  /* 0x0012e81801007387 */ /* 0x000fe80000100a00 */
[----:B------:R-:W-:Y:S04]  /*25230*/  STL.64 [R1+0x12e0], R18 ;  /* 0x0012e01201007387 */ /* 0x000fe80000100a00 */
[----:B------:R-:W-:Y:S04]  /*25240*/  STL.64 [R1+0x12d8], R16 ;  /* 0x0012d81001007387 */ /* 0x000fe80000100a00 */
[----:B------:R-:W-:Y:S04]  /*25250*/  STL.64 [R1+0x12d0], R6 ;  /* 0x0012d00601007387 */ /* 0x000fe80000100a00 */
[----:B------:R2:W-:Y:S04]  /*25260*/  STL.64 [R1+0x12c8], R4 ;  /* 0x0012c80401007387 */ /* 0x0005e80000100a00 */
[----:B--2---:R-:W2:Y:S04]  /*25270*/  LDL.LU R4, [R1+0x20] ;  /* 0x0000200001047983 */ /* 0x004ea80000300800 */
[----:B------:R-:W2:Y:S04]  /*25280*/  LDL.LU R5, [R1+0x24] ;  /* 0x0000240001057983 */ /* 0x000ea80000300800 */
[----:B------:R-:W3:Y:S04]  /*25290*/  LDL.LU R6, [R1+0x28] ;  /* 0x0000280001067983 */ /* 0x000ee80000300800 */
[----:B------:R-:W3:Y:S04]  /*252a0*/  LDL.LU R7, [R1+0x2c] ;  /* 0x00002c0001077983 */ /* 0x000ee80000300800 */
[----:B01----:R-:W0:Y:S04]  /*252b0*/  S2R R0, SR_TID.X ;  /* 0x0000000000007919 */ /* 0x003e280000002100 */
[----:B------:R-:W1:Y:S04]  /*252c0*/  S2R R28, SR_TID.X ;  /* 0x00000000001c7919 */ /* 0x000e680000002100 */
[----:B------:R-:W-:Y:S06]  /*252d0*/  BAR.SYNC.DEFER_BLOCKING 0x0 ;  /* 0x0000000000007b1d */ /* 0x000fec0000010000 */
[----:B---3--:R-:W-:Y:S04]  /*252e0*/  STL.64 [R1+0x1310], R6 ;  /* 0x0013100601007387 */ /* 0x008fe80000100a00 */
[----:B--2---:R2:W-:Y:S04]  /*252f0*/  STL.64 [R1+0x1308], R4 ;  /* 0x0013080401007387 */ /* 0x0045e80000100a00 */
[----:B------:R-:W3:Y:S04]  /*25300*/  LDL.LU R16, [R1+0x30] ;  /* 0x0000300001107983 */ /* 0x000ee80000300800 */
[----:B------:R-:W3:Y:S04]  /*25310*/  LDL.LU R17, [R1+0x34] ;  /* 0x0000340001117983 */ /* 0x000ee80000300800 */
[----:B------:R-:W4:Y:S04]  /*25320*/  LDL.LU R18, [R1+0x38] ;  /* 0x0000380001127983 */ /* 0x000f280000300800 */
[----:B------:R-:W4:Y:S04]  /*25330*/  LDL.LU R19, [R1+0x3c] ;  /* 0x00003c0001137983 */ /* 0x000f280000300800 */
[----:B------:R-:W2:Y:S04]  /*25340*/  LDL.LU R3, [R1+0x18] ;  /* 0x0000180001037983 */ /* 0x000ea80000300800 */
[----:B------:R-:W2:Y:S04]  /*25350*/  LDL.LU R2, [R1+0x1c] ;  /* 0x00001c0001027983 */ /* 0x000ea80000300800 */
[----:B----4-:R-:W-:Y:S04]  /*25360*/  STL.64 [R1+0x1320], R18 ;  /* 0x0013201201007387 */ /* 0x010fe80000100a00 */
[----:B---3--:R3:W-:Y:S04]  /*25370*/  STL.64 [R1+0x1318], R16 ;  /* 0x0013181001007387 */ /* 0x0087e80000100a00 */
[----:B------:R-:W4:Y:S04]  /*25380*/  LDL.LU R12, [R1+0x50] ;  /* 0x00005000010c7983 */ /* 0x000f280000300800 */
[----:B------:R-:W4:Y:S04]  /*25390*/  LDL.LU R13, [R1+0x54] ;  /* 0x00005400010d7983 */ /* 0x000f280000300800 */
[----:B------:R-:W4:Y:S04]  /*253a0*/  LDL.LU R14, [R1+0x58] ;  /* 0x00005800010e7983 */ /* 0x000f280000300800 */
[----:B------:R-:W4:Y:S04]  /*253b0*/  LDL.LU R15, [R1+0x5c] ;  /* 0x00005c00010f7983 */ /* 0x000f280000300800 */
[----:B--2---:R-:W2:Y:S04]  /*253c0*/  LDL.LU R4, [R1+0x60] ;  /* 0x0000600001047983 */ /* 0x004ea80000300800 */
[----:B------:R-:W2:Y:S04]  /*253d0*/  LDL.LU R5, [R1+0x64] ;  /* 0x0000640001057983 */ /* 0x000ea80000300800 */
[----:B------:R-:W2:Y:S04]  /*253e0*/  LDL.LU R6, [R1+0x68] ;  /* 0x0000680001067983 */ /* 0x000ea80000300800 */
[----:B------:R-:W2:Y:S04]  /*253f0*/  LDL.LU R7, [R1+0x6c] ;  /* 0x00006c0001077983 */ /* 0x000ea80000300800 */
[----:B---3--:R-:W3:Y:S04]  /*25400*/  LDL.LU R16, [R1+0x70] ;  /* 0x0000700001107983 */ /* 0x008ee80000300800 */
[----:B------:R-:W3:Y:S04]  /*25410*/  LDL.LU R17, [R1+0x74] ;  /* 0x0000740001117983 */ /* 0x000ee80000300800 */
[----:B------:R-:W3:Y:S04]  /*25420*/  LDL.LU R18, [R1+0x78] ;  /* 0x0000780001127983 */ /* 0x000ee80000300800 */
[----:B------:R-:W3:Y:S04]  /*25430*/  LDL.LU R19, [R1+0x7c] ;  /* 0x00007c0001137983 */ /* 0x000ee80000300800 */
[----:B------:R-:W4:Y:S04]  /*25440*/  LDL.LU R24, [R1+0x40] ;  /* 0x0000400001187983 */ /* 0x000f280000300800 */
[----:B------:R-:W4:Y:S04]  /*25450*/  LDL.LU R25, [R1+0x44] ;  /* 0x0000440001197983 */ /* 0x000f280000300800 */
[----:B------:R-:W4:Y:S04]  /*25460*/  LDL.LU R26, [R1+0x48] ;  /* 0x00004800011a7983 */ /* 0x000f280000300800 */
[----:B------:R-:W4:Y:S04]  /*25470*/  LDL.LU R27, [R1+0x4c] ;  /* 0x00004c00011b7983 */ /* 0x000f280000300800 */
[----:B------:R-:W-:Y:S04]  /*25480*/  STL.64 [R1+0x12c0], R22 ;  /* 0x0012c01601007387 */ /* 0x000fe80000100a00 */
[----:B------:R0:W-:Y:S04]  /*25490*/  STL.64 [R1+0x12b8], R20 ;  /* 0x0012b81401007387 */ /* 0x0001e80000100a00 */
[----:B0-----:R-:W4:Y:S04]  /*254a0*/  LDL.LU R20, [R1] ;  /* 0x0000000001147983 */ /* 0x001f280000300800 */
[----:B------:R-:W4:Y:S04]  /*254b0*/  LDL.LU R21, [R1+0x4] ;  /* 0x0000040001157983 */ /* 0x000f280000300800 */
[----:B------:R-:W4:Y:S04]  /*254c0*/  LDL.LU R22, [R1+0x8] ;  /* 0x0000080001167983 */ /* 0x000f280000300800 */
[----:B------:R-:W4:Y:S04]  /*254d0*/  LDL.LU R23, [R1+0xc] ;  /* 0x00000c0001177983 */ /* 0x000f280000300800 */
[----:B------:R0:W-:Y:S04]  /*254e0*/  STL.64 [R1+0x12b0], R10 ;  /* 0x0012b00a01007387 */ /* 0x0001e80000100a00 */
[----:B------:R1:W-:Y:S01]  /*254f0*/  STL.64 [R1+0x12a8], R8 ;  /* 0x0012a80801007387 */ /* 0x0003e20000100a00 */
[----:B0-----:R-:W-:Y:S01]  /*25500*/  IMAD.MOV.U32 R11, RZ, RZ, R2 ;  /* 0x000000ffff0b7224 */ /* 0x001fe200078e0002 */
[----:B------:R-:W-:Y:S01]  /*25510*/  LOP3.LUT R2, R0, 0x7f, RZ, 0xc0, !PT ;  /* 0x0000007f00027812 */ /* 0x000fe200078ec0ff */
[----:B-1----:R-:W-:-:S02]  /*25520*/  IMAD.SHL.U32 R0, R28, 0x800, RZ ;  /* 0x000008001c007824 */ /* 0x002fc400078e00ff */
[----:B------:R-:W-:Y:S01]  /*25530*/  IMAD.MOV.U32 R10, RZ, RZ, R3 ;  /* 0x000000ffff0a7224 */ /* 0x000fe200078e0003 */
[----:B------:R-:W4:Y:S02]  /*25540*/  LDL.LU R8, [R1+0x10] ;  /* 0x0000100001087983 */ /* 0x000f240000300800 */
[----:B------:R-:W-:Y:S01]  /*25550*/  LOP3.LUT R0, R0, 0x3000, RZ, 0xc0, !PT ;  /* 0x0000300000007812 */ /* 0x000fe200078ec0ff */
[----:B------:R-:W-:Y:S01]  /*25560*/  IMAD.SHL.U32 R3, R28, 0x20, RZ ;  /* 0x000000201c037824 */ /* 0x000fe200078e00ff */
[----:B------:R-:W4:Y:S03]  /*25570*/  LDL.LU R9, [R1+0x14] ;  /* 0x0000140001097983 */ /* 0x000f260000300800 */
[----:B------:R-:W-:Y:S01]  /*25580*/  IMAD R0, R2, 0x10, R0 ;  /* 0x0000001002007824 */ /* 0x000fe200078e0200 */
[----:B------:R-:W-:Y:S01]  /*25590*/  STL [R1+0x10cc], R29 ;  /* 0x0010cc1d01007387 */ /* 0x000fe20000100800 */
[----:B------:R-:W-:-:S05]  /*255a0*/  IMAD.SHL.U32 R2, R28, 0x200, RZ ;  /* 0x000002001c027824 */ /* 0x000fca00078e00ff */
[----:B------:R-:W-:-:S04]  /*255b0*/  LOP3.LUT R2, R2, 0x3000, RZ, 0xc0, !PT ;  /* 0x0000300002027812 */ /* 0x000fc800078ec0ff */
[----:B------:R-:W-:Y:S01]  /*255c0*/  LOP3.LUT R2, R2, 0x60, R3, 0xf8, !PT ;  /* 0x0000006002027812 */ /* 0x000fe200078ef803 */
[C---:B------:R-:W-:Y:S02]  /*255d0*/  IMAD.SHL.U32 R3, R28.reuse, 0x4, RZ ;  /* 0x000000041c037824 */ /* 0x040fe400078e00ff */
[----:B------:R-:W-:-:S03]  /*255e0*/  IMAD.SHL.U32 R28, R28, 0x40, RZ ;  /* 0x000000401c1c7824 */ /* 0x000fc600078e00ff */
[----:B------:R-:W-:Y:S02]  /*255f0*/  LOP3.LUT R2, R2, 0x170, R3, 0x78, !PT ;  /* 0x0000017002027812 */ /* 0x000fe400078e7803 */
[----:B------:R-:W-:Y:S01]  /*25600*/  LOP3.LUT R3, R28, 0x800, RZ, 0xc0, !PT ;  /* 0x000008001c037812 */ /* 0x000fe200078ec0ff */
[----:B------:R-:W-:Y:S04]  /*25610*/  STL [R1+0x10d0], R28 ;  /* 0x0010d01c01007387 */ /* 0x000fe80000100800 */
[----:B------:R-:W-:-:S05]  /*25620*/  IMAD.IADD R2, R3, 0x1, R2 ;  /* 0x0000000103027824 */ /* 0x000fca00078e0202 */
[----:B--2---:R-:W-:Y:S04]  /*25630*/  STS.128 [R2+0x80], R4 ;  /* 0x0000800402007388 */ /* 0x004fe80000000c00 */
[----:B---3--:R0:W-:Y:S04]  /*25640*/  STS.128 [R2], R16 ;  /* 0x0000001002007388 */ /* 0x0081e80000000c00 */
[----:B0-----:R-:W2:Y:S04]  /*25650*/  LDL.LU.64 R18, [R1+0x1320] ;  /* 0x0013200001127983 */ /* 0x001ea80000300a00 */
[----:B------:R-:W2:Y:S04]  /*25660*/  LDL.LU.64 R16, [R1+0x1318] ;  /* 0x0013180001107983 */ /* 0x000ea80000300a00 */
[----:B------:R-:W3:Y:S04]  /*25670*/  LDL.LU.64 R6, [R1+0x1310] ;  /* 0x0013100001067983 */ /* 0x000ee80000300a00 */
[----:B------:R-:W3:Y:S04]  /*25680*/  LDL.LU.64 R4, [R1+0x1308] ;  /* 0x0013080001047983 */ /* 0x000ee80000300a00 */
[----:B----4-:R0:W-:Y:S04]  /*25690*/  STS.128 [R2+0x200], R12 ;  /* 0x0002000c02007388 */ /* 0x0101e80000000c00 */
[----:B------:R1:W-:Y:S04]  /*256a0*/  STS.128 [R2+0x280], R24 ;  /* 0x0002801802007388 */ /* 0x0003e80000000c00 */
[----:B------:R-:W-:Y:S04]  /*256b0*/  STS.128 [R2+0x680], R20 ;  /* 0x0006801402007388 */ /* 0x000fe80000000c00 */
[----:B0-----:R-:W4:Y:S04]  /*256c0*/  LDL.LU.64 R14, [R1+0x1300] ;  /* 0x00130000010e7983 */ /* 0x001f280000300a00 */
[----:B------:R-:W4:Y:S04]  /*256d0*/  LDL.LU.64 R12, [R1+0x12f8] ;  /* 0x0012f800010c7983 */ /* 0x000f280000300a00 */
[----:B-1----:R-:W4:Y:S04]  /*256e0*/  LDL.LU.64 R26, [R1+0x12f0] ;  /* 0x0012f000011a7983 */ /* 0x002f280000300a00 */
[----:B------:R-:W4:Y:S04]  /*256f0*/  LDL.LU.64 R24, [R1+0x12e8] ;  /* 0x0012e80001187983 */ /* 0x000f280000300a00 */
[----:B------:R0:W-:Y:S02]  /*25700*/  STS.128 [R2+0x600], R8 ;  /* 0x0006000802007388 */ /* 0x0001e40000000c00 */
[----:B0-----:R-:W-:-:S02]  /*25710*/  LOP3.LUT R8, R0, 0x20, RZ, 0x3c, !PT ;  /* 0x0000002000087812 */ /* 0x001fc400078e3cff */
[C---:B------:R-:W-:Y:S01]  /*25720*/  LOP3.LUT R29, R0.reuse, 0x40, RZ, 0x3c, !PT ;  /* 0x00000040001d7812 */ /* 0x040fe200078e3cff */
[----:B--2---:R0:W-:Y:S04]  /*25730*/  STS.128 [R2+0x400], R16 ;  /* 0x0004001002007388 */ /* 0x0041e80000000c00 */
[----:B---3--:R1:W-:Y:S04]  /*25740*/  STS.128 [R2+0x480], R4 ;  /* 0x0004800402007388 */ /* 0x0083e80000000c00 */
[----:B------:R-:W-:Y:S06]  /*25750*/  BAR.SYNC.DEFER_BLOCKING 0x0 ;  /* 0x0000000000007b1d */ /* 0x000fec0000010000 */
[----:B0-----:R-:W2:Y:S04]  /*25760*/  LDL.LU.64 R18, [R1+0x12e0] ;  /* 0x0012e00001127983 */ /* 0x001ea80000300a00 */
[----:B------:R-:W2:Y:S04]  /*25770*/  LDL.LU.64 R16, [R1+0x12d8] ;  /* 0x0012d80001107983 */ /* 0x000ea80000300a00 */
[----:B-1----:R-:W3:Y:S04]  /*25780*/  LDL.LU.64 R6, [R1+0x12d0] ;  /* 0x0012d00001067983 */ /* 0x002ee80000300a00 */
[----:B------:R-:W3:Y:S01]  /*25790*/  LDL.LU.64 R4, [R1+0x12c8] ;  /* 0x0012c80001047983 */ /* 0x000ee20000300a00 */
[----:B------:R-:W-:-:S03]  /*257a0*/  LOP3.LUT R3, R0, 0x60, RZ, 0x3c, !PT ;  /* 0x0000006000037812 */ /* 0x000fc600078e3cff */
[----:B------:R-:W0:Y:S04]  /*257b0*/  LDS.128 R20, [R0] ;  /* 0x0000000000147984 */ /* 0x000e280000000c00 */
[----:B0-----:R-:W-:Y:S04]  /*257c0*/  STL.64 [R1+0x30], R20 ;  /* 0x0000301401007387 */ /* 0x001fe80000100a00 */
[----:B------:R-:W-:Y:S04]  /*257d0*/  STL.64 [R1+0x38], R22 ;  /* 0x0000381601007387 */ /* 0x000fe80000100a00 */
[----:B------:R-:W0:Y:S04]  /*257e0*/  LDS.128 R20, [R0+0x800] ;  /* 0x0008000000147984 */ /* 0x000e280000000c00 */
[----:B0-----:R-:W-:Y:S04]  /*257f0*/  STL.64 [R1+0x150], R20 ;  /* 0x0001501401007387 */ /* 0x001fe80000100a00 */
[----:B------:R-:W-:Y:S04]  /*25800*/  STL.64 [R1+0x158], R22 ;  /* 0x0001581601007387 */ /* 0x000fe80000100a00 */
[----:B------:R-:W0:Y:S04]  /*25810*/  LDS.128 R20, [R8] ;  /* 0x0000000008147984 */ /* 0x000e280000000c00 */
[----:B------:R-:W1:Y:S04]  /*25820*/  LDS.128 R8, [R8+0x800] ;  /* 0x0008000008087984 */ /* 0x000e680000000c00 */
[----:B0-----:R-:W-:Y:S04]  /*25830*/  STL.64 [R1+0x40], R20 ;  /* 0x0000401401007387 */ /* 0x001fe80000100a00 */
[----:B------:R0:W-:Y:S04]  /*25840*/  STL.64 [R1+0x48], R22 ;  /* 0x0000481601007387 */ /* 0x0001e80000100a00 */
[----:B0-----:R-:W3:Y:S04]  /*25850*/  LDL.LU.64 R22, [R1+0x12c0] ;  /* 0x0012c00001167983 */ /* 0x001ee80000300a00 */
[----:B------:R-:W3:Y:S04]  /*25860*/  LDL.LU.64 R20, [R1+0x12b8] ;  /* 0x0012b80001147983 */ /* 0x000ee80000300a00 */
[----:B-1----:R-:W-:Y:S04]  /*25870*/  STL.64 [R1+0x160], R8 ;  /* 0x0001600801007387 */ /* 0x002fe80000100a00 */
[----:B------:R-:W-:Y:S04]  /*25880*/  STL.64 [R1+0x168], R10 ;  /* 0x0001680a01007387 */ /* 0x000fe80000100a00 */
[----:B------:R-:W0:Y:S04]  /*25890*/  LDS.128 R8, [R29] ;  /* 0x000000001d087984 */ /* 0x000e280000000c00 */
[----:B0-----:R-:W-:Y:S04]  /*258a0*/  STL.64 [R1+0x70], R8 ;  /* 0x0000700801007387 */ /* 0x001fe80000100a00 */
[----:B------:R-:W-:Y:S04]  /*258b0*/  STL.64 [R1+0x78], R10 ;  /* 0x0000780a01007387 */ /* 0x000fe80000100a00 */
[----:B------:R-:W0:Y:S04]  /*258c0*/  LDS.128 R8, [R29+0x800] ;  /* 0x000800001d087984 */ /* 0x000e280000000c00 */
[----:B0-----:R-:W-:Y:S04]  /*258d0*/  STL.64 [R1+0x170], R8 ;  /* 0x0001700801007387 */ /* 0x001fe80000100a00 */
[----:B------:R-:W-:Y:S04]  /*258e0*/  STL.64 [R1+0x178], R10 ;  /* 0x0001780a01007387 */ /* 0x000fe80000100a00 */
[----:B------:R-:W0:Y:S04]  /*258f0*/  LDS.128 R8, [R3] ;  /* 0x0000000003087984 */ /* 0x000e280000000c00 */
[----:B0-----:R-:W-:Y:S01]  /*25900*/  STL [R1+0x144], R9 ;  /* 0x0001440901007387 */ /* 0x001fe20000100800 */
[----:B------:R-:W-:-:S03]  /*25910*/  IMAD.MOV.U32 R28, RZ, RZ, R8 ;  /* 0x000000ffff1c7224 */ /* 0x000fc600078e0008 */
[----:B------:R-:W-:Y:S04]  /*25920*/  STL.64 [R1+0x148], R10 ;  /* 0x0001480a01007387 */ /* 0x000fe80000100a00 */
[----:B------:R-:W0:Y:S04]  /*25930*/  LDS.128 R8, [R3+0x800] ;  /* 0x0008000003087984 */ /* 0x000e280000000c00 */
[----:B------:R-:W-:Y:S06]  /*25940*/  BAR.SYNC.DEFER_BLOCKING 0x0 ;  /* 0x0000000000007b1d */ /* 0x000fec0000010000 */
[----:B------:R-:W-:Y:S04]  /*25950*/  STL [R1+0x10d4], R28 ;  /* 0x0010d41c01007387 */ /* 0x000fe80000100800 */
[----:B----4-:R-:W-:Y:S04]  /*25960*/  STS.128 [R2], R12 ;  /* 0x0000000c02007388 */ /* 0x010fe80000000c00 */
[----:B0-----:R-:W-:Y:S04]  /*25970*/  STL.64 [R1+0x180], R8 ;  /* 0x0001800801007387 */ /* 0x001fe80000100a00 */
[----:B------:R0:W-:Y:S04]  /*25980*/  STL.64 [R1+0x188], R10 ;  /* 0x0001880a01007387 */ /* 0x0001e80000100a00 */
[----:B0-----:R-:W4:Y:S04]  /*25990*/  LDL.LU.64 R10, [R1+0x12b0] ;  /* 0x0012b000010a7983 */ /* 0x001f280000300a00 */
[----:B------:R-:W4:Y:S04]  /*259a0*/  LDL.LU.64 R8, [R1+0x12a8] ;  /* 0x0012a80001087983 */ /* 0x000f280000300a00 */
[----:B------:R-:W3:Y:S04]  /*259b0*/  LDL.LU R12, [R1+0x110] ;  /* 0x00011000010c7983 */ /* 0x000ee80000300800 */
[----:B------:R-:W3:Y:S04]  /*259c0*/  LDL.LU R13, [R1+0x114] ;  /* 0x00011400010d7983 */ /* 0x000ee80000300800 */
[----:B------:R-:W3:Y:S04]  /*259d0*/  LDL.LU R14, [R1+0x118] ;  /* 0x00011800010e7983 */ /* 0x000ee80000300800 */
[----:B------:R-:W3:Y:S04]  /*259e0*/  LDL.LU R15, [R1+0x11c] ;  /* 0x00011c00010f7983 */ /* 0x000ee80000300800 */
[----:B--2---:R0:W-:Y:S04]  /*259f0*/  STS.128 [R2+0x200], R16 ;  /* 0x0002001002007388 */ /* 0x0041e80000000c00 */
[----:B------:R1:W-:Y:S04]  /*25a00*/  STS.128 [R2+0x80], R24 ;  /* 0x0000801802007388 */ /* 0x0003e80000000c00 */
[----:B---3--:R-:W-:Y:S04]  /*25a10*/  STL.64 [R1+0x1278], R14 ;  /* 0x0012780e01007387 */ /* 0x008fe80000100a00 */
[----:B------:R-:W-:Y:S04]  /*25a20*/  STL.64 [R1+0x1270], R12 ;  /* 0x0012700c01007387 */ /* 0x000fe80000100a00 */
[----:B------:R2:W-:Y:S04]  /*25a30*/  STL [R1+0x12a0], R27 ;  /* 0x0012a01b01007387 */ /* 0x0005e80000100800 */
[----:B0-----:R-:W3:Y:S04]  /*25a40*/  LDL.LU R16, [R1+0x100] ;  /* 0x0001000001107983 */ /* 0x001ee80000300800 */
[----:B------:R-:W3:Y:S04]  /*25a50*/  LDL.LU R17, [R1+0x104] ;  /* 0x0001040001117983 */ /* 0x000ee80000300800 */
[----:B------:R-:W3:Y:S04]  /*25a60*/  LDL.LU R18, [R1+0x108] ;  /* 0x0001080001127983 */ /* 0x000ee80000300800 */
[----:B------:R-:W3:Y:S04]  /*25a70*/  LDL.LU R19, [R1+0x10c] ;  /* 0x00010c0001137983 */ /* 0x000ee80000300800 */
[----:B-1----:R-:W4:Y:S04]  /*25a80*/  LDL.LU R24, [R1+0x80] ;  /* 0x0000800001187983 */ /* 0x002f280000300800 */
[----:B------:R-:W4:Y:S04]  /*25a90*/  LDL.LU R25, [R1+0x84] ;  /* 0x0000840001197983 */ /* 0x000f280000300800 */
[----:B------:R-:W4:Y:S04]  /*25aa0*/  LDL.LU R26, [R1+0x88] ;  /* 0x00008800011a7983 */ /* 0x000f280000300800 */
[----:B--2---:R-:W2:Y:S04]  /*25ab0*/  LDL.LU R27, [R1+0x8c] ;  /* 0x00008c00011b7983 */ /* 0x004ea80000300800 */
[----:B------:R0:W-:Y:S04]  /*25ac0*/  STS.128 [R2+0x280], R4 ;  /* 0x0002800402007388 */ /* 0x0001e80000000c00 */
[----:B------:R1:W-:Y:S04]  /*25ad0*/  STS.128 [R2+0x400], R20 ;  /* 0x0004001402007388 */ /* 0x0003e80000000c00 */
[----:B---3--:R-:W-:Y:S04]  /*25ae0*/  STL.64 [R1+0x1288], R18 ;  /* 0x0012881201007387 */ /* 0x008fe80000100a00 */
[----:B------:R3:W-:Y:S04]  /*25af0*/  STL.64 [R1+0x1280], R16 ;  /* 0x0012801001007387 */ /* 0x0007e80000100a00 */
[----:B0-----:R-:W3:Y:S04]  /*25b00*/  LDL.LU R4, [R1+0xa0] ;  /* 0x0000a00001047983 */ /* 0x001ee80000300800 */
[----:B------:R-:W3:Y:S04]  /*25b10*/  LDL.LU R5, [R1+0xa4] ;  /* 0x0000a40001057983 */ /* 0x000ee80000300800 */
[----:B------:R-:W3:Y:S04]  /*25b20*/  LDL.LU R6, [R1+0xa8] ;  /* 0x0000a80001067983 */ /* 0x000ee80000300800 */
[----:B------:R-:W3:Y:S04]  /*25b30*/  LDL.LU R7, [R1+0xac] ;  /* 0x0000ac0001077983 */ /* 0x000ee80000300800 */
[----:B-1----:R-:W3:Y:S04]  /*25b40*/  LDL.LU R20, [R1+0xf0] ;  /* 0x0000f00001147983 */ /* 0x002ee80000300800 */
[----:B------:R-:W3:Y:S04]  /*25b50*/  LDL.LU R21, [R1+0xf4] ;  /* 0x0000f40001157983 */ /* 0x000ee80000300800 */
[----:B------:R-:W3:Y:S04]  /*25b60*/  LDL.LU R22, [R1+0xf8] ;  /* 0x0000f80001167983 */ /* 0x000ee80000300800 */
[----:B------:R-:W3:Y:S04]  /*25b70*/  LDL.LU R23, [R1+0xfc] ;  /* 0x0000fc0001177983 */ /* 0x000ee80000300800 */
[----:B----4-:R-:W-:Y:S04]  /*25b80*/  STS.128 [R2+0x480], R8 ;  /* 0x0004800802007388 */ /* 0x010fe80000000c00 */
[----:B--2---:R-:W-:Y:S04]  /*25b90*/  STS.128 [R2+0x600], R24 ;  /* 0x0006001802007388 */ /* 0x004fe80000000c00 */
[----:B---3--:R-:W-:Y:S04]  /*25ba0*/  STL.64 [R1+0x1298], R22 ;  /* 0x0012981601007387 */ /* 0x008fe80000100a00 */
[----:B------:R0:W-:Y:S04]  /*25bb0*/  STL.64 [R1+0x1290], R20 ;  /* 0x0012901401007387 */ /* 0x0001e80000100a00 */
[----:B------:R-:W2:Y:S04]  /*25bc0*/  LDL.LU R12, [R1+0xc0] ;  /* 0x0000c000010c7983 */ /* 0x000ea80000300800 */
[----:B------:R-:W2:Y:S04]  /*25bd0*/  LDL.LU R13, [R1+0xc4] ;  /* 0x0000c400010d7983 */ /* 0x000ea80000300800 */
[----:B------:R-:W2:Y:S04]  /*25be0*/  LDL.LU R14, [R1+0xc8] ;  /* 0x0000c800010e7983 */ /* 0x000ea80000300800 */
[----:B------:R-:W2:Y:S04]  /*25bf0*/  LDL.LU R15, [R1+0xcc] ;  /* 0x0000cc00010f7983 */ /* 0x000ea80000300800 */
[----:B------:R-:W3:Y:S04]  /*25c00*/  LDL.LU R16, [R1+0xb0] ;  /* 0x0000b00001107983 */ /* 0x000ee80000300800 */
[----:B------:R-:W3:Y:S04]  /*25c10*/  LDL.LU R17, [R1+0xb4] ;  /* 0x0000b40001117983 */ /* 0x000ee80000300800 */
[----:B------:R-:W3:Y:S04]  /*25c20*/  LDL.LU R18, [R1+0xb8] ;  /* 0x0000b80001127983 */ /* 0x000ee80000300800 */
[----:B------:R-:W3:Y:S04]  /*25c30*/  LDL.LU R19, [R1+0xbc] ;  /* 0x0000bc0001137983 */ /* 0x000ee80000300800 */
[----:B0-----:R-:W4:Y:S04]  /*25c40*/  LDL.LU R20, [R1+0x90] ;  /* 0x0000900001147983 */ /* 0x001f280000300800 */
[----:B------:R-:W4:Y:S04]  /*25c50*/  LDL.LU R21, [R1+0x94] ;  /* 0x0000940001157983 */ /* 0x000f280000300800 */
[----:B------:R-:W4:Y:S04]  /*25c60*/  LDL.LU R22, [R1+0x98] ;  /* 0x0000980001167983 */ /* 0x000f280000300800 */
[----:B------:R-:W4:Y:S04]  /*25c70*/  LDL.LU R23, [R1+0x9c] ;  /* 0x00009c0001177983 */ /* 0x000f280000300800 */
[----:B------:R-:W2:Y:S04]  /*25c80*/  LDL.LU R8, [R1+0xe0] ;  /* 0x0000e00001087983 */ /* 0x000ea80000300800 */
[----:B------:R-:W2:Y:S04]  /*25c90*/  LDL.LU R9, [R1+0xe4] ;  /* 0x0000e40001097983 */ /* 0x000ea80000300800 */
[----:B------:R-:W2:Y:S04]  /*25ca0*/  LDL.LU R10, [R1+0xe8] ;  /* 0x0000e800010a7983 */ /* 0x000ea80000300800 */
[----:B------:R-:W2:Y:S04]  /*25cb0*/  LDL.LU R11, [R1+0xec] ;  /* 0x0000ec00010b7983 */ /* 0x000ea80000300800 */
[----:B------:R-:W2:Y:S04]  /*25cc0*/  LDL.LU R27, [R1+0x12a0] ;  /* 0x0012a000011b7983 */ /* 0x000ea80000300800 */
[----:B------:R-:W-:Y:S04]  /*25cd0*/  STS.128 [R2+0x680], R4 ;  /* 0x0006800402007388 */ /* 0x000fe80000000c00 */
[----:B------:R-:W-:Y:S06]  /*25ce0*/  BAR.SYNC.DEFER_BLOCKING 0x0 ;  /* 0x0000000000007b1d */ /* 0x000fec0000010000 */
[----:B------:R-:W0:Y:S01]  /*25cf0*/  LDS.128 R4, [R0] ;  /* 0x0000000000047984 */ /* 0x000e220000000c00 */
[----:B------:R-:W-:-:S03]  /*25d00*/  LOP3.LUT R28, R0, 0x20, RZ, 0x3c, !PT ;  /* 0x00000020001c7812 */ /* 0x000fc600078e3cff */
[----:B0-----:R-:W-:Y:S01]  /*25d10*/  STL [R1+0x4], R5 ;  /* 0x0000040501007387 */ /* 0x001fe20000100800 */
[----:B------:R-:W-:-:S03]  /*25d20*/  IMAD.MOV.U32 R25, RZ, RZ, R4 ;  /* 0x000000ffff197224 */ /* 0x000fc600078e0004 */
[----:B------:R-:W-:Y:S04]  /*25d30*/  STL.64 [R1+0x8], R6 ;  /* 0x0000080601007387 */ /* 0x000fe80000100a00 */
[----:B------:R-:W0:Y:S04]  /*25d40*/  LDS.128 R4, [R0+0x800] ;  /* 0x0008000000047984 */ /* 0x000e280000000c00 */
[----:B--2---:R-:W-:Y:S04]  /*25d50*/  STL [R1+0x1114], R27 ;  /* 0x0011141b01007387 */ /* 0x004fe80000100800 */
[----:B------:R1:W-:Y:S04]  /*25d60*/  STL [R1+0x1110], R25 ;  /* 0x0011101901007387 */ /* 0x0003e80000100800 */
[----:B------:R-:W2:Y:S04]  /*25d70*/  LDL.LU R24, [R1+0xd0] ;  /* 0x0000d00001187983 */ /* 0x000ea80000300800 */
[----:B-1----:R-:W2:Y:S04]  /*25d80*/  LDL.LU R25, [R1+0xd4] ;  /* 0x0000d40001197983 */ /* 0x002ea80000300800 */
[----:B------:R-:W2:Y:S04]  /*25d90*/  LDL.LU R26, [R1+0xd8] ;  /* 0x0000d800011a7983 */ /* 0x000ea80000300800 */
[----:B------:R-:W2:Y:S04]  /*25da0*/  LDL.LU R27, [R1+0xdc] ;  /* 0x0000dc00011b7983 */ /* 0x000ea80000300800 */
[----:B0-----:R-:W-:Y:S04]  /*25db0*/  STL.64 [R1+0x60], R4 ;  /* 0x0000600401007387 */ /* 0x001fe80000100a00 */
[----:B------:R-:W-:Y:S04]  /*25dc0*/  STL.64 [R1+0x68], R6 ;  /* 0x0000680601007387 */ /* 0x000fe80000100a00 */
[----:B------:R-:W0:Y:S04]  /*25dd0*/  LDS.128 R4, [R28] ;  /* 0x000000001c047984 */ /* 0x000e280000000c00 */
[----:B0-----:R-:W-:Y:S04]  /*25de0*/  STL.64 [R1+0x20], R4 ;  /* 0x0000200401007387 */ /* 0x001fe80000100a00 */
[----:B------:R-:W-:Y:S04]  /*25df0*/  STL.64 [R1+0x28], R6 ;  /* 0x0000280601007387 */ /* 0x000fe80000100a00 */
[----:B------:R-:W0:Y:S04]  /*25e00*/  LDS.128 R4, [R28+0x800] ;  /* 0x000800001c047984 */ /* 0x000e280000000c00 */
[----:B0-----:R-:W-:Y:S04]  /*25e10*/  STL.64 [R1+0xa0], R4 ;  /* 0x0000a00401007387 */ /* 0x001fe80000100a00 */
[----:B------:R-:W-:Y:S04]  /*25e20*/  STL.64 [R1+0xa8], R6 ;  /* 0x0000a80601007387 */ /* 0x000fe80000100a00 */
[----:B------:R-:W0:Y:S02]  /*25e30*/  LDS.128 R4, [R29] ;  /* 0x000000001d047984 */ /* 0x000e240000000c00 */
[----:B0-----:R-:W-:-:S02]  /*25e40*/  IMAD.MOV.U32 R28, RZ, RZ, R4 ;  /* 0x000000ffff1c7224 */ /* 0x001fc400078e0004 */
[----:B------:R-:W-:Y:S04]  /*25e50*/  STL [R1+0x14], R5 ;  /* 0x0000140501007387 */ /* 0x000fe80000100800 */
[----:B------:R-:W-:Y:S04]  /*25e60*/  STL.64 [R1+0x18], R6 ;  /* 0x0000180601007387 */ /* 0x000fe80000100a00 */
[----:B------:R0:W-:Y:S02]  /*25e70*/  STL [R1+0x10d8], R28 ;  /* 0x0010d81c01007387 */ /* 0x0001e40000100800 */
[----:B0-----:R-:W-:-:S05]  /*25e80*/  LOP3.LUT R28, R0, 0x40, RZ, 0x3c, !PT ;  /* 0x00000040001c7812 */ /* 0x001fca00078e3cff */
        /* <DEDUP_REMOVED lines=9> */
[----:B----4-:R1:W-:Y:S04]  /*25f20*/  STS.128 [R2], R20 ;  /* 0x0000001402007388 */ /* 0x0103e80000000c00 */
[----:B---3--:R3:W-:Y:S04]  /*25f30*/  STS.128 [R2+0x80], R16 ;  /* 0x0000801002007388 */ /* 0x0087e80000000c00 */
[----:B0-----:R-:W-:Y:S04]  /*25f40*/  STL [R1+0x10c8], R6 ;  /* 0x0010c80601007387 */ /* 0x001fe80000100800 */
[----:B------:R-:W-:Y:S04]  /*25f50*/  STL [R1+0x10c4], R7 ;  /* 0x0010c40701007387 */ /* 0x000fe80000100800 */
[----:B-1----:R-:W4:Y:S04]  /*25f60*/  LDL.LU.64 R22, [R1+0x1298] ;  /* 0x0012980001167983 */ /* 0x002f280000300a00 */
[----:B------:R-:W4:Y:S04]  /*25f70*/  LDL.LU.64 R20, [R1+0x1290] ;  /* 0x0012900001147983 */ /* 0x000f280000300a00 */
[----:B---3--:R-:W3:Y:S04]  /*25f80*/  LDL.LU.64 R18, [R1+0x1288] ;  /* 0x0012880001127983 */ /* 0x008ee80000300a00 */
[----:B------:R-:W3:Y:S04]  /*25f90*/  LDL.LU.64 R16, [R1+0x1280] ;  /* 0x0012800001107983 */ /* 0x000ee80000300a00 */
[----:B------:R0:W-:Y:S04]  /*25fa0*/  STS.128 [R2+0x200], R12 ;  /* 0x0002000c02007388 */ /* 0x0001e80000000c00 */
[----:B0-----:R-:W3:Y:S04]  /*25fb0*/  LDL.LU.64 R14, [R1+0x1278] ;  /* 0x00127800010e7983 */ /* 0x001ee80000300a00 */
[----:B------:R-:W3:Y:S01]  /*25fc0*/  LDL.LU.64 R12, [R1+0x1270] ;  /* 0x00127000010c7983 */ /* 0x000ee20000300a00 */
[----:B------:R-:W-:-:S03]  /*25fd0*/  LOP3.LUT R6, R0, 0x20, RZ, 0x3c, !PT ;  /* 0x0000002000067812 */ /* 0x000fc600078e3cff */
[----:B--2---:R-:W-:Y:S04]  /*25fe0*/  STS.128 [R2+0x280], R24 ;  /* 0x0002801802007388 */ /* 0x004fe80000000c00 */
[----:B------:R-:W-:Y:S04]  /*25ff0*/  STS.128 [R2+0x400], R8 ;  /* 0x0004000802007388 */ /* 0x000fe80000000c00 */
[----:B----4-:R-:W-:Y:S04]  /*26000*/  STS.128 [R2+0x480], R20 ;  /* 0x0004801402007388 */ /* 0x010fe80000000c00 */
[----:B---3--:R-:W-:Y:S04]  /*26010*/  STS.128 [R2+0x600], R16 ;  /* 0x0006001002007388 */ /* 0x008fe80000000c00 */
[----:B------:R-:W-:Y:S04]  /*26020*/  STS.128 [R2+0x680], R12 ;  /* 0x0006800c02007388 */ /* 0x000fe80000000c00 */
[----:B------:R-:W-:Y:S06]  /*26030*/  BAR.SYNC.DEFER_BLOCKING 0x0 ;  /* 0x0000000000007b1d */ /* 0x000fec0000010000 */
[----:B------:R-:W0:Y:S04]  /*26040*/  LDS.128 R16, [R0] ;  /* 0x0000000000107984 */ /* 0x000e280000000c00 */
[----:B------:R-:W1:Y:S04]  /*26050*/  LDS.128 R12, [R0+0x800] ;  /* 0x00080000000c7984 */ /* 0x000e680000000c00 */
[----:B------:R-:W2:Y:S04]  /*26060*/  LDS.128 R8, [R6] ;  /* 0x0000000006087984 */ /* 0x000ea80000000c00 */
[----:B0-----:R0:W-:Y:S04]  /*26070*/  STL.64 [R1+0xc0], R16 ;  /* 0x0000c01001007387 */ /* 0x0011e80000100a00 */
[----:B------:R3:W-:Y:S04]  /*26080*/  STL.64 [R1+0xc8], R18 ;  /* 0x0000c81201007387 */ /* 0x0007e80000100a00 */
[----:B0-----:R-:W4:Y:S04]  /*26090*/  LDL.LU R16, [R1+0x480] ;  /* 0x0004800001107983 */ /* 0x001f280000300800 */
[----:B-1----:R-:W-:Y:S04]  /*260a0*/  STL.64 [R1+0x1d0], R12 ;  /* 0x0001d00c01007387 */ /* 0x002fe80000100a00 */
[----:B------:R-:W-:Y:S04]  /*260b0*/  STL.64 [R1+0x1d8], R14 ;  /* 0x0001d80e01007387 */ /* 0x000fe80000100a00 */
[----:B--2---:R0:W-:Y:S04]  /*260c0*/  STL.64 [R1+0xf0], R8 ;  /* 0x0000f00801007387 */ /* 0x0041e80000100a00 */
[----:B------:R1:W-:Y:S04]  /*260d0*/  STL.64 [R1+0xf8], R10 ;  /* 0x0000f80a01007387 */ /* 0x0003e80000100a00 */
[----:B------:R-:W4:Y:S04]  /*260e0*/  LDL.LU R17, [R1+0x484] ;  /* 0x0004840001117983 */ /* 0x000f280000300800 */
[----:B---3--:R-:W2:Y:S04]  /*260f0*/  LDL.LU R18, [R1+0x488] ;  /* 0x0004880001127983 */ /* 0x008ea80000300800 */
[----:B------:R-:W2:Y:S04]  /*26100*/  LDL.LU R19, [R1+0x48c] ;  /* 0x00048c0001137983 */ /* 0x000ea80000300800 */
[----:B--2---:R-:W-:Y:S04]  /*26110*/  STL.64 [R1+0x11c8], R18 ;  /* 0x0011c81201007387 */ /* 0x004fe80000100a00 */
[----:B----4-:R-:W-:Y:S04]  /*26120*/  STL.64 [R1+0x11c0], R16 ;  /* 0x0011c01001007387 */ /* 0x010fe80000100a00 */
[----:B------:R-:W2:Y:S04]  /*26130*/  LDL.LU R20, [R1+0x400] ;  /* 0x0004000001147983 */ /* 0x000ea80000300800 */
[----:B------:R-:W2:Y:S04]  /*26140*/  LDL.LU R21, [R1+0x404] ;  /* 0x0004040001157983 */ /* 0x000ea80000300800 */
[----:B------:R-:W3:Y:S04]  /*26150*/  LDL.LU R22, [R1+0x408] ;  /* 0x0004080001167983 */ /* 0x000ee80000300800 */
[----:B------:R-:W3:Y:S04]  /*26160*/  LDL.LU R23, [R1+0x40c] ;  /* 0x00040c0001177983 */ /* 0x000ee80000300800 */
[----:B---3--:R-:W-:Y:S04]  /*26170*/  STL.64 [R1+0x11d8], R22 ;  /* 0x0011d81601007387 */ /* 0x008fe80000100a00 */
[----:B--2---:R-:W-:Y:S04]  /*26180*/  STL.64 [R1+0x11d0], R20 ;  /* 0x0011d01401007387 */ /* 0x004fe80000100a00 */
[----:B0-----:R-:W2:Y:S04]  /*26190*/  LDL.LU R8, [R1+0x3f0] ;  /* 0x0003f00001087983 */ /* 0x001ea80000300800 */
[----:B------:R-:W2:Y:S04]  /*261a0*/  LDL.LU R9, [R1+0x3f4] ;  /* 0x0003f40001097983 */ /* 0x000ea80000300800 */
[----:B-1----:R-:W3:Y:S04]  /*261b0*/  LDL.LU R10, [R1+0x3f8] ;  /* 0x0003f800010a7983 */ /* 0x002ee80000300800 */
[----:B------:R-:W3:Y:S04]  /*261c0*/  LDL.LU R11, [R1+0x3fc] ;  /* 0x0003fc00010b7983 */ /* 0x000ee80000300800 */
[----:B---3--:R-:W-:Y:S04]  /*261d0*/  STL.64 [R1+0x11e8], R10 ;  /* 0x0011e80a01007387 */ /* 0x008fe80000100a00 */
[----:B--2---:R0:W-:Y:S04]  /*261e0*/  STL.64 [R1+0x11e0], R8 ;  /* 0x0011e00801007387 */ /* 0x0041e80000100a00 */
[----:B0-----:R-:W2:Y:S04]  /*261f0*/  LDL.LU R8, [R1+0x250] ;  /* 0x0002500001087983 */ /* 0x001ea80000300800 */
[----:B------:R-:W2:Y:S04]  /*26200*/  LDL.LU R9, [R1+0x254] ;  /* 0x0002540001097983 */ /* 0x000ea80000300800 */
[----:B------:R-:W3:Y:S04]  /*26210*/  LDL.LU R10, [R1+0x258] ;  /* 0x00025800010a7983 */ /* 0x000ee80000300800 */
        /* <DEDUP_REMOVED lines=44> */
[----:B--2---:R-:W-:Y:S04]  /*264e0*/  STL.64 [R1+0x1260], R8 ;  /* 0x0012600801007387 */ /* 0x004fe80000100a00 */
[----:B------:R-:W0:Y:S04]  /*264f0*/  LDS.128 R8, [R6+0x800] ;  /* 0x0008000006087984 */ /* 0x000e280000000c00 */
        /* <DEDUP_REMOVED lines=8> */
[----:B------:R-:W4:Y:S04]  /*26580*/  LDL.LU R24, [R1+0x3d0] ;  /* 0x0003d00001187983 */ /* 0x000f280000300800 */
[----:B------:R-:W4:Y:S04]  /*26590*/  LDL.LU R25, [R1+0x3d4] ;  /* 0x0003d40001197983 */ /* 0x000f280000300800 */
[----:B------:R-:W4:Y:S04]  /*265a0*/  LDL.LU R26, [R1+0x3d8] ;  /* 0x0003d800011a7983 */ /* 0x000f280000300800 */
[----:B------:R-:W4:Y:S04]  /*265b0*/  LDL.LU R27, [R1+0x3dc] ;  /* 0x0003dc00011b7983 */ /* 0x000f280000300800 */
[----:B------:R-:W2:Y:S04]  /*265c0*/  LDL.LU R12, [R1+0x490] ;  /* 0x00049000010c7983 */ /* 0x000ea80000300800 */
[----:B------:R-:W2:Y:S04]  /*265d0*/  LDL.LU R13, [R1+0x494] ;  /* 0x00049400010d7983 */ /* 0x000ea80000300800 */
        /* <DEDUP_REMOVED lines=11> */
[----:B0-----:R-:W-:Y:S04]  /*26690*/  STL.64 [R1+0x1a0], R8 ;  /* 0x0001a00801007387 */ /* 0x001fe80000100a00 */
[----:B------:R-:W-:Y:S04]  /*266a0*/  STL.64 [R1+0x1a8], R10 ;  /* 0x0001a80a01007387 */ /* 0x000fe80000100a00 */
[----:B------:R-:W0:Y:S04]  /*266b0*/  LDS.128 R8, [R3+0x800] ;  /* 0x0008000003087984 */ /* 0x000e280000000c00 */
[----:B0-----:R-:W-:Y:S04]  /*266c0*/  STL.64 [R1+0x210], R8 ;  /* 0x0002100801007387 */ /* 0x001fe80000100a00 */
[----:B------:R0:W-:Y:S04]  /*266d0*/  STL.64 [R1+0x218], R10 ;  /* 0x0002180a01007387 */ /* 0x0001e80000100a00 */
[----:B0-----:R-:W2:Y:S04]  /*266e0*/  LDL.LU.64 R10, [R1+0x1268] ;  /* 0x00126800010a7983 */ /* 0x001ea80000300a00 */
[----:B------:R-:W2:Y:S04]  /*266f0*/  LDL.LU.64 R8, [R1+0x1260] ;  /* 0x0012600001087983 */ /* 0x000ea80000300a00 */
[----:B------:R-:W-:Y:S06]  /*26700*/  BAR.SYNC.DEFER_BLOCKING 0x0 ;  /* 0x0000000000007b1d */ /* 0x000fec0000010000 */
[----:B--2---:R0:W-:Y:S04]  /*26710*/  STS.128 [R2], R8 ;  /* 0x0000000802007388 */ /* 0x0041e80000000c00 */
[----:B0-----:R-:W2:Y:S04]  /*26720*/  LDL.LU.64 R10, [R1+0x1258] ;  /* 0x00125800010a7983 */ /* 0x001ea80000300a00 */
[----:B------:R-:W2:Y:S04]  /*26730*/  LDL.LU.64 R8, [R1+0x1250] ;  /* 0x0012500001087983 */ /* 0x000ea80000300a00 */
[----:B--2---:R0:W-:Y:S04]  /*26740*/  STS.128 [R2+0x80], R8 ;  /* 0x0000800802007388 */ /* 0x0041e80000000c00 */
        /* <DEDUP_REMOVED lines=17> */
[----:B--2---:R-:W-:Y:S04]  /*26860*/  STS.128 [R2+0x680], R8 ;  /* 0x0006800802007388 */ /* 0x004fe80000000c00 */
[----:B------:R-:W-:Y:S06]  /*26870*/  BAR.SYNC.DEFER_BLOCKING 0x0 ;  /* 0x0000000000007b1d */ /* 0x000fec0000010000 */
        /* <DEDUP_REMOVED lines=22> */
[----:B------:R-:W-:Y:S06]  /*269e0*/  BAR.SYNC.DEFER_BLOCKING 0x0 ;  /* 0x0000000000007b1d */ /* 0x000fec0000010000 */
[----:B0-----:R-:W-:Y:S04]  /*269f0*/  STL.64 [R1+0x190], R8 ;  /* 0x0001900801007387 */ /* 0x001fe80000100a00 */
[----:B------:R0:W-:Y:S04]  /*26a00*/  STL.64 [R1+0x198], R10 ;  /* 0x0001980a01007387 */ /* 0x0001e80000100a00 */
[----:B0-----:R-:W2:Y:S04]  /*26a10*/  LDL.LU.64 R10, [R1+0x11e8] ;  /* 0x0011e800010a7983 */ /* 0x001ea80000300a00 */
[----:B------:R-:W2:Y:S04]  /*26a20*/  LDL.LU.64 R8, [R1+0x11e0] ;  /* 0x0011e00001087983 */ /* 0x000ea80000300a00 */
[----:B---3--:R0:W-:Y:S04]  /*26a30*/  STS.128 [R2], R20 ;  /* 0x0000001402007388 */ /* 0x0081e80000000c00 */
[----:B------:R1:W-:Y:S04]  /*26a40*/  STS.128 [R2+0x80], R16 ;  /* 0x0000801002007388 */ /* 0x0003e80000000c00 */
[----:B0-----:R-:W3:Y:S04]  /*26a50*/  LDL.LU.64 R22, [R1+0x11d8] ;  /* 0x0011d80001167983 */ /* 0x001ee80000300a00 */
[----:B------:R-:W3:Y:S04]  /*26a60*/  LDL.LU.64 R20, [R1+0x11d0] ;  /* 0x0011d00001147983 */ /* 0x000ee80000300a00 */
[----:B-1----:R-:W3:Y:S04]  /*26a70*/  LDL.LU.64 R18, [R1+0x11c8] ;  /* 0x0011c80001127983 */ /* 0x002ee80000300a00 */
[----:B------:R-:W3:Y:S04]  /*26a80*/  LDL.LU.64 R16, [R1+0x11c0] ;  /* 0x0011c00001107983 */ /* 0x000ee80000300a00 */
[----:B----4-:R-:W-:Y:S04]  /*26a90*/  STS.128 [R2+0x200], R24 ;  /* 0x0002001802007388 */ /* 0x010fe80000000c00 */
[----:B------:R-:W-:Y:S04]  /*26aa0*/  STS.128 [R2+0x600], R12 ;  /* 0x0006000c02007388 */ /* 0x000fe80000000c00 */
[----:B--2---:R0:W-:Y:S04]  /*26ab0*/  STS.128 [R2+0x280], R8 ;  /* 0x0002800802007388 */ /* 0x0041e80000000c00 */
[----:B0-----:R-:W2:Y:S04]  /*26ac0*/  LDL.LU R8, [R1+0x5c0] ;  /* 0x0005c00001087983 */ /* 0x001ea80000300800 */
[----:B------:R-:W2:Y:S04]  /*26ad0*/  LDL.LU R9, [R1+0x5c4] ;  /* 0x0005c40001097983 */ /* 0x000ea80000300800 */
[----:B------:R-:W4:Y:S04]  /*26ae0*/  LDL.LU R10, [R1+0x5c8] ;  /* 0x0005c800010a7983 */ /* 0x000f280000300800 */
[----:B------:R-:W4:Y:S04]  /*26af0*/  LDL.LU R11, [R1+0x5cc] ;  /* 0x0005cc00010b7983 */ /* 0x000f280000300800 */
[----:B---3--:R-:W-:Y:S04]  /*26b00*/  STS.128 [R2+0x480], R16 ;  /* 0x0004801002007388 */ /* 0x008fe80000000c00 */
[----:B------:R-:W-:Y:S04]  /*26b10*/  STS.128 [R2+0x400], R20 ;  /* 0x0004001402007388 */ /* 0x000fe80000000c00 */
[----:B----4-:R-:W-:Y:S04]  /*26b20*/  STL.64 [R1+0x1168], R10 ;  /* 0x0011680a01007387 */ /* 0x010fe80000100a00 */
[----:B--2---:R0:W-:Y:S04]  /*26b30*/  STL.64 [R1+0x1160], R8 ;  /* 0x0011600801007387 */ /* 0x0041e80000100a00 */
[----:B0-----:R-:W2:Y:S04]  /*26b40*/  LDL.LU R8, [R1+0x590] ;  /* 0x0005900001087983 */ /* 0x001ea80000300800 */
[----:B------:R-:W2:Y:S04]  /*26b50*/  LDL.LU R9, [R1+0x594] ;  /* 0x0005940001097983 */ /* 0x000ea80000300800 */
[----:B------:R-:W3:Y:S04]  /*26b60*/  LDL.LU R10, [R1+0x598] ;  /* 0x00059800010a7983 */ /* 0x000ee80000300800 */
[----:B------:R-:W3:Y:S04]  /*26b70*/  LDL.LU R11, [R1+0x59c] ;  /* 0x00059c00010b7983 */ /* 0x000ee80000300800 */
[----:B------:R-:W4:Y:S04]  /*26b80*/  LDL.LU R16, [R1+0x4a0] ;  /* 0x0004a00001107983 */ /* 0x000f280000300800 */
[----:B------:R-:W4:Y:S04]  /*26b90*/  LDL.LU R17, [R1+0x4a4] ;  /* 0x0004a40001117983 */ /* 0x000f280000300800 */
[----:B------:R-:W4:Y:S04]  /*26ba0*/  LDL.LU R18, [R1+0x4a8] ;  /* 0x0004a80001127983 */ /* 0x000f280000300800 */
[----:B------:R-:W4:Y:S04]  /*26bb0*/  LDL.LU R19, [R1+0x4ac] ;  /* 0x0004ac0001137983 */ /* 0x000f280000300800 */
        /* <DEDUP_REMOVED lines=24> */
[----:B----4-:R-:W-:Y:S04]  /*26d40*/  STS.128 [R2+0x680], R16 ;  /* 0x0006801002007388 */ /* 0x010fe80000000c00 */
[----:B------:R-:W-:Y:S06]  /*26d50*/  BAR.SYNC.DEFER_BLOCKING 0x0 ;  /* 0x0000000000007b1d */ /* 0x000fec0000010000 */
[----:B------:R-:W0:Y:S04]  /*26d60*/  LDS.128 R24, [R0] ;  /* 0x0000000000187984 */ /* 0x000e280000000c00 */
[----:B------:R-:W1:Y:S04]  /*26d70*/  LDS.128 R16, [R0+0x800] ;  /* 0x0008000000107984 */ /* 0x000e680000000c00 */
[----:B------:R-:W4:Y:S04]  /*26d80*/  LDS.128 R20, [R6] ;  /* 0x0000000006147984 */ /* 0x000f280000000c00 */
[----:B---3--:R-:W-:Y:S04]  /*26d90*/  STL.64 [R1+0x11b8], R10 ;  /* 0x0011b80a01007387 */ /* 0x008fe80000100a00 */
[----:B--2---:R2:W-:Y:S04]  /*26da0*/  STL.64 [R1+0x11b0], R8 ;  /* 0x0011b00801007387 */ /* 0x0045e80000100a00 */
[----:B--2---:R-:W2:Y:S04]  /*26db0*/  LDL.LU R8, [R1+0x510] ;  /* 0x0005100001087983 */ /* 0x004ea80000300800 */
[----:B------:R-:W2:Y:S04]  /*26dc0*/  LDL.LU R9, [R1+0x514] ;  /* 0x0005140001097983 */ /* 0x000ea80000300800 */
[----:B------:R-:W2:Y:S04]  /*26dd0*/  LDL.LU R10, [R1+0x518] ;  /* 0x00051800010a7983 */ /* 0x000ea80000300800 */
[----:B------:R-:W2:Y:S04]  /*26de0*/  LDL.LU R11, [R1+0x51c] ;  /* 0x00051c00010b7983 */ /* 0x000ea80000300800 */
[----:B------:R-:W3:Y:S04]  /*26df0*/  LDL.LU R12, [R1+0x5d0] ;  /* 0x0005d000010c7983 */ /* 0x000ee80000300800 */
[----:B------:R-:W3:Y:S04]  /*26e00*/  LDL.LU R13, [R1+0x5d4] ;  /* 0x0005d400010d7983 */ /* 0x000ee80000300800 */
[----:B------:R-:W3:Y:S04]  /*26e10*/  LDL.LU R14, [R1+0x5d8] ;  /* 0x0005d800010e7983 */ /* 0x000ee80000300800 */
[----:B------:R-:W3:Y:S04]  /*26e20*/  LDL.LU R15, [R1+0x5dc] ;  /* 0x0005dc00010f7983 */ /* 0x000ee80000300800 */
[----:B0-----:R-:W-:Y:S04]  /*26e30*/  STL.64 [R1+0x260], R24 ;  /* 0x0002601801007387 */ /* 0x001fe80000100a00 */
[----:B------:R-:W-:Y:S04]  /*26e40*/  STL.64 [R1+0x268], R26 ;  /* 0x0002681a01007387 */ /* 0x000fe80000100a00 */
[----:B------:R-:W0:Y:S04]  /*26e50*/  LDS.128 R24, [R6+0x800] ;  /* 0x0008000006187984 */ /* 0x000e280000000c00 */
[----:B-1----:R-:W-:Y:S04]  /*26e60*/  STL.64 [R1+0x2c0], R16 ;  /* 0x0002c01001007387 */ /* 0x002fe80000100a00 */
[----:B------:R-:W-:Y:S04]  /*26e70*/  STL.64 [R1+0x2c8], R18 ;  /* 0x0002c81201007387 */ /* 0x000fe80000100a00 */
[----:B------:R-:W1:Y:S04]  /*26e80*/  LDS.128 R16, [R28] ;  /* 0x000000001c107984 */ /* 0x000e680000000c00 */
[----:B----4-:R-:W-:Y:S04]  /*26e90*/  STL.64 [R1+0x270], R20 ;  /* 0x0002701401007387 */ /* 0x010fe80000100a00 */
[----:B------:R-:W-:Y:S04]  /*26ea0*/  STL.64 [R1+0x278], R22 ;  /* 0x0002781601007387 */ /* 0x000fe80000100a00 */
[----:B------:R-:W4:Y:S04]  /*26eb0*/  LDS.128 R20, [R28+0x800] ;  /* 0x000800001c147984 */ /* 0x000f280000000c00 */
[----:B0-----:R-:W-:Y:S04]  /*26ec0*/  STL.64 [R1+0x2b0], R24 ;  /* 0x0002b01801007387 */ /* 0x001fe80000100a00 */
[----:B------:R-:W-:Y:S04]  /*26ed0*/  STL.64 [R1+0x2b8], R26 ;  /* 0x0002b81a01007387 */ /* 0x000fe80000100a00 */
[----:B------:R-:W0:Y:S04]  /*26ee0*/  LDS.128 R24, [R3] ;  /* 0x0000000003187984 */ /* 0x000e280000000c00 */
[----:B-1----:R-:W-:Y:S04]  /*26ef0*/  STL.64 [R1+0x290], R16 ;  /* 0x0002901001007387 */ /* 0x002fe80000100a00 */
[----:B------:R-:W-:Y:S04]  /*26f00*/  STL.64 [R1+0x298], R18 ;  /* 0x0002981201007387 */ /* 0x000fe80000100a00 */
[----:B------:R-:W1:Y:S04]  /*26f10*/  LDS.128 R16, [R3+0x800] ;  /* 0x0008000003107984 */ /* 0x000e680000000c00 */
[----:B------:R-:W-:Y:S06]  /*26f20*/  BAR.SYNC.DEFER_BLOCKING 0x0 ;  /* 0x0000000000007b1d */ /* 0x000fec0000010000 */
[----:B----4-:R4:W-:Y:S04]  /*26f30*/  STL.64 [R1+0x2a0], R20 ;  /* 0x0002a01401007387 */ /* 0x0109e80000100a00 */
[----:B------:R0:W-:Y:S04]  /*26f40*/  STL.64 [R1+0x2a8], R22 ;  /* 0x0002a81601007387 */ /* 0x0001e80000100a00 */
[----:B----4-:R-:W4:Y:S04]  /*26f50*/  LDL.LU R20, [R1+0x610] ;  /* 0x0006100001147983 */ /* 0x010f280000300800 */
[----:B0-----:R0:W-:Y:S04]  /*26f60*/  STL.64 [R1+0x280], R24 ;  /* 0x0002801801007387 */ /* 0x0011e80000100a00 */
[----:B------:R0:W-:Y:S04]  /*26f70*/  STL.64 [R1+0x288], R26 ;  /* 0x0002881a01007387 */ /* 0x0001e80000100a00 */
[----:B-1----:R1:W-:Y:S04]  /*26f80*/  STL.64 [R1+0x2d0], R16 ;  /* 0x0002d01001007387 */ /* 0x0023e80000100a00 */
[----:B------:R0:W-:Y:S04]  /*26f90*/  STL.64 [R1+0x2d8], R18 ;  /* 0x0002d81201007387 */ /* 0x0001e80000100a00 */
[----:B------:R-:W4:Y:S04]  /*26fa0*/  LDL.LU R21, [R1+0x614] ;  /* 0x0006140001157983 */ /* 0x000f280000300800 */
[----:B------:R-:W4:Y:S04]  /*26fb0*/  LDL.LU R22, [R1+0x618] ;  /* 0x0006180001167983 */ /* 0x000f280000300800 */
[----:B------:R-:W4:Y:S04]  /*26fc0*/  LDL.LU R23, [R1+0x61c] ;  /* 0x00061c0001177983 */ /* 0x000f280000300800 */
        /* <DEDUP_REMOVED lines=26> */
[----:B---3--:R-:W-:Y:S04]  /*27170*/  STS.128 [R2+0x680], R12 ;  /* 0x0006800c02007388 */ /* 0x008fe80000000c00 */
[----:B--2---:R-:W-:Y:S04]  /*27180*/  STS.128 [R2+0x600], R8 ;  /* 0x0006000802007388 */ /* 0x004fe80000000c00 */
[----:B------:R-:W-:Y:S06]  /*27190*/  BAR.SYNC.DEFER_BLOCKING 0x0 ;  /* 0x0000000000007b1d */ /* 0x000fec0000010000 */
[----:B------:R-:W0:Y:S04]  /*271a0*/  LDS.128 R12, [R0] ;  /* 0x00000000000c7984 */ /* 0x000e280000000c00 */
[----:B------:R-:W1:Y:S04]  /*271b0*/  LDS.128 R8, [R0+0x800] ;  /* 0x0008000000087984 */ /* 0x000e680000000c00 */
[----:B0-----:R-:W-:Y:S04]  /*271c0*/  STL.64 [R1+0x240], R12 ;  /* 0x0002400c01007387 */ /* 0x001fe80000100a00 */
[----:B------:R-:W-:Y:S04]  /*271d0*/  STL.64 [R1+0x248], R14 ;  /* 0x0002480e01007387 */ /* 0x000fe80000100a00 */
[----:B------:R-:W0:Y:S04]  /*271e0*/  LDS.128 R12, [R6] ;  /* 0x00000000060c7984 */ /* 0x000e280000000c00 */
[----:B-1----:R-:W-:Y:S04]  /*271f0*/  STL.64 [R1+0x230], R8 ;  /* 0x0002300801007387 */ /* 0x002fe80000100a00 */
[----:B------:R-:W-:Y:S04]  /*27200*/  STL.64 [R1+0x238], R10 ;  /* 0x0002380a01007387 */ /* 0x000fe80000100a00 */
[----:B------:R-:W1:Y:S04]  /*27210*/  LDS.128 R8, [R6+0x800] ;  /* 0x0008000006087984 */ /* 0x000e680000000c00 */
[----:B------:R-:W-:Y:S04]  /*27220*/  STL [R1+0x1150], R6 ;  /* 0x0011500601007387 */ /* 0x000fe80000100800 */
[----:B0-----:R-:W-:Y:S04]  /*27230*/  STL.64 [R1+0x220], R12 ;  /* 0x0002200c01007387 */ /* 0x001fe80000100a00 */
[----:B------:R-:W-:Y:S04]  /*27240*/  STL.64 [R1+0x228], R14 ;  /* 0x0002280e01007387 */ /* 0x000fe80000100a00 */
[----:B------:R0:W-:Y:S04]  /*27250*/  STL.64 [R1+0x1148], R4 ;  /* 0x0011480401007387 */ /* 0x0001e80000100a00 */
[----:B-1----:R-:W-:Y:S04]  /*27260*/  STL.64 [R1+0x1e0], R8 ;  /* 0x0001e00801007387 */ /* 0x002fe80000100a00 */
[----:B------:R-:W-:Y:S04]  /*27270*/  STL.64 [R1+0x1e8], R10 ;  /* 0x0001e80a01007387 */ /* 0x000fe80000100a00 */
[----:B------:R-:W1:Y:S04]  /*27280*/  LDS.128 R8, [R28+0x800] ;  /* 0x000800001c087984 */ /* 0x000e680000000c00 */
[----:B------:R-:W2:Y:S04]  /*27290*/  LDS.128 R12, [R28] ;  /* 0x000000001c0c7984 */ /* 0x000ea80000000c00 */
[----:B0-----:R-:W3:Y:S04]  /*272a0*/  LDL.LU R4, [R1+0x5f0] ;  /* 0x0005f00001047983 */ /* 0x001ee80000300800 */
[----:B------:R-:W3:Y:S04]  /*272b0*/  LDL.LU R5, [R1+0x5f4] ;  /* 0x0005f40001057983 */ /* 0x000ee80000300800 */
[----:B------:R-:W3:Y:S04]  /*272c0*/  LDL.LU R6, [R1+0x5f8] ;  /* 0x0005f80001067983 */ /* 0x000ee80000300800 */
[----:B------:R-:W3:Y:S04]  /*272d0*/  LDL.LU R7, [R1+0x5fc] ;  /* 0x0005fc0001077983 */ /* 0x000ee80000300800 */
[----:B-1----:R-:W-:Y:S04]  /*272e0*/  STL [R1+0x10c0], R10 ;  /* 0x0010c00a01007387 */ /* 0x002fe80000100800 */
[----:B--2---:R-:W-:Y:S04]  /*272f0*/  STL.64 [R1+0x1c0], R12 ;  /* 0x0001c00c01007387 */ /* 0x004fe80000100a00 */
[----:B------:R-:W-:Y:S04]  /*27300*/  STL.64 [R1+0x1c8], R14 ;  /* 0x0001c80e01007387 */ /* 0x000fe80000100a00 */
[----:B------:R-:W0:Y:S04]  /*27310*/  LDS.128 R12, [R3] ;  /* 0x00000000030c7984 */ /* 0x000e280000000c00 */
[----:B------:R-:W-:Y:S04]  /*27320*/  STL [R1+0x10bc], R11 ;  /* 0x0010bc0b01007387 */ /* 0x000fe80000100800 */
[----:B------:R1:W-:Y:S04]  /*27330*/  STL.64 [R1+0x1158], R8 ;  /* 0x0011580801007387 */ /* 0x0003e80000100a00 */
[----:B-1----:R-:W2:Y:S04]  /*27340*/  LDL.LU R8, [R1+0x5e0] ;  /* 0x0005e00001087983 */ /* 0x002ea80000300800 */
[----:B------:R-:W2:Y:S04]  /*27350*/  LDL.LU R9, [R1+0x5e4] ;  /* 0x0005e40001097983 */ /* 0x000ea80000300800 */
[----:B------:R-:W2:Y:S04]  /*27360*/  LDL.LU R10, [R1+0x5e8] ;  /* 0x0005e800010a7983 */ /* 0x000ea80000300800 */
[----:B------:R-:W2:Y:S04]  /*27370*/  LDL.LU R11, [R1+0x5ec] ;  /* 0x0005ec00010b7983 */ /* 0x000ea80000300800 */
[----:B0-----:R-:W-:Y:S04]  /*27380*/  STL.64 [R1+0x10e8], R14 ;  /* 0x0010e80e01007387 */ /* 0x001fe80000100a00 */
[----:B------:R-:W-:Y:S04]  /*27390*/  STL.64 [R1+0x10e0], R12 ;  /* 0x0010e00c01007387 */ /* 0x000fe80000100a00 */
[----:B------:R-:W0:Y:S04]  /*273a0*/  LDS.128 R12, [R3+0x800] ;  /* 0x00080000030c7984 */ /* 0x000e280000000c00 */
[----:B------:R-:W-:Y:S06]  /*273b0*/  BAR.SYNC.DEFER_BLOCKING 0x0 ;  /* 0x0000000000007b1d */ /* 0x000fec0000010000 */
[----:B------:R1:W-:Y:S04]  /*273c0*/  STS.128 [R2+0x400], R16 ;  /* 0x0004001002007388 */ /* 0x0003e80000000c00 */
[----:B0-----:R-:W-:Y:S04]  /*273d0*/  STL.64 [R1+0x250], R12 ;  /* 0x0002500c01007387 */ /* 0x001fe80000100a00 */
[----:B------:R-:W-:Y:S04]  /*273e0*/  STL.64 [R1+0x258], R14 ;  /* 0x0002580e01007387 */ /* 0x000fe80000100a00 */
[----:B-1----:R-:W2:Y:S04]  /*273f0*/  LDL.LU R16, [R1+0x6c0] ;  /* 0x0006c00001107983 */ /* 0x002ea80000300800 */
[----:B------:R-:W2:Y:S04]  /*27400*/  LDL.LU R17, [R1+0x6c4] ;  /* 0x0006c40001117983 */ /* 0x000ea80000300800 */
[----:B------:R-:W2:Y:S04]  /*27410*/  LDL.LU R18, [R1+0x6c8] ;  /* 0x0006c80001127983 */ /* 0x000ea80000300800 */
[----:B------:R-:W2:Y:S04]  /*27420*/  LDL.LU R19, [R1+0x6cc] ;  /* 0x0006cc0001137983 */ /* 0x000ea80000300800 */
[----:B------:R-:W-:Y:S04]  /*27430*/  STS.128 [R2+0x200], R24 ;  /* 0x0002001802007388 */ /* 0x000fe80000000c00 */
[----:B--2---:R-:W-:Y:S04]  /*27440*/  STL.64 [R1+0x10f8], R18 ;  /* 0x0010f81201007387 */ /* 0x004fe80000100a00 */
[----:B------:R0:W-:Y:S04]  /*27450*/  STL.64 [R1+0x10f0], R16 ;  /* 0x0010f01001007387 */ /* 0x0001e80000100a00 */
[----:B0-----:R-:W2:Y:S04]  /*27460*/  LDL.LU R16, [R1+0x6b0] ;  /* 0x0006b00001107983 */ /* 0x001ea80000300800 */
[----:B------:R-:W2:Y:S04]  /*27470*/  LDL.LU R17, [R1+0x6b4] ;  /* 0x0006b40001117983 */ /* 0x000ea80000300800 */
[----:B------:R-:W2:Y:S04]  /*27480*/  LDL.LU R18, [R1+0x6b8] ;  /* 0x0006b80001127983 */ /* 0x000ea80000300800 */
[----:B------:R-:W2:Y:S04]  /*27490*/  LDL.LU R19, [R1+0x6bc] ;  /* 0x0006bc0001137983 */ /* 0x000ea80000300800 */
[----:B------:R-:W2:Y:S04]  /*274a0*/  LDL.LU R24, [R1+0x690] ;  /* 0x0006900001187983 */ /* 0x000ea80000300800 */
[----:B------:R-:W2:Y:S04]  /*274b0*/  LDL.LU R25, [R1+0x694] ;  /* 0x0006940001197983 */ /* 0x000ea80000300800 */
[----:B------:R-:W2:Y:S04]  /*274c0*/  LDL.LU R26, [R1+0x698] ;  /* 0x00069800011a7983 */ /* 0x000ea80000300800 */
[----:B------:R-:W2:Y:S04]  /*274d0*/  LDL.LU R27, [R1+0x69c] ;  /* 0x00069c00011b7983 */ /* 0x000ea80000300800 */
[----:B---3--:R0:W-:Y:S04]  /*274e0*/  STS.128 [R2+0x80], R4 ;  /* 0x0000800402007388 */ /* 0x0081e80000000c00 */
[----:B------:R1:W-:Y:S04]  /*274f0*/  STS.128 [R2], R8 ;  /* 0x0000000802007388 */ /* 0x0003e80000000c00 */
        /* <DEDUP_REMOVED lines=8> */
[----:B--2---:R-:W-:Y:S04]  /*27580*/  STL.64 [R1+0x1120], R26 ;  /* 0x0011201a01007387 */ /* 0x004fe80000100a00 */
[----:B------:R0:W-:Y:S04]  /*27590*/  STL.64 [R1+0x1118], R24 ;  /* 0x0011181801007387 */ /* 0x0001e80000100a00 */
[----:B0-----:R-:W2:Y:S04]  /*275a0*/  LDL.LU R24, [R1+0x680] ;  /* 0x0006800001187983 */ /* 0x001ea80000300800 */
[----:B------:R-:W2:Y:S04]  /*275b0*/  LDL.LU R25, [R1+0x684] ;  /* 0x0006840001197983 */ /* 0x000ea80000300800 */
[----:B------:R-:W2:Y:S04]  /*275c0*/  LDL.LU R26, [R1+0x688] ;  /* 0x00068800011a7983 */ /* 0x000ea80000300800 */
[----:B------:R-:W2:Y:S04]  /*275d0*/  LDL.LU R27, [R1+0x68c] ;  /* 0x00068c00011b7983 */ /* 0x000ea80000300800 */
[----:B--2---:R-:W-:Y:S04]  /*275e0*/  STL.64 [R1+0x1130], R26 ;  /* 0x0011301a01007387 */ /* 0x004fe80000100a00 */
[----:B------:R0:W-:Y:S04]  /*275f0*/  STL.64 [R1+0x1128], R24 ;  /* 0x0011281801007387 */ /* 0x0001e80000100a00 */
[----:B0-----:R-:W2:Y:S04]  /*27600*/  LDL.LU R24, [R1+0x670] ;  /* 0x0006700001187983 */ /* 0x001ea80000300800 */
[----:B------:R-:W2:Y:S04]  /*27610*/  LDL.LU R25, [R1+0x674] ;  /* 0x0006740001197983 */ /* 0x000ea80000300800 */
[----:B------:R-:W2:Y:S04]  /*27620*/  LDL.LU R26, [R1+0x678] ;  /* 0x00067800011a7983 */ /* 0x000ea80000300800 */
[----:B------:R-:W2:Y:S04]  /*27630*/  LDL.LU R27, [R1+0x67c] ;  /* 0x00067c00011b7983 */ /* 0x000ea80000300800 */
[----:B----4-:R-:W-:Y:S04]  /*27640*/  STS.128 [R2+0x280], R20 ;  /* 0x0002801402007388 */ /* 0x010fe80000000c00 */
[----:B---3--:R-:W-:Y:S04]  /*27650*/  STS.128 [R2+0x480], R8 ;  /* 0x0004800802007388 */ /* 0x008fe80000000c00 */
[----:B------:R-:W-:Y:S04]  /*27660*/  STS.128 [R2+0x600], R4 ;  /* 0x0006000402007388 */ /* 0x000fe80000000c00 */
[----:B--2---:R-:W-:Y:S04]  /*27670*/  STL.64 [R1+0x1140], R26 ;  /* 0x0011401a01007387 */ /* 0x004fe80000100a00 */
[----:B------:R0:W-:Y:S04]  /*27680*/  STL.64 [R1+0x1138], R24 ;  /* 0x0011381801007387 */ /* 0x0001e80000100a00 */
[----:B0-----:R-:W2:Y:S04]  /*27690*/  LDL.LU R24, [R1+0x660] ;  /* 0x0006600001187983 */ /* 0x001ea80000300800 */
[----:B------:R-:W2:Y:S04]  /*276a0*/  LDL.LU R25, [R1+0x664] ;  /* 0x0006640001197983 */ /* 0x000ea80000300800 */
[----:B------:R-:W2:Y:S04]  /*276b0*/  LDL.LU R26, [R1+0x668] ;  /* 0x00066800011a7983 */ /* 0x000ea80000300800 */
[----:B------:R-:W2:Y:S04]  /*276c0*/  LDL.LU R27, [R1+0x66c] ;  /* 0x00066c00011b7983 */ /* 0x000ea80000300800 */
[----:B------:R-:W-:Y:S04]  /*276d0*/  STL.64 [R1+0x1108], R18 ;  /* 0x0011081201007387 */ /* 0x000fe80000100a00 */
[----:B------:R0:W-:Y:S04]  /*276e0*/  STL.64 [R1+0x1100], R16 ;  /* 0x0011001001007387 */ /* 0x0001e80000100a00 */
[----:B0-----:R-:W3:Y:S04]  /*276f0*/  LDL.LU R16, [R1+0x6a0] ;  /* 0x0006a00001107983 */ /* 0x001ee80000300800 */
[----:B------:R-:W3:Y:S04]  /*27700*/  LDL.LU R17, [R1+0x6a4] ;  /* 0x0006a40001117983 */ /* 0x000ee80000300800 */
[----:B------:R-:W3:Y:S04]  /*27710*/  LDL.LU R18, [R1+0x6a8] ;  /* 0x0006a80001127983 */ /* 0x000ee80000300800 */
[----:B------:R-:W3:Y:S04]  /*27720*/  LDL.LU R19, [R1+0x6ac] ;  /* 0x0006ac0001137983 */ /* 0x000ee80000300800 */
[----:B------:R-:W4:Y:S04]  /*27730*/  LDL.LU R12, [R1+0x6d0] ;  /* 0x0006d000010c7983 */ /* 0x000f280000300800 */
[----:B------:R-:W4:Y:S04]  /*27740*/  LDL.LU R13, [R1+0x6d4] ;  /* 0x0006d400010d7983 */ /* 0x000f280000300800 */
[----:B------:R-:W4:Y:S04]  /*27750*/  LDL.LU R14, [R1+0x6d8] ;  /* 0x0006d800010e7983 */ /* 0x000f280000300800 */
[----:B------:R-:W4:Y:S04]  /*27760*/  LDL.LU R15, [R1+0x6dc] ;  /* 0x0006dc00010f7983 */ /* 0x000f280000300800 */
[----:B------:R-:W3:Y:S04]  /*27770*/  LDL.LU R20, [R1+0x6e0] ;  /* 0x0006e00001147983 */ /* 0x000ee80000300800 */
[----:B------:R-:W3:Y:S04]  /*27780*/  LDL.LU R21, [R1+0x6e4] ;  /* 0x0006e40001157983 */ /* 0x000ee80000300800 */
[----:B------:R-:W3:Y:S04]  /*27790*/  LDL.LU R22, [R1+0x6e8] ;  /* 0x0006e80001167983 */ /* 0x000ee80000300800 */
[----:B------:R-:W3:Y:S04]  /*277a0*/  LDL.LU R23, [R1+0x6ec] ;  /* 0x0006ec0001177983 */ /* 0x000ee80000300800 */
[----:B------:R-:W3:Y:S04]  /*277b0*/  LDL.LU.64 R8, [R1+0x1158] ;  /* 0x0011580001087983 */ /* 0x000ee80000300a00 */
[----:B------:R-:W3:Y:S04]  /*277c0*/  LDL.LU R6, [R1+0x1150] ;  /* 0x0011500001067983 */ /* 0x000ee80000300800 */
[----:B------:R-:W3:Y:S04]  /*277d0*/  LDL.LU.64 R4, [R1+0x1148] ;  /* 0x0011480001047983 */ /* 0x000ee80000300a00 */
[----:B------:R-:W3:Y:S04]  /*277e0*/  LDL R7, [R1+0x128] ;  /* 0x0001280001077983 */ /* 0x000ee80000100800 */
        /* <DEDUP_REMOVED lines=8> */
[----:B---3--:R-:W0:Y:S04]  /*27870*/  LDS.128 R24, [R6] ;  /* 0x0000000006187984 */ /* 0x008e280000000c00 */
[----:B0-----:R-:W-:Y:S04]  /*27880*/  STL.64 [R1+0x300], R24 ;  /* 0x0003001801007387 */ /* 0x001fe80000100a00 */
[----:B------:R-:W-:Y:S04]  /*27890*/  STL.64 [R1+0x308], R26 ;  /* 0x0003081a01007387 */ /* 0x000fe80000100a00 */
[----:B------:R-:W0:Y:S04]  /*278a0*/  LDS.128 R24, [R6+0x800] ;  /* 0x0008000006187984 */ /* 0x000e280000000c00 */
[----:B------:R-:W2:Y:S04]  /*278b0*/  LDL R10, [R1+0x12c] ;  /* 0x00012c00010a7983 */ /* 0x000ea80000100800 */
        /* <DEDUP_REMOVED lines=15> */
[----:B0-----:R-:W3:Y:S04]  /*279b0*/  LDL.LU.64 R26, [R1+0x1140] ;  /* 0x00114000011a7983 */ /* 0x001ee80000300a00 */
[----:B------:R-:W3:Y:S04]  /*279c0*/  LDL.LU.64 R24, [R1+0x1138] ;  /* 0x0011380001187983 */ /* 0x000ee80000300a00 */
[----:B---3--:R0:W-:Y:S04]  /*279d0*/  STS.128 [R2], R24 ;  /* 0x0000001802007388 */ /* 0x0081e80000000c00 */
[----:B0-----:R-:W3:Y:S04]  /*279e0*/  LDL.LU.64 R26, [R1+0x1130] ;  /* 0x00113000011a7983 */ /* 0x001ee80000300a00 */
[----:B------:R-:W3:Y:S04]  /*279f0*/  LDL.LU.64 R24, [R1+0x1128] ;  /* 0x0011280001187983 */ /* 0x000ee80000300a00 */
[----:B---3--:R0:W-:Y:S04]  /*27a00*/  STS.128 [R2+0x80], R24 ;  /* 0x0000801802007388 */ /* 0x0081e80000000c00 */
[----:B0-----:R-:W3:Y:S04]  /*27a10*/  LDL.LU.64 R26, [R1+0x1120] ;  /* 0x00112000011a7983 */ /* 0x001ee80000300a00 */
[----:B------:R-:W3:Y:S04]  /*27a20*/  LDL.LU.64 R24, [R1+0x1118] ;  /* 0x0011180001187983 */ /* 0x000ee80000300a00 */
[----:B------:R-:W-:Y:S04]  /*27a30*/  STS.128 [R2+0x280], R16 ;  /* 0x0002801002007388 */ /* 0x000fe80000000c00 */
[----:B---3--:R0:W-:Y:S04]  /*27a40*/  STS.128 [R2+0x200], R24 ;  /* 0x0002001802007388 */ /* 0x0081e80000000c00 */
[----:B0-----:R-:W3:Y:S04]  /*27a50*/  LDL.LU R27, [R1+0x1114] ;  /* 0x00111400011b7983 */ /* 0x001ee80000300800 */
[----:B------:R-:W2:Y:S04]  /*27a60*/  LDL.LU R25, [R1+0x1110] ;  /* 0x0011100001197983 */ /* 0x000ea80000300800 */
[----:B------:R-:W3:Y:S04]  /*27a70*/  LDL.LU R26, [R1+0x30] ;  /* 0x00003000011a7983 */ /* 0x000ee80000300800 */
[----:B------:R-:W2:Y:S04]  /*27a80*/  LDL.LU.64 R18, [R1+0x1108] ;  /* 0x0011080001127983 */ /* 0x000ea80000300a00 */
[----:B------:R-:W2:Y:S04]  /*27a90*/  LDL.LU.64 R16, [R1+0x1100] ;  /* 0x0011000001107983 */ /* 0x000ea80000300a00 */
[----:B----4-:R-:W-:Y:S04]  /*27aa0*/  STS.128 [R2+0x600], R12 ;  /* 0x0006000c02007388 */ /* 0x010fe80000000c00 */
[----:B--2---:R0:W-:Y:S04]  /*27ab0*/  STS.128 [R2+0x400], R16 ;  /* 0x0004001002007388 */ /* 0x0041e80000000c00 */
[----:B0-----:R-:W2:Y:S04]  /*27ac0*/  LDL.LU.64 R18, [R1+0x10f8] ;  /* 0x0010f80001127983 */ /* 0x001ea80000300a00 */
[----:B------:R-:W2:Y:S04]  /*27ad0*/  LDL.LU.64 R16, [R1+0x10f0] ;  /* 0x0010f00001107983 */ /* 0x000ea80000300a00 */
[----:B------:R-:W4:Y:S04]  /*27ae0*/  LDL R11, [R1+0x8e0] ;  /* 0x0008e000010b7983 */ /* 0x000f280000100800 */
[----:B------:R-:W4:Y:S04]  /*27af0*/  LDL.LU.64 R14, [R1+0x10e8] ;  /* 0x0010e800010e7983 */ /* 0x000f280000300a00 */
[----:B------:R-:W4:Y:S04]  /*27b00*/  LDL.LU.64 R12, [R1+0x10e0] ;  /* 0x0010e000010c7983 */ /* 0x000f280000300a00 */
[----:B------:R-:W4:Y:S01]  /*27b10*/  LDL.LU R28, [R1+0x40] ;  /* 0x00004000011c7983 */ /* 0x000f220000300800 */
[----:B------:R-:W-:-:S03]  /*27b20*/  IADD3 R3, R7, 0x1, RZ ;  /* 0x0000000107037810 */ /* 0x000fc60007ffe0ff */
[----:B------:R0:W-:Y:S01]  /*27b30*/  STS.128 [R2+0x680], R20 ;  /* 0x0006801402007388 */ /* 0x0001e20000000c00 */
[----:B------:R-:W-:Y:S01]  /*27b40*/  ISETP.GE.AND P4, PT, R3, c[0x0][0x17c], PT ;  /* 0x00005f0003007a0c */ /* 0x000fe20003f86270 */
[C---:B------:R-:W-:Y:S01]  /*27b50*/  IMAD R3, R10.reuse, c[0x0][0x194], RZ ;  /* 0x000065000a037a24 */ /* 0x040fe200078e02ff */
[C---:B------:R-:W-:Y:S01]  /*27b60*/  ISETP.GE.AND P0, PT, R10.reuse, c[0x0][0x178], PT ;  /* 0x00005e000a007a0c */ /* 0x040fe20003f06270 */
[----:B------:R-:W4:Y:S01]  /*27b70*/  LDL.LU R6, [R1+0x70] ;  /* 0x0000700001067983 */ /* 0x000f220000300800 */
[C---:B------:R-:W-:Y:S02]  /*27b80*/  ISETP.GE.AND P5, PT, R7.reuse, c[0x0][0x17c], PT ;  /* 0x00005f0007007a0c */ /* 0x040fe40003fa6270 */
[C---:B------:R-:W-:Y:S02]  /*27b90*/  ISETP.LT.AND P0, PT, R7.reuse, c[0x0][0x17c], !P0 ;  /* 0x00005f0007007a0c */ /* 0x040fe40004701270 */
[----:B------:R-:W-:Y:S01]  /*27ba0*/  ISETP.LT.AND P6, PT, R10, c[0x0][0x178], !P4 ;  /* 0x00005e000a007a0c */ /* 0x000fe200067c1270 */
[C---:B0-----:R-:W-:Y:S01]  /*27bb0*/  IMAD R22, R7.reuse, c[0x0][0x198], RZ ;  /* 0x0000660007167a24 */ /* 0x041fe200078e02ff */
[----:B------:R-:W-:-:S02]  /*27bc0*/  IADD3 R23, R7, 0x3, RZ ;  /* 0x0000000307177810 */ /* 0x000fc40007ffe0ff */
[C---:B------:R-:W-:Y:S02]  /*27bd0*/  IADD3 R24, R7.reuse, 0x4, RZ ;  /* 0x0000000407187810 */ /* 0x040fe40007ffe0ff */
[----:B---3--:R-:W-:Y:S01]  /*27be0*/  PRMT R27, R26, 0x7632, R27 ;  /* 0x000076321a1b7816 */ /* 0x008fe2000000001b */
[----:B--2---:R0:W-:Y:S04]  /*27bf0*/  STS.128 [R2+0x480], R16 ;  /* 0x0004801002007388 */ /* 0x0041e80000000c00 */
[----:B------:R-:W-:Y:S01]  /*27c00*/  BAR.SYNC.DEFER_BLOCKING 0x0 ;  /* 0x0000000000007b1d */ /* 0x000fe20000010000 */
[----:B0-----:R-:W-:Y:S01]  /*27c10*/  IADD3 R16, R7, 0x2, RZ ;  /* 0x0000000207107810 */ /* 0x001fe20007ffe0ff */
[----:B------:R-:W-:-:S03]  /*27c20*/  IMAD.MOV.U32 R18, RZ, RZ, c[0x0][0x194] ;  /* 0x00006500ff127624 */ /* 0x000fc600078e00ff */
[----:B------:R-:W-:Y:S01]  /*27c30*/  ISETP.GE.AND P2, PT, R16, c[0x0][0x17c], PT ;  /* 0x00005f0010007a0c */ /* 0x000fe20003f46270 */
[----:B------:R-:W-:Y:S01]  /*27c40*/  IMAD R18, R18, 0x80, R3 ;  /* 0x0000008012127824 */ /* 0x000fe200078e0203 */
[----:B------:R-:W-:-:S04]  /*27c50*/  LEA R16, P1, R3, c[0x0][0x170], 0x1 ;  /* 0x00005c0003107a11 */ /* 0x000fc800078208ff */
[C---:B------:R-:W-:Y:S02]  /*27c60*/  LEA R2, P3, R18.reuse, c[0x0][0x170], 0x1 ;  /* 0x00005c0012027a11 */ /* 0x040fe400078608ff */
[----:B------:R-:W-:Y:S02]  /*27c70*/  LEA.HI.X.SX32 R17, R3, c[0x0][0x174], 0x1, P1 ;  /* 0x00005d0003117a11 */ /* 0x000fe400008f0eff */
[----:B----4-:R-:W-:Y:S02]  /*27c80*/  ISETP.LT.AND P5, PT, R11, c[0x0][0x178], !P5 ;  /* 0x00005e000b007a0c */ /* 0x010fe40006fa1270 */
[----:B------:R-:W-:Y:S01]  /*27c90*/  LEA.HI.X.SX32 R3, R18, c[0x0][0x174], 0x1, P3 ;  /* 0x00005d0012037a11 */ /* 0x000fe200018f0eff */
[----:B------:R-:W-:-:S04]  /*27ca0*/  IMAD.WIDE R18, R22, 0x2, R16 ;  /* 0x0000000216127825 */ /* 0x000fc800078e0210 */
[----:B------:R-:W-:Y:S01]  /*27cb0*/  IMAD.WIDE R20, R22, 0x2, R2 ;  /* 0x0000000216147825 */ /* 0x000fe200078e0202 */
[----:B------:R0:W-:Y:S01]  /*27cc0*/  @P0 STG.E.U16 [R18.64], R26 ;  /* 0x0000001a12000986 */ /* 0x0001e2000c101504 */
[----:B------:R-:W-:Y:S02]  /*27cd0*/  ISETP.GE.AND P3, PT, R23, c[0x0][0x17c], PT ;  /* 0x00005f0017007a0c */ /* 0x000fe40003f66270 */
[----:B------:R-:W-:Y:S02]  /*27ce0*/  ISETP.GE.AND P1, PT, R24, c[0x0][0x17c], PT ;  /* 0x00005f0018007a0c */ /* 0x000fe40003f26270 */
[----:B------:R1:W-:Y:S01]  /*27cf0*/  @P5 STG.E.U16 [R20.64], R25 ;  /* 0x0000001914005986 */ /* 0x0003e2000c101504 */
[----:B------:R-:W-:Y:S02]  /*27d00*/  PRMT R24, R25, 0x7632, R24 ;  /* 0x0000763219187816 */ /* 0x000fe40000000018 */
[----:B0-----:R-:W-:-:S05]  /*27d10*/  IADD3 R18, R22, c[0x0][0x198], RZ ;  /* 0x0000660016127a10 */ /* 0x001fca0007ffe0ff */
[----:B------:R-:W-:Y:S01]  /*27d20*/  IMAD.WIDE R22, R18, 0x2, R16 ;  /* 0x0000000212167825 */ /* 0x000fe200078e0210 */
[----:B-1----:R-:W-:Y:S02]  /*27d30*/  IADD3 R25, R7, 0x6, RZ ;  /* 0x0000000607197810 */ /* 0x002fe40007ffe0ff */
[----:B------:R-:W-:Y:S02]  /*27d40*/  ISETP.LT.AND P4, PT, R11, c[0x0][0x178], !P4 ;  /* 0x00005e000b007a0c */ /* 0x000fe40006781270 */
[----:B------:R0:W-:Y:S01]  /*27d50*/  @P6 STG.E.U16 [R22.64], R27 ;  /* 0x0000001b16006986 */ /* 0x0001e2000c101504 */
[----:B------:R-:W-:Y:S02]  /*27d60*/  ISETP.GE.AND P6, PT, R25, c[0x0][0x17c], PT ;  /* 0x00005f0019007a0c */ /* 0x000fe40003fc6270 */
[----:B------:R-:W-:Y:S01]  /*27d70*/  ISETP.LT.AND P5, PT, R10, c[0x0][0x178], !P2 ;  /* 0x00005e000a007a0c */ /* 0x000fe200057a1270 */
[----:B------:R-:W2:Y:S01]  /*27d80*/  LDL.LU R25, [R1+0x20] ;  /* 0x0000200001197983 */ /* 0x000ea20000300800 */
[----:B------:R-:W-:-:S02]  /*27d90*/  IADD3 R20, R7, 0x5, RZ ;  /* 0x0000000507147810 */ /* 0x000fc40007ffe0ff */
[C---:B------:R-:W-:Y:S01]  /*27da0*/  IADD3 R26, R18.reuse, c[0x0][0x198], RZ ;  /* 0x00006600121a7a10 */ /* 0x040fe20007ffe0ff */
[----:B------:R-:W-:Y:S01]  /*27db0*/  IMAD.WIDE R18, R18, 0x2, R2 ;  /* 0x0000000212127825 */ /* 0x000fe200078e0202 */
[----:B------:R-:W-:-:S03]  /*27dc0*/  ISETP.GE.AND P0, PT, R20, c[0x0][0x17c], PT ;  /* 0x00005f0014007a0c */ /* 0x000fc60003f06270 */
[----:B------:R-:W-:Y:S01]  /*27dd0*/  IMAD.WIDE R20, R26, 0x2, R16 ;  /* 0x000000021a147825 */ /* 0x000fe200078e0210 */
[----:B------:R-:W-:Y:S01]  /*27de0*/  @P4 STG.E.U16 [R18.64], R24 ;  /* 0x0000001812004986 */ /* 0x000fe2000c101504 */
[----:B0-----:R-:W-:-:S03]  /*27df0*/  PRMT R23, R28, 0x7632, R23 ;  /* 0x000076321c177816 */ /* 0x001fc60000000017 */
[----:B------:R0:W-:Y:S04]  /*27e00*/  @P5 STG.E.U16 [R20.64], R28 ;  /* 0x0000001c14005986 */ /* 0x0001e8000c101504 */
[----:B0-----:R-:W3:Y:S01]  /*27e10*/  LDL.LU R28, [R1+0x10d8] ;  /* 0x0010d800011c7983 */ /* 0x001ee20000300800 */
[----:B------:R-:W-:Y:S02]  /*27e20*/  ISETP.LT.AND P2, PT, R11, c[0x0][0x178], !P2 ;  /* 0x00005e000b007a0c */ /* 0x000fe40005741270 */
[----:B------:R-:W-:Y:S01]  /*27e30*/  IADD3 R22, R7, 0x7, RZ ;  /* 0x0000000707167810 */ /* 0x000fe20007ffe0ff */
[----:B------:R-:W-:Y:S01]  /*27e40*/  IMAD.WIDE R18, R26, 0x2, R2 ;  /* 0x000000021a127825 */ /* 0x000fe200078e0202 */
[----:B------:R-:W-:Y:S02]  /*27e50*/  ISETP.LT.AND P4, PT, R10, c[0x0][0x178], !P3 ;  /* 0x00005e000a007a0c */ /* 0x000fe40005f81270 */
[----:B------:R-:W-:-:S02]  /*27e60*/  ISETP.LT.AND P3, PT, R11, c[0x0][0x178], !P3 ;  /* 0x00005e000b007a0c */ /* 0x000fc40005f61270 */
[----:B------:R-:W-:Y:S02]  /*27e70*/  ISETP.GE.AND P5, PT, R22, c[0x0][0x17c], PT ;  /* 0x00005f0016007a0c */ /* 0x000fe40003fa6270 */
[----:B------:R-:W-:-:S05]  /*27e80*/  IADD3 R22, R26, c[0x0][0x198], RZ ;  /* 0x000066001a167a10 */ /* 0x000fca0007ffe0ff */
[----:B------:R-:W-:Y:S01]  /*27e90*/  IMAD.WIDE R20, R22, 0x2, R16 ;  /* 0x0000000216147825 */ /* 0x000fe200078e0210 */
[----:B--2---:R0:W-:Y:S01]  /*27ea0*/  @P2 STG.E.U16 [R18.64], R25 ;  /* 0x0000001912002986 */ /* 0x0041e2000c101504 */
[----:B------:R-:W-:Y:S02]  /*27eb0*/  ISETP.LT.AND P2, PT, R10, c[0x0][0x178], !P1 ;  /* 0x00005e000a007a0c */ /* 0x000fe40004f41270 */
[----:B------:R-:W-:Y:S02]  /*27ec0*/  ISETP.LT.AND P1, PT, R11, c[0x0][0x178], !P1 ;  /* 0x00005e000b007a0c */ /* 0x000fe40004f21270 */
[----:B------:R-:W-:Y:S01]  /*27ed0*/  PRMT R24, R25, 0x7632, R24 ;  /* 0x0000763219187816 */ /* 0x000fe20000000018 */
[----:B------:R1:W-:Y:S01]  /*27ee0*/  @P4 STG.E.U16 [R20.64], R23 ;  /* 0x0000001714004986 */ /* 0x0003e2000c101504 */
[C---:B0-----:R-:W-:Y:S01]  /*27ef0*/  IMAD.WIDE R18, R22.reuse, 0x2, R2 ;  /* 0x0000000216127825 */ /* 0x041fe200078e0202 */
[----:B------:R-:W-:-:S04]  /*27f00*/  IADD3 R22, R22, c[0x0][0x198], RZ ;  /* 0x0000660016167a10 */ /* 0x000fc80007ffe0ff */
[----:B------:R0:W-:Y:S01]  /*27f10*/  @P3 STG.E.U16 [R18.64], R24 ;  /* 0x0000001812003986 */ /* 0x0001e2000c101504 */
[----:B-1----:R-:W-:-:S04]  /*27f20*/  IMAD.WIDE R20, R22, 0x2, R2 ;  /* 0x0000000216147825 */ /* 0x002fc800078e0202 */
[----:B0-----:R-:W-:Y:S01]  /*27f30*/  IMAD.WIDE R18, R22, 0x2, R16 ;  /* 0x0000000216127825 */ /* 0x001fe200078e0210 */
[----:B---3--:R-:W-:-:S04]  /*27f40*/  PRMT R24, R28, 0x7632, R24 ;  /* 0x000076321c187816 */ /* 0x008fc80000000018 */
[----:B------:R-:W-:Y:S04]  /*27f50*/  @P2 STG.E.U16 [R18.64], R6 ;  /* 0x0000000612002986 */ /* 0x000fe8000c101504 */
[----:B------:R0:W-:Y:S04]  /*27f60*/  @P1 STG.E.U16 [R20.64], R28 ;  /* 0x0000001c14001986 */ /* 0x0001e8000c101504 */
[----:B0-----:R-:W2:Y:S01]  /*27f70*/  LDL.LU R28, [R1+0x10d4] ;  /* 0x0010d400011c7983 */ /* 0x001ea20000300800 */
[----:B------:R-:W-:Y:S02]  /*27f80*/  ISETP.LT.AND P3, PT, R10, c[0x0][0x178], !P0 ;  /* 0x00005e000a007a0c */ /* 0x000fe40004761270 */
[----:B------:R-:W-:-:S02]  /*27f90*/  ISETP.LT.AND P0, PT, R11, c[0x0][0x178], !P0 ;  /* 0x00005e000b007a0c */ /* 0x000fc40004701270 */
[C---:B------:R-:W-:Y:S02]  /*27fa0*/  IADD3 R25, R7.reuse, 0x8, RZ ;  /* 0x0000000807197810 */ /* 0x040fe40007ffe0ff */
[----:B------:R-:W-:Y:S02]  /*27fb0*/  IADD3 R22, R22, c[0x0][0x198], RZ ;  /* 0x0000660016167a10 */ /* 0x000fe40007ffe0ff */
[----:B------:R-:W-:Y:S02]  /*27fc0*/  IADD3 R23, R7, 0x9, RZ ;  /* 0x0000000907177810 */ /* 0x000fe40007ffe0ff */
[----:B------:R-:W-:Y:S01]  /*27fd0*/  ISETP.GE.AND P4, PT, R25, c[0x0][0x17c], PT ;  /* 0x00005f0019007a0c */ /* 0x000fe20003f86270 */
[----:B------:R-:W-:Y:S01]  /*27fe0*/  IMAD.WIDE R18, R22, 0x2, R16 ;  /* 0x0000000216127825 */ /* 0x000fe200078e0210 */
[----:B------:R-:W-:Y:S02]  /*27ff0*/  PRMT R25, R6, 0x7632, R25 ;  /* 0x0000763206197816 */ /* 0x000fe40000000019 */
[----:B------:R-:W-:Y:S01]  /*28000*/  ISETP.LT.AND P1, PT, R10, c[0x0][0x178], !P6 ;  /* 0x00005e000a007a0c */ /* 0x000fe20007721270 */
[C---:B------:R-:W-:Y:S01]  /*28010*/  IMAD.WIDE R20, R22.reuse, 0x2, R2 ;  /* 0x0000000216147825 */ /* 0x040fe200078e0202 */
[----:B------:R-:W-:Y:S01]  /*28020*/  ISETP.GE.AND P2, PT, R23, c[0x0][0x17c], PT ;  /* 0x00005f0017007a0c */ /* 0x000fe20003f46270 */
[----:B------:R-:W3:Y:S01]  /*28030*/  LDL.LU R6, [R1+0x60] ;  /* 0x0000600001067983 */ /* 0x000ee20000300800 */
[----:B------:R-:W-:-:S02]  /*28040*/  IADD3 R23, R22, c[0x0][0x198], RZ ;  /* 0x0000660016177a10 */ /* 0x000fc40007ffe0ff */
[----:B------:R-:W-:Y:S01]  /*28050*/  IADD3 R22, R7, 0xa, RZ ;  /* 0x0000000a07167810 */ /* 0x000fe20007ffe0ff */
[----:B------:R0:W-:Y:S01]  /*28060*/  @P3 STG.E.U16 [R18.64], R25 ;  /* 0x0000001912003986 */ /* 0x0001e2000c101504 */
[----:B------:R-:W-:-:S03]  /*28070*/  ISETP.LT.AND P6, PT, R11, c[0x0][0x178], !P6 ;  /* 0x00005e000b007a0c */ /* 0x000fc600077c1270 */
[----:B------:R1:W-:Y:S01]  /*28080*/  @P0 STG.E.U16 [R20.64], R24 ;  /* 0x0000001814000986 */ /* 0x0003e2000c101504 */
[----:B------:R-:W-:Y:S02]  /*28090*/  ISETP.LT.AND P0, PT, R10, c[0x0][0x178], !P5 ;  /* 0x00005e000a007a0c */ /* 0x000fe40006f01270 */
[----:B------:R-:W-:Y:S02]  /*280a0*/  ISETP.GE.AND P3, PT, R22, c[0x0][0x17c], PT ;  /* 0x00005f0016007a0c */ /* 0x000fe40003f66270 */
[C---:B------:R-:W-:Y:S01]  /*280b0*/  IADD3 R22, R23.reuse, c[0x0][0x198], RZ ;  /* 0x0000660017167a10 */ /* 0x040fe20007ffe0ff */
[----:B0-----:R-:W-:Y:S01]  /*280c0*/  IMAD.WIDE R18, R23, 0x2, R16 ;  /* 0x0000000217127825 */ /* 0x001fe200078e0210 */
[C---:B-1----:R-:W-:Y:S02]  /*280d0*/  IADD3 R20, R7.reuse, 0xb, RZ ;  /* 0x0000000b07147810 */ /* 0x042fe40007ffe0ff */
[----:B------:R-:W-:Y:S02]  /*280e0*/  IADD3 R25, R7, 0xc, RZ ;  /* 0x0000000c07197810 */ /* 0x000fe40007ffe0ff */
[----:B------:R-:W-:Y:S01]  /*280f0*/  PRMT R27, R29, 0x7632, R27 ;  /* 0x000076321d1b7816 */ /* 0x000fe2000000001b */
[----:B--2---:R0:W-:Y:S01]  /*28100*/  @P1 STG.E.U16 [R18.64], R28 ;  /* 0x0000001c12001986 */ /* 0x0041e2000c101504 */
[----:B------:R-:W-:Y:S01]  /*28110*/  ISETP.GE.AND P1, PT, R20, c[0x0][0x17c], PT ;  /* 0x00005f0014007a0c */ /* 0x000fe20003f26270 */
[----:B------:R-:W-:-:S04]  /*28120*/  IMAD.WIDE R20, R22, 0x2, R16 ;  /* 0x0000000216147825 */ /* 0x000fc800078e0210 */
[----:B0-----:R-:W-:Y:S01]  /*28130*/  IMAD.WIDE R18, R23, 0x2, R2 ;  /* 0x0000000217127825 */ /* 0x001fe200078e0202 */
[----:B------:R-:W-:Y:S02]  /*28140*/  PRMT R23, R28, 0x7632, R23 ;  /* 0x000076321c177816 */ /* 0x000fe40000000017 */
[----:B------:R-:W3:Y:S04]  /*28150*/  LDL.LU R28, [R1+0x10d0] ;  /* 0x0010d000011c7983 */ /* 0x000ee80000300800 */
[----:B------:R0:W-:Y:S04]  /*28160*/  @P6 STG.E.U16 [R18.64], R29 ;  /* 0x0000001d12006986 */ /* 0x0001e8000c101504 */
[----:B------:R1:W-:Y:S01]  /*28170*/  @P0 STG.E.U16 [R20.64], R23 ;  /* 0x0000001714000986 */ /* 0x0003e2000c101504 */
[----:B------:R-:W-:-:S03]  /*28180*/  ISETP.GE.AND P0, PT, R25, c[0x0][0x17c], PT ;  /* 0x00005f0019007a0c */ /* 0x000fc60003f06270 */
[----:B0-----:R-:W2:Y:S04]  /*28190*/  LDL.LU R29, [R1+0x10cc] ;  /* 0x0010cc00011d7983 */ /* 0x001ea80000300800 */
[----:B------:R-:W4:Y:S01]  /*281a0*/  LDL.LU R25, [R1+0x150] ;  /* 0x0001500001197983 */ /* 0x000f220000300800 */
[C---:B------:R-:W-:Y:S02]  /*281b0*/  ISETP.LT.AND P5, PT, R11.reuse, c[0x0][0x178], !P5 ;  /* 0x00005e000b007a0c */ /* 0x040fe40006fa1270 */
[----:B------:R-:W-:Y:S02]  /*281c0*/  ISETP.LT.AND P6, PT, R10, c[0x0][0x178], !P4 ;  /* 0x00005e000a007a0c */ /* 0x000fe400067c1270 */
[----:B------:R-:W-:Y:S02]  /*281d0*/  ISETP.LT.AND P4, PT, R11, c[0x0][0x178], !P4 ;  /* 0x00005e000b007a0c */ /* 0x000fe40006781270 */
[C---:B------:R-:W-:Y:S01]  /*281e0*/  IADD3 R24, R22.reuse, c[0x0][0x198], RZ ;  /* 0x0000660016187a10 */ /* 0x040fe20007ffe0ff */
[----:B-1----:R-:W-:-:S04]  /*281f0*/  IMAD.WIDE R22, R22, 0x2, R2 ;  /* 0x0000000216167825 */ /* 0x002fc800078e0202 */
[----:B------:R-:W-:-:S04]  /*28200*/  IMAD.WIDE R18, R24, 0x2, R16 ;  /* 0x0000000218127825 */ /* 0x000fc800078e0210 */
[----:B------:R-:W-:Y:S01]  /*28210*/  IMAD.WIDE R20, R24, 0x2, R2 ;  /* 0x0000000218147825 */ /* 0x000fe200078e0202 */
[----:B------:R-:W-:Y:S01]  /*28220*/  @P5 STG.E.U16 [R22.64], R27 ;  /* 0x0000001b16005986 */ /* 0x000fe2000c101504 */
[----:B---3--:R-:W-:-:S03]  /*28230*/  PRMT R28, R6, 0x7632, R28 ;  /* 0x00007632061c7816 */ /* 0x008fc6000000001c */
[----:B----4-:R0:W-:Y:S04]  /*28240*/  @P6 STG.E.U16 [R18.64], R25 ;  /* 0x0000001912006986 */ /* 0x0101e8000c101504 */
[----:B------:R1:W-:Y:S01]  /*28250*/  @P4 STG.E.U16 [R20.64], R6 ;  /* 0x0000000614004986 */ /* 0x0003e2000c101504 */
[----:B------:R-:W-:Y:S02]  /*28260*/  ISETP.LT.AND P4, PT, R10, c[0x0][0x178], !P2 ;  /* 0x00005e000a007a0c */ /* 0x000fe40005781270 */
[----:B--2---:R-:W-:Y:S02]  /*28270*/  PRMT R29, R25, 0x7632, R29 ;  /* 0x00007632191d7816 */ /* 0x004fe4000000001d */
[----:B0-----:R-:W-:Y:S01]  /*28280*/  IADD3 R18, R24, c[0x0][0x198], RZ ;  /* 0x0000660018127a10 */ /* 0x001fe20007ffe0ff */
[----:B-1----:R-:W2:Y:S04]  /*28290*/  LDL.LU R6, [R1+0x80] ;  /* 0x0000800001067983 */ /* 0x002ea80000300800 */
[----:B------:R-:W-:-:S05]  /*282a0*/  IMAD.WIDE R24, R18, 0x2, R16 ;  /* 0x0000000212187825 */ /* 0x000fca00078e0210 */
[----:B------:R0:W-:Y:S04]  /*282b0*/  @P4 STG.E.U16 [R24.64], R29 ;  /* 0x0000001d18004986 */ /* 0x0001e8000c101504 */
[----:B0-----:R-:W3:Y:S04]  /*282c0*/  LDL.LU R29, [R1+0x160] ;  /* 0x00016000011d7983 */ /* 0x001ee80000300800 */
[----:B------:R-:W4:Y:S01]  /*282d0*/  LDL.LU R25, [R1+0xa0] ;  /* 0x0000a00001197983 */ /* 0x000f220000300800 */
[----:B------:R-:W-:Y:S02]  /*282e0*/  IADD3 R26, R7, 0xd, RZ ;  /* 0x0000000d071a7810 */ /* 0x000fe40007ffe0ff */
[----:B------:R-:W-:-:S02]  /*282f0*/  ISETP.LT.AND P2, PT, R11, c[0x0][0x178], !P2 ;  /* 0x00005e000b007a0c */ /* 0x000fc40005741270 */
[----:B------:R-:W-:Y:S02]  /*28300*/  ISETP.LT.AND P6, PT, R10, c[0x0][0x178], !P3 ;  /* 0x00005e000a007a0c */ /* 0x000fe40005fc1270 */
[----:B------:R-:W-:Y:S02]  /*28310*/  ISETP.GE.AND P5, PT, R26, c[0x0][0x17c], PT ;  /* 0x00005f001a007a0c */ /* 0x000fe40003fa6270 */
[C---:B------:R-:W-:Y:S01]  /*28320*/  IADD3 R26, R18.reuse, c[0x0][0x198], RZ ;  /* 0x00006600121a7a10 */ /* 0x040fe20007ffe0ff */
[----:B------:R-:W-:Y:S01]  /*28330*/  IMAD.WIDE R22, R18, 0x2, R2 ;  /* 0x0000000212167825 */ /* 0x000fe200078e0202 */
[----:B------:R-:W-:-:S03]  /*28340*/  ISETP.LT.AND P3, PT, R11, c[0x0][0x178], !P3 ;  /* 0x00005e000b007a0c */ /* 0x000fc60005f61270 */
[C---:B------:R-:W-:Y:S02]  /*28350*/  IMAD.WIDE R18, R26.reuse, 0x2, R16 ;  /* 0x000000021a127825 */ /* 0x040fe400078e0210 */
[----:B------:R-:W-:Y:S01]  /*28360*/  @P2 STG.E.U16 [R22.64], R28 ;  /* 0x0000001c16002986 */ /* 0x000fe2000c101504 */
[----:B------:R-:W-:Y:S01]  /*28370*/  IADD3 R27, R7, 0xe, RZ ;  /* 0x0000000e071b7810 */ /* 0x000fe20007ffe0ff */
[----:B------:R-:W-:-:S03]  /*28380*/  IMAD.WIDE R20, R26, 0x2, R2 ;  /* 0x000000021a147825 */ /* 0x000fc600078e0202 */
[----:B------:R-:W-:Y:S01]  /*28390*/  ISETP.GE.AND P4, PT, R27, c[0x0][0x17c], PT ;  /* 0x00005f001b007a0c */ /* 0x000fe20003f86270 */
[----:B---3--:R0:W-:Y:S01]  /*283a0*/  @P6 STG.E.U16 [R18.64], R29 ;  /* 0x0000001d12006986 */ /* 0x0081e2000c101504 */
[----:B------:R-:W-:Y:S02]  /*283b0*/  ISETP.LT.AND P6, PT, R10, c[0x0][0x178], !P1 ;  /* 0x00005e000a007a0c */ /* 0x000fe40004fc1270 */
[----:B------:R-:W-:Y:S01]  /*283c0*/  PRMT R27, R29, 0x7632, R27 ;  /* 0x000076321d1b7816 */ /* 0x000fe2000000001b */
[----:B----4-:R1:W-:Y:S01]  /*283d0*/  @P3 STG.E.U16 [R20.64], R25 ;  /* 0x0000001914003986 */ /* 0x0103e2000c101504 */
[----:B------:R-:W-:Y:S02]  /*283e0*/  PRMT R24, R25, 0x7632, R24 ;  /* 0x0000763219187816 */ /* 0x000fe40000000018 */
[----:B0-----:R-:W-:Y:S01]  /*283f0*/  IADD3 R18, R26, c[0x0][0x198], RZ ;  /* 0x000066001a127a10 */ /* 0x001fe20007ffe0ff */
[----:B------:R-:W3:Y:S01]  /*28400*/  LDL.LU R29, [R1+0x180] ;  /* 0x00018000011d7983 */ /* 0x000ee20000300800 */
[----:B-1----:R-:W-:-:S03]  /*28410*/  IADD3 R25, R7, 0x10, RZ ;  /* 0x0000001007197810 */ /* 0x002fc60007ffe0ff */
[----:B------:R-:W-:-:S05]  /*28420*/  IMAD.WIDE R22, R18, 0x2, R16 ;  /* 0x0000000212167825 */ /* 0x000fca00078e0210 */
[----:B------:R0:W-:Y:S01]  /*28430*/  @P6 STG.E.U16 [R22.64], R27 ;  /* 0x0000001b16006986 */ /* 0x0001e2000c101504 */
[----:B------:R-:W-:-:S03]  /*28440*/  ISETP.GE.AND P6, PT, R25, c[0x0][0x17c], PT ;  /* 0x00005f0019007a0c */ /* 0x000fc60003fc6270 */
[----:B------:R-:W4:Y:S01]  /*28450*/  LDL.LU R25, [R1+0x170] ;  /* 0x0001700001197983 */ /* 0x000f220000300800 */
[C---:B------:R-:W-:Y:S02]  /*28460*/  ISETP.LT.AND P1, PT, R11.reuse, c[0x0][0x178], !P1 ;  /* 0x00005e000b007a0c */ /* 0x040fe40004f21270 */
[----:B------:R-:W-:Y:S02]  /*28470*/  ISETP.LT.AND P3, PT, R10, c[0x0][0x178], !P0 ;  /* 0x00005e000a007a0c */ /* 0x000fe40004761270 */
[----:B------:R-:W-:Y:S02]  /*28480*/  ISETP.LT.AND P0, PT, R11, c[0x0][0x178], !P0 ;  /* 0x00005e000b007a0c */ /* 0x000fe40004701270 */
[C---:B------:R-:W-:Y:S01]  /*28490*/  IADD3 R26, R18.reuse, c[0x0][0x198], RZ ;  /* 0x00006600121a7a10 */ /* 0x040fe20007ffe0ff */
[----:B------:R-:W-:Y:S01]  /*284a0*/  IMAD.WIDE R18, R18, 0x2, R2 ;  /* 0x0000000212127825 */ /* 0x000fe200078e0202 */
[----:B------:R-:W-:-:S04]  /*284b0*/  IADD3 R20, R7, 0xf, RZ ;  /* 0x0000000f07147810 */ /* 0x000fc80007ffe0ff */
[----:B------:R-:W-:Y:S01]  /*284c0*/  ISETP.GE.AND P2, PT, R20, c[0x0][0x17c], PT ;  /* 0x00005f0014007a0c */ /* 0x000fe20003f46270 */
[C---:B------:R-:W-:Y:S01]  /*284d0*/  IMAD.WIDE R20, R26.reuse, 0x2, R16 ;  /* 0x000000021a147825 */ /* 0x040fe200078e0210 */
[----:B------:R1:W-:Y:S01]  /*284e0*/  @P1 STG.E.U16 [R18.64], R24 ;  /* 0x0000001812001986 */ /* 0x0003e2000c101504 */
[----:B0-----:R-:W-:Y:S02]  /*284f0*/  IADD3 R22, R7, 0x11, RZ ;  /* 0x0000001107167810 */ /* 0x001fe40007ffe0ff */
[----:B-1----:R-:W-:Y:S01]  /*28500*/  IMAD.WIDE R18, R26, 0x2, R2 ;  /* 0x000000021a127825 */ /* 0x002fe200078e0202 */
[----:B--2---:R-:W-:Y:S02]  /*28510*/  PRMT R24, R6, 0x7632, R24 ;  /* 0x0000763206187816 */ /* 0x004fe40000000018 */
[----:B------:R-:W-:Y:S02]  /*28520*/  ISETP.LT.AND P1, PT, R10, c[0x0][0x178], !P5 ;  /* 0x00005e000a007a0c */ /* 0x000fe40006f21270 */
[----:B------:R-:W-:Y:S01]  /*28530*/  ISETP.LT.AND P5, PT, R11, c[0x0][0x178], !P5 ;  /* 0x00005e000b007a0c */ /* 0x000fe20006fa1270 */
[----:B----4-:R-:W-:Y:S04]  /*28540*/  @P3 STG.E.U16 [R20.64], R25 ;  /* 0x0000001914003986 */ /* 0x010fe8000c101504 */
[----:B------:R0:W-:Y:S01]  /*28550*/  @P0 STG.E.U16 [R18.64], R6 ;  /* 0x0000000612000986 */ /* 0x0001e2000c101504 */
[----:B------:R-:W-:-:S02]  /*28560*/  ISETP.GE.AND P3, PT, R22, c[0x0][0x17c], PT ;  /* 0x00005f0016007a0c */ /* 0x000fc40003f66270 */
[----:B------:R-:W-:Y:S01]  /*28570*/  IADD3 R22, R26, c[0x0][0x198], RZ ;  /* 0x000066001a167a10 */ /* 0x000fe20007ffe0ff */
[----:B0-----:R-:W2:Y:S04]  /*28580*/  LDL.LU R6, [R1+0x34] ;  /* 0x0000340001067983 */ /* 0x001ea80000300800 */
[----:B------:R-:W4:Y:S01]  /*28590*/  LDL.LU R26, [R1+0x4] ;  /* 0x00000400011a7983 */ /* 0x000f220000300800 */
[----:B------:R-:W-:Y:S01]  /*285a0*/  PRMT R23, R25, 0x7632, R23 ;  /* 0x0000763219177816 */ /* 0x000fe20000000017 */
[----:B------:R-:W-:Y:S01]  /*285b0*/  IMAD.WIDE R20, R22, 0x2, R16 ;  /* 0x0000000216147825 */ /* 0x000fe200078e0210 */
[----:B------:R-:W-:Y:S02]  /*285c0*/  ISETP.LT.AND P0, PT, R10, c[0x0][0x178], !P4 ;  /* 0x00005e000a007a0c */ /* 0x000fe40006701270 */
[----:B------:R-:W-:Y:S01]  /*285d0*/  ISETP.LT.AND P4, PT, R11, c[0x0][0x178], !P4 ;  /* 0x00005e000b007a0c */ /* 0x000fe20006781270 */
[C---:B------:R-:W-:Y:S01]  /*285e0*/  IMAD.WIDE R18, R22.reuse, 0x2, R2 ;  /* 0x0000000216127825 */ /* 0x040fe200078e0202 */
[----:B------:R-:W-:Y:S01]  /*285f0*/  IADD3 R22, R22, c[0x0][0x198], RZ ;  /* 0x0000660016167a10 */ /* 0x000fe20007ffe0ff */
[----:B------:R0:W-:Y:S04]  /*28600*/  @P1 STG.E.U16 [R20.64], R23 ;  /* 0x0000001714001986 */ /* 0x0001e8000c101504 */
[----:B------:R1:W-:Y:S01]  /*28610*/  @P5 STG.E.U16 [R18.64], R24 ;  /* 0x0000001812005986 */ /* 0x0003e2000c101504 */
[----:B------:R-:W-:-:S02]  /*28620*/  ISETP.LT.AND P5, PT, R10, c[0x0][0x178], !P2 ;  /* 0x00005e000a007a0c */ /* 0x000fc400057a1270 */
[----:B------:R-:W-:Y:S01]  /*28630*/  ISETP.LT.AND P2, PT, R11, c[0x0][0x178], !P2 ;  /* 0x00005e000b007a0c */ /* 0x000fe20005741270 */
[----:B0-----:R-:W-:Y:S01]  /*28640*/  IMAD.WIDE R20, R22, 0x2, R2 ;  /* 0x0000000216147825 */ /* 0x001fe200078e0202 */
[----:B------:R-:W-:-:S03]  /*28650*/  IADD3 R23, R7, 0x13, RZ ;  /* 0x0000001307177810 */ /* 0x000fc60007ffe0ff */
[C---:B-1----:R-:W-:Y:S01]  /*28660*/  IMAD.WIDE R18, R22.reuse, 0x2, R16 ;  /* 0x0000000216127825 */ /* 0x042fe200078e0210 */
[----:B------:R-:W-:-:S04]  /*28670*/  IADD3 R22, R22, c[0x0][0x198], RZ ;  /* 0x0000660016167a10 */ /* 0x000fc80007ffe0ff */
[----:B---3--:R0:W-:Y:S01]  /*28680*/  @P0 STG.E.U16 [R18.64], R29 ;  /* 0x0000001d12000986 */ /* 0x0081e2000c101504 */
[----:B------:R-:W-:Y:S02]  /*28690*/  ISETP.GE.AND P0, PT, R23, c[0x0][0x17c], PT ;  /* 0x00005f0017007a0c */ /* 0x000fe40003f06270 */
[----:B------:R-:W-:Y:S01]  /*286a0*/  PRMT R23, R29, 0x7632, R23 ;  /* 0x000076321d177816 */ /* 0x000fe20000000017 */
[----:B------:R1:W-:Y:S01]  /*286b0*/  @P4 STG.E.U16 [R20.64], R4 ;  /* 0x0000000414004986 */ /* 0x0003e2000c101504 */
[----:B------:R-:W-:Y:S02]  /*286c0*/  ISETP.LT.AND P4, PT, R10, c[0x0][0x178], !P6 ;  /* 0x00005e000a007a0c */ /* 0x000fe40007781270 */
[----:B------:R-:W-:Y:S01]  /*286d0*/  PRMT R24, R4, 0x7632, R24 ;  /* 0x0000763204187816 */ /* 0x000fe20000000018 */
[C---:B0-----:R-:W-:Y:S01]  /*286e0*/  IMAD.WIDE R18, R22.reuse, 0x2, R16 ;  /* 0x0000000216127825 */ /* 0x041fe200078e0210 */
[C---:B------:R-:W-:Y:S01]  /*286f0*/  IADD3 R25, R7.reuse, 0x12, RZ ;  /* 0x0000001207197810 */ /* 0x040fe20007ffe0ff */
[----:B------:R-:W3:Y:S02]  /*28700*/  LDL.LU R29, [R1+0x24] ;  /* 0x00002400011d7983 */ /* 0x000ee40000300800 */
[C---:B-1----:R-:W-:Y:S01]  /*28710*/  IMAD.WIDE R20, R22.reuse, 0x2, R2 ;  /* 0x0000000216147825 */ /* 0x042fe200078e0202 */
[----:B------:R-:W-:Y:S01]  /*28720*/  IADD3 R4, R22, c[0x0][0x198], RZ ;  /* 0x0000660016047a10 */ /* 0x000fe20007ffe0ff */
[----:B------:R0:W-:Y:S01]  /*28730*/  @P5 STG.E.U16 [R18.64], R23 ;  /* 0x0000001712005986 */ /* 0x0001e2000c101504 */
[----:B------:R-:W-:-:S02]  /*28740*/  IADD3 R22, R7, 0x14, RZ ;  /* 0x0000001407167810 */ /* 0x000fc40007ffe0ff */
[----:B------:R-:W-:Y:S01]  /*28750*/  ISETP.LT.AND P6, PT, R11, c[0x0][0x178], !P6 ;  /* 0x00005e000b007a0c */ /* 0x000fe200077c1270 */
[----:B------:R1:W-:Y:S01]  /*28760*/  @P2 STG.E.U16 [R20.64], R24 ;  /* 0x0000001814002986 */ /* 0x0003e2000c101504 */
[----:B------:R-:W-:Y:S02]  /*28770*/  ISETP.LT.AND P2, PT, R10, c[0x0][0x178], !P3 ;  /* 0x00005e000a007a0c */ /* 0x000fe40005f41270 */
[----:B------:R-:W-:Y:S02]  /*28780*/  ISETP.GE.AND P5, PT, R22, c[0x0][0x17c], PT ;  /* 0x00005f0016007a0c */ /* 0x000fe40003fa6270 */
[C---:B------:R-:W-:Y:S01]  /*28790*/  IADD3 R22, R4.reuse, c[0x0][0x198], RZ ;  /* 0x0000660004167a10 */ /* 0x040fe20007ffe0ff */
[----:B0-----:R-:W-:Y:S01]  /*287a0*/  IMAD.WIDE R18, R4, 0x2, R16 ;  /* 0x0000000204127825 */ /* 0x001fe200078e0210 */
[----:B-1----:R-:W-:Y:S02]  /*287b0*/  IADD3 R20, R7, 0x15, RZ ;  /* 0x0000001507147810 */ /* 0x002fe40007ffe0ff */
[----:B------:R-:W-:-:S02]  /*287c0*/  ISETP.GE.AND P1, PT, R25, c[0x0][0x17c], PT ;  /* 0x00005f0019007a0c */ /* 0x000fc40003f26270 */
[----:B------:R-:W-:Y:S01]  /*287d0*/  IADD3 R25, R7, 0x16, RZ ;  /* 0x0000001607197810 */ /* 0x000fe20007ffe0ff */
[----:B--2---:R0:W-:Y:S01]  /*287e0*/  @P4 STG.E.U16 [R18.64], R6 ;  /* 0x0000000612004986 */ /* 0x0041e2000c101504 */
[----:B------:R-:W-:Y:S01]  /*287f0*/  ISETP.GE.AND P4, PT, R20, c[0x0][0x17c], PT ;  /* 0x00005f0014007a0c */ /* 0x000fe20003f86270 */
[----:B------:R-:W-:-:S04]  /*28800*/  IMAD.WIDE R20, R22, 0x2, R16 ;  /* 0x0000000216147825 */ /* 0x000fc800078e0210 */
[----:B0-----:R-:W-:Y:S01]  /*28810*/  IMAD.WIDE R18, R4, 0x2, R2 ;  /* 0x0000000204127825 */ /* 0x001fe200078e0202 */
[----:B------:R-:W-:Y:S02]  /*28820*/  PRMT R4, R6, 0x7632, R4 ;  /* 0x0000763206047816 */ /* 0x000fe40000000004 */
[----:B------:R-:W2:Y:S04]  /*28830*/  LDL.LU R6, [R1+0x14] ;  /* 0x0000140001067983 */ /* 0x000ea80000300800 */
[----:B----4-:R-:W-:Y:S04]  /*28840*/  @P6 STG.E.U16 [R18.64], R26 ;  /* 0x0000001a12006986 */ /* 0x010fe8000c101504 */
[----:B------:R0:W-:Y:S01]  /*28850*/  @P2 STG.E.U16 [R20.64], R4 ;  /* 0x0000000414002986 */ /* 0x0001e2000c101504 */
[----:B------:R-:W-:-:S03]  /*28860*/  ISETP.GE.AND P2, PT, R25, c[0x0][0x17c], PT ;  /* 0x00005f0019007a0c */ /* 0x000fc60003f46270 */
[----:B------:R-:W4:Y:S01]  /*28870*/  LDL.LU R25, [R1+0x44] ;  /* 0x0000440001197983 */ /* 0x000f220000300800 */
[C---:B------:R-:W-:Y:S02]  /*28880*/  ISETP.LT.AND P3, PT, R11.reuse, c[0x0][0x178], !P3 ;  /* 0x00005e000b007a0c */ /* 0x040fe40005f61270 */
[----:B------:R-:W-:Y:S02]  /*28890*/  ISETP.LT.AND P6, PT, R10, c[0x0][0x178], !P1 ;  /* 0x00005e000a007a0c */ /* 0x000fe40004fc1270 */
[----:B------:R-:W-:Y:S02]  /*288a0*/  ISETP.LT.AND P1, PT, R11, c[0x0][0x178], !P1 ;  /* 0x00005e000b007a0c */ /* 0x000fe40004f21270 */
[C---:B0-----:R-:W-:Y:S01]  /*288b0*/  IADD3 R4, R22.reuse, c[0x0][0x198], RZ ;  /* 0x0000660016047a10 */ /* 0x041fe20007ffe0ff */
[----:B------:R-:W-:Y:S01]  /*288c0*/  IMAD.WIDE R22, R22, 0x2, R2 ;  /* 0x0000000216167825 */ /* 0x000fe200078e0202 */
[----:B------:R-:W-:-:S03]  /*288d0*/  PRMT R24, R26, 0x7632, R24 ;  /* 0x000076321a187816 */ /* 0x000fc60000000018 */
[----:B------:R-:W-:-:S04]  /*288e0*/  IMAD.WIDE R18, R4, 0x2, R16 ;  /* 0x0000000204127825 */ /* 0x000fc800078e0210 */
[----:B------:R-:W-:Y:S01]  /*288f0*/  IMAD.WIDE R20, R4, 0x2, R2 ;  /* 0x0000000204147825 */ /* 0x000fe200078e0202 */
[----:B------:R-:W-:Y:S01]  /*28900*/  @P3 STG.E.U16 [R22.64], R24 ;  /* 0x0000001816003986 */ /* 0x000fe2000c101504 */
[----:B------:R-:W-:-:S04]  /*28910*/  IADD3 R26, R7, 0x17, RZ ;  /* 0x00000017071a7810 */ /* 0x000fc80007ffe0ff */
[----:B------:R-:W-:Y:S02]  /*28920*/  ISETP.GE.AND P3, PT, R26, c[0x0][0x17c], PT ;  /* 0x00005f001a007a0c */ /* 0x000fe40003f66270 */
[----:B------:R-:W-:Y:S02]  /*28930*/  IADD3 R26, R7, 0x18, RZ ;  /* 0x00000018071a7810 */ /* 0x000fe40007ffe0ff */
[----:B---3--:R-:W-:Y:S01]  /*28940*/  PRMT R27, R29, 0x7632, R27 ;  /* 0x000076321d1b7816 */ /* 0x008fe2000000001b */
[----:B----4-:R0:W-:Y:S04]  /*28950*/  @P6 STG.E.U16 [R18.64], R25 ;  /* 0x0000001912006986 */ /* 0x0101e8000c101504 */
[----:B------:R1:W-:Y:S01]  /*28960*/  @P1 STG.E.U16 [R20.64], R29 ;  /* 0x0000001d14001986 */ /* 0x0003e2000c101504 */
[----:B------:R-:W-:-:S02]  /*28970*/  ISETP.LT.AND P1, PT, R10, c[0x0][0x178], !P0 ;  /* 0x00005e000a007a0c */ /* 0x000fc40004721270 */
[----:B------:R-:W-:Y:S02]  /*28980*/  PRMT R28, R25, 0x7632, R28 ;  /* 0x00007632191c7816 */ /* 0x000fe4000000001c */
[----:B0-----:R-:W-:Y:S01]  /*28990*/  IADD3 R18, R4, c[0x0][0x198], RZ ;  /* 0x0000660004127a10 */ /* 0x001fe20007ffe0ff */
[----:B-1----:R-:W3:Y:S04]  /*289a0*/  LDL.LU R29, [R1+0x54] ;  /* 0x00005400011d7983 */ /* 0x002ee80000300800 */
        /* <DEDUP_REMOVED lines=8> */
[----:B------:R-:W-:-:S04]  /*28a30*/  IMAD.WIDE R22, R18, 0x2, R2 ;  /* 0x0000000212167825 */ /* 0x000fc800078e0202 */
[----:B------:R-:W-:-:S04]  /*28a40*/  IMAD.WIDE R18, R4, 0x2, R16 ;  /* 0x0000000204127825 */ /* 0x000fc800078e0210 */
[----:B------:R-:W-:Y:S01]  /*28a50*/  IMAD.WIDE R20, R4, 0x2, R2 ;  /* 0x0000000204147825 */ /* 0x000fe200078e0202 */
[----:B------:R-:W-:Y:S01]  /*28a60*/  @P0 STG.E.U16 [R22.64], R27 ;  /* 0x0000001b16000986 */ /* 0x000fe2000c101504 */
[----:B--2---:R-:W-:-:S03]  /*28a70*/  PRMT R24, R6, 0x7632, R24 ;  /* 0x0000763206187816 */ /* 0x004fc60000000018 */
[----:B----4-:R0:W-:Y:S04]  /*28a80*/  @P6 STG.E.U16 [R18.64], R26 ;  /* 0x0000001a12006986 */ /* 0x0101e8000c101504 */
[----:B------:R1:W-:Y:S01]  /*28a90*/  @P5 STG.E.U16 [R20.64], R6 ;  /* 0x0000000614005986 */ /* 0x0003e2000c101504 */
[----:B------:R-:W-:Y:S02]  /*28aa0*/  ISETP.LT.AND P5, PT, R10, c[0x0][0x178], !P4 ;  /* 0x00005e000a007a0c */ /* 0x000fe400067a1270 */
[----:B------:R-:W-:Y:S02]  /*28ab0*/  PRMT R25, R26, 0x7632, R25 ;  /* 0x000076321a197816 */ /* 0x000fe40000000019 */
[----:B0-----:R-:W-:Y:S01]  /*28ac0*/  IADD3 R18, R4, c[0x0][0x198], RZ ;  /* 0x0000660004127a10 */ /* 0x001fe20007ffe0ff */
[----:B-1----:R-:W2:Y:S04]  /*28ad0*/  LDL.LU R6, [R1+0x154] ;  /* 0x0001540001067983 */ /* 0x002ea80000300800 */
[----:B------:R-:W-:-:S05]  /*28ae0*/  IMAD.WIDE R22, R18, 0x2, R16 ;  /* 0x0000000212167825 */ /* 0x000fca00078e0210 */
[----:B------:R0:W-:Y:S04]  /*28af0*/  @P5 STG.E.U16 [R22.64], R25 ;  /* 0x0000001916005986 */ /* 0x0001e8000c101504 */
[----:B0-----:R-:W4:Y:S01]  /*28b00*/  LDL.LU R25, [R1+0x144] ;  /* 0x0001440001197983 */ /* 0x001f220000300800 */
[----:B------:R-:W-:Y:S02]  /*28b10*/  ISETP.LT.AND P4, PT, R11, c[0x0][0x178], !P4 ;  /* 0x00005e000b007a0c */ /* 0x000fe40006781270 */
[----:B------:R-:W-:Y:S02]  /*28b20*/  ISETP.LT.AND P6, PT, R10, c[0x0][0x178], !P2 ;  /* 0x00005e000a007a0c */ /* 0x000fe400057c1270 */
[----:B------:R-:W-:Y:S02]  /*28b30*/  IADD3 R20, R7, 0x19, RZ ;  /* 0x0000001907147810 */ /* 0x000fe40007ffe0ff */
[----:B------:R-:W-:-:S02]  /*28b40*/  IADD3 R26, R18, c[0x0][0x198], RZ ;  /* 0x00006600121a7a10 */ /* 0x000fc40007ffe0ff */
[C---:B------:R-:W-:Y:S01]  /*28b50*/  IADD3 R4, R7.reuse, 0x1a, RZ ;  /* 0x0000001a07047810 */ /* 0x040fe20007ffe0ff */
[----:B------:R-:W-:Y:S01]  /*28b60*/  IMAD.WIDE R18, R18, 0x2, R2 ;  /* 0x0000000212127825 */ /* 0x000fe200078e0202 */
[----:B------:R-:W-:Y:S02]  /*28b70*/  ISETP.GE.AND P0, PT, R20, c[0x0][0x17c], PT ;  /* 0x00005f0014007a0c */ /* 0x000fe40003f06270 */
[----:B------:R-:W-:Y:S01]  /*28b80*/  ISETP.GE.AND P5, PT, R4, c[0x0][0x17c], PT ;  /* 0x00005f0004007a0c */ /* 0x000fe20003fa6270 */
[C---:B------:R-:W-:Y:S01]  /*28b90*/  IMAD.WIDE R20, R26.reuse, 0x2, R16 ;  /* 0x000000021a147825 */ /* 0x040fe200078e0210 */
[----:B------:R-:W-:Y:S01]  /*28ba0*/  IADD3 R4, R7, 0x1b, RZ ;  /* 0x0000001b07047810 */ /* 0x000fe20007ffe0ff */
[----:B------:R0:W-:Y:S01]  /*28bb0*/  @P4 STG.E.U16 [R18.64], R24 ;  /* 0x0000001812004986 */ /* 0x0001e2000c101504 */
[----:B------:R-:W-:Y:S01]  /*28bc0*/  ISETP.LT.AND P2, PT, R11, c[0x0][0x178], !P2 ;  /* 0x00005e000b007a0c */ /* 0x000fe20005741270 */
[----:B0-----:R-:W-:Y:S01]  /*28bd0*/  IMAD.WIDE R18, R26, 0x2, R2 ;  /* 0x000000021a127825 */ /* 0x001fe200078e0202 */
[----:B---3--:R-:W-:Y:S01]  /*28be0*/  PRMT R23, R29, 0x7632, R23 ;  /* 0x000076321d177816 */ /* 0x008fe20000000017 */
[----:B----4-:R0:W-:Y:S01]  /*28bf0*/  @P6 STG.E.U16 [R20.64], R25 ;  /* 0x0000001914006986 */ /* 0x0101e2000c101504 */
[----:B------:R-:W-:-:S02]  /*28c00*/  ISETP.GE.AND P6, PT, R4, c[0x0][0x17c], PT ;  /* 0x00005f0004007a0c */ /* 0x000fc40003fc6270 */
[----:B------:R-:W-:Y:S02]  /*28c10*/  IADD3 R4, R26, c[0x0][0x198], RZ ;  /* 0x000066001a047a10 */ /* 0x000fe40007ffe0ff */
[----:B------:R-:W3:Y:S01]  /*28c20*/  LDL.LU R26, [R1+0x64] ;  /* 0x00006400011a7983 */ /* 0x000ee20000300800 */
[----:B------:R-:W-:-:S03]  /*28c30*/  PRMT R22, R25, 0x7632, R22 ;  /* 0x0000763219167816 */ /* 0x000fc60000000016 */
[----:B0-----:R-:W4:Y:S04]  /*28c40*/  LDL.LU R25, [R1+0x164] ;  /* 0x0001640001197983 */ /* 0x001f280000300800 */
[----:B------:R0:W-:Y:S04]  /*28c50*/  @P2 STG.E.U16 [R18.64], R29 ;  /* 0x0000001d12002986 */ /* 0x0001e8000c101504 */
[----:B0-----:R-:W4:Y:S01]  /*28c60*/  LDL.LU R29, [R1+0xa4] ;  /* 0x0000a400011d7983 */ /* 0x001f220000300800 */
[----:B------:R-:W-:Y:S02]  /*28c70*/  ISETP.LT.AND P4, PT, R10, c[0x0][0x178], !P3 ;  /* 0x00005e000a007a0c */ /* 0x000fe40005f81270 */
[----:B------:R-:W-:Y:S01]  /*28c80*/  ISETP.LT.AND P3, PT, R11, c[0x0][0x178], !P3 ;  /* 0x00005e000b007a0c */ /* 0x000fe20005f61270 */
[----:B------:R-:W-:Y:S01]  /*28c90*/  IMAD.WIDE R20, R4, 0x2, R16 ;  /* 0x0000000204147825 */ /* 0x000fe200078e0210 */
[----:B------:R-:W-:-:S02]  /*28ca0*/  ISETP.LT.AND P2, PT, R10, c[0x0][0x178], !P1 ;  /* 0x00005e000a007a0c */ /* 0x000fc40004f41270 */
[----:B------:R-:W-:Y:S01]  /*28cb0*/  ISETP.LT.AND P1, PT, R11, c[0x0][0x178], !P1 ;  /* 0x00005e000b007a0c */ /* 0x000fe20004f21270 */
[C---:B------:R-:W-:Y:S01]  /*28cc0*/  IMAD.WIDE R18, R4.reuse, 0x2, R2 ;  /* 0x0000000204127825 */ /* 0x040fe200078e0202 */
[----:B------:R-:W-:-:S05]  /*28cd0*/  IADD3 R4, R4, c[0x0][0x198], RZ ;  /* 0x0000660004047a10 */ /* 0x000fca0007ffe0ff */
[----:B------:R0:W-:Y:S04]  /*28ce0*/  @P4 STG.E.U16 [R20.64], R22 ;  /* 0x0000001614004986 */ /* 0x0001e8000c101504 */
[----:B------:R1:W-:Y:S01]  /*28cf0*/  @P3 STG.E.U16 [R18.64], R23 ;  /* 0x0000001712003986 */ /* 0x0003e2000c101504 */
[----:B------:R-:W-:Y:S02]  /*28d00*/  ISETP.LT.AND P3, PT, R10, c[0x0][0x178], !P0 ;  /* 0x00005e000a007a0c */ /* 0x000fe40004761270 */
[----:B------:R-:W-:Y:S01]  /*28d10*/  ISETP.LT.AND P0, PT, R11, c[0x0][0x178], !P0 ;  /* 0x00005e000b007a0c */ /* 0x000fe20004701270 */
[----:B0-----:R-:W-:Y:S01]  /*28d20*/  IMAD.WIDE R20, R4, 0x2, R2 ;  /* 0x0000000204147825 */ /* 0x001fe200078e0202 */
[----:B------:R-:W-:-:S03]  /*28d30*/  IADD3 R22, R7, 0x1d, RZ ;  /* 0x0000001d07167810 */ /* 0x000fc60007ffe0ff */
[C---:B-1----:R-:W-:Y:S01]  /*28d40*/  IMAD.WIDE R18, R4.reuse, 0x2, R16 ;  /* 0x0000000204127825 */ /* 0x042fe200078e0210 */
[----:B------:R-:W-:Y:S02]  /*28d50*/  IADD3 R4, R4, c[0x0][0x198], RZ ;  /* 0x0000660004047a10 */ /* 0x000fe40007ffe0ff */
[----:B--2---:R-:W-:Y:S02]  /*28d60*/  PRMT R23, R6, 0x7632, R23 ;  /* 0x0000763206177816 */ /* 0x004fe40000000017 */
[----:B------:R0:W-:Y:S01]  /*28d70*/  @P2 STG.E.U16 [R18.64], R6 ;  /* 0x0000000612002986 */ /* 0x0001e2000c101504 */
[----:B------:R-:W-:Y:S01]  /*28d80*/  ISETP.GE.AND P2, PT, R22, c[0x0][0x17c], PT ;  /* 0x00005f0016007a0c */ /* 0x000fe20003f46270 */
[----:B0-----:R-:W-:Y:S01]  /*28d90*/  IMAD.WIDE R18, R4, 0x2, R16 ;  /* 0x0000000204127825 */ /* 0x001fe200078e0210 */
[----:B------:R-:W-:Y:S01]  /*28da0*/  IADD3 R24, R7, 0x1c, RZ ;  /* 0x0000001c07187810 */ /* 0x000fe20007ffe0ff */
[----:B------:R-:W2:Y:S03]  /*28db0*/  LDL.LU R6, [R1+0x10c8] ;  /* 0x0010c80001067983 */ /* 0x000ea60000300800 */
[----:B------:R-:W-:Y:S01]  /*28dc0*/  ISETP.GE.AND P4, PT, R24, c[0x0][0x17c], PT ;  /* 0x00005f0018007a0c */ /* 0x000fe20003f86270 */
[----:B---3--:R0:W-:Y:S01]  /*28dd0*/  @P1 STG.E.U16 [R20.64], R26 ;  /* 0x0000001a14001986 */ /* 0x0081e2000c101504 */
[----:B------:R-:W-:-:S02]  /*28de0*/  ISETP.LT.AND P1, PT, R10, c[0x0][0x178], !P5 ;  /* 0x00005e000a007a0c */ /* 0x000fc40006f21270 */
[----:B------:R-:W-:Y:S01]  /*28df0*/  PRMT R22, R26, 0x7632, R22 ;  /* 0x000076321a167816 */ /* 0x000fe20000000016 */
[----:B------:R1:W-:Y:S01]  /*28e00*/  @P3 STG.E.U16 [R18.64], R23 ;  /* 0x0000001712003986 */ /* 0x0003e2000c101504 */
[----:B------:R-:W-:Y:S01]  /*28e10*/  ISETP.LT.AND P5, PT, R11, c[0x0][0x178], !P5 ;  /* 0x00005e000b007a0c */ /* 0x000fe20006fa1270 */
[C---:B0-----:R-:W-:Y:S01]  /*28e20*/  IMAD.WIDE R20, R4.reuse, 0x2, R2 ;  /* 0x0000000204147825 */ /* 0x041fe200078e0202 */
[----:B------:R-:W-:-:S04]  /*28e30*/  IADD3 R4, R4, c[0x0][0x198], RZ ;  /* 0x0000660004047a10 */ /* 0x000fc80007ffe0ff */
[----:B------:R0:W-:Y:S01]  /*28e40*/  @P0 STG.E.U16 [R20.64], R22 ;  /* 0x0000001614000986 */ /* 0x0001e2000c101504 */
[----:B------:R-:W-:Y:S01]  /*28e50*/  ISETP.LT.AND P0, PT, R10, c[0x0][0x178], !P6 ;  /* 0x00005e000a007a0c */ /* 0x000fe20007701270 */
[----:B-1----:R-:W-:Y:S01]  /*28e60*/  IMAD.WIDE R18, R4, 0x2, R16 ;  /* 0x0000000204127825 */ /* 0x002fe200078e0210 */
[----:B------:R-:W-:-:S04]  /*28e70*/  ISETP.LT.AND P6, PT, R11, c[0x0][0x178], !P6 ;  /* 0x00005e000b007a0c */ /* 0x000fc800077c1270 */
[----:B----4-:R1:W-:Y:S01]  /*28e80*/  @P1 STG.E.U16 [R18.64], R25 ;  /* 0x0000001912001986 */ /* 0x0103e2000c101504 */
[----:B0-----:R-:W-:Y:S02]  /*28e90*/  IADD3 R20, R7, 0x1f, RZ ;  /* 0x0000001f07147810 */ /* 0x001fe40007ffe0ff */
[----:B------:R-:W-:Y:S02]  /*28ea0*/  IADD3 R22, R4, c[0x0][0x198], RZ ;  /* 0x0000660004167a10 */ /* 0x000fe40007ffe0ff */
[----:B------:R-:W-:Y:S01]  /*28eb0*/  ISETP.GE.AND P1, PT, R20, c[0x0][0x17c], PT ;  /* 0x00005f0014007a0c */ /* 0x000fe20003f26270 */
[----:B-1----:R-:W-:Y:S01]  /*28ec0*/  IMAD.WIDE R18, R4, 0x2, R2 ;  /* 0x0000000204127825 */ /* 0x002fe200078e0202 */
[----:B------:R-:W-:-:S03]  /*28ed0*/  PRMT R4, R25, 0x7632, R4 ;  /* 0x0000763219047816 */ /* 0x000fc60000000004 */
[C---:B------:R-:W-:Y:S01]  /*28ee0*/  IMAD.WIDE R20, R22.reuse, 0x2, R16 ;  /* 0x0000000216147825 */ /* 0x040fe200078e0210 */
[C---:B------:R-:W-:Y:S01]  /*28ef0*/  IADD3 R23, R7.reuse, 0x1e, RZ ;  /* 0x0000001e07177810 */ /* 0x040fe20007ffe0ff */
[----:B------:R0:W-:Y:S01]  /*28f00*/  @P5 STG.E.U16 [R18.64], R29 ;  /* 0x0000001d12005986 */ /* 0x0001e2000c101504 */
[----:B------:R-:W-:Y:S02]  /*28f10*/  IADD3 R25, R7, 0x20, RZ ;  /* 0x0000002007197810 */ /* 0x000fe40007ffe0ff */
[----:B------:R-:W-:Y:S01]  /*28f20*/  ISETP.GE.AND P3, PT, R23, c[0x0][0x17c], PT ;  /* 0x00005f0017007a0c */ /* 0x000fe20003f66270 */
[----:B------:R1:W-:Y:S01]  /*28f30*/  @P0 STG.E.U16 [R20.64], R4 ;  /* 0x0000000414000986 */ /* 0x0003e2000c101504 */
[----:B------:R-:W-:Y:S02]  /*28f40*/  PRMT R24, R29, 0x7632, R24 ;  /* 0x000076321d187816 */ /* 0x000fe40000000018 */
[----:B------:R-:W-:Y:S01]  /*28f50*/  ISETP.GE.AND P0, PT, R25, c[0x0][0x17c], PT ;  /* 0x00005f0019007a0c */ /* 0x000fe20003f06270 */
[----:B0-----:R-:W3:Y:S01]  /*28f60*/  LDL.LU R29, [R1+0x184] ;  /* 0x00018400011d7983 */ /* 0x001ee20000300800 */
[C---:B-1----:R-:W-:Y:S01]  /*28f70*/  IADD3 R4, R22.reuse, c[0x0][0x198], RZ ;  /* 0x0000660016047a10 */ /* 0x042fe20007ffe0ff */
[----:B------:R-:W-:-:S02]  /*28f80*/  IMAD.WIDE R22, R22, 0x2, R2 ;  /* 0x0000000216167825 */ /* 0x000fc400078e0202 */
[----:B------:R-:W4:Y:S04]  /*28f90*/  LDL.LU R25, [R1+0x84] ;  /* 0x0000840001197983 */ /* 0x000f280000300800 */
[----:B------:R0:W-:Y:S04]  /*28fa0*/  @P6 STG.E.U16 [R22.64], R24 ;  /* 0x0000001816006986 */ /* 0x0001e8000c101504 */
[----:B0-----:R-:W2:Y:S01]  /*28fb0*/  LDL.LU R23, [R1+0x174] ;  /* 0x0001740001177983 */ /* 0x001ea20000300800 */
[----:B------:R-:W-:Y:S01]  /*28fc0*/  ISETP.LT.AND P5, PT, R10, c[0x0][0x178], !P4 ;  /* 0x00005e000a007a0c */ /* 0x000fe200067a1270 */
[----:B------:R-:W-:Y:S01]  /*28fd0*/  IMAD.WIDE R18, R4, 0x2, R16 ;  /* 0x0000000204127825 */ /* 0x000fe200078e0210 */
[----:B------:R-:W-:-:S03]  /*28fe0*/  ISETP.LT.AND P4, PT, R11, c[0x0][0x178], !P4 ;  /* 0x00005e000b007a0c */ /* 0x000fc60006781270 */
[----:B------:R-:W-:Y:S01]  /*28ff0*/  IMAD.WIDE R20, R4, 0x2, R2 ;  /* 0x0000000204147825 */ /* 0x000fe200078e0202 */
[----:B------:R-:W-:-:S04]  /*29000*/  IADD3 R26, R7, 0x21, RZ ;  /* 0x00000021071a7810 */ /* 0x000fc80007ffe0ff */
[----:B------:R-:W-:Y:S02]  /*29010*/  ISETP.GE.AND P6, PT, R26, c[0x0][0x17c], PT ;  /* 0x00005f001a007a0c */ /* 0x000fe40003fc6270 */
[----:B------:R-:W-:Y:S02]  /*29020*/  IADD3 R26, R7, 0x22, RZ ;  /* 0x00000022071a7810 */ /* 0x000fe40007ffe0ff */
[----:B------:R-:W3:Y:S01]  /*29030*/  LDL.LU R7, [R1+0x10c4] ;  /* 0x0010c40001077983 */ /* 0x000ee20000300800 */
[----:B----4-:R-:W-:-:S03]  /*29040*/  PRMT R27, R25, 0x7632, R27 ;  /* 0x00007632191b7816 */ /* 0x010fc6000000001b */
[----:B--2---:R0:W-:Y:S01]  /*29050*/  @P5 STG.E.U16 [R18.64], R23 ;  /* 0x0000001712005986 */ /* 0x0041e2000c101504 */
[----:B------:R-:W-:Y:S02]  /*29060*/  ISETP.LT.AND P5, PT, R10, c[0x0][0x178], !P2 ;  /* 0x00005e000a007a0c */ /* 0x000fe400057a1270 */
[----:B------:R-:W-:Y:S01]  /*29070*/  ISETP.LT.AND P2, PT, R11, c[0x0][0x178], !P2 ;  /* 0x00005e000b007a0c */ /* 0x000fe20005741270 */
[----:B------:R1:W-:Y:S01]  /*29080*/  @P4 STG.E.U16 [R20.64], R25 ;  /* 0x0000001914004986 */ /* 0x0003e2000c101504 */
[----:B------:R-:W-:Y:S02]  /*29090*/  PRMT R28, R23, 0x7632, R28 ;  /* 0x00007632171c7816 */ /* 0x000fe4000000001c */
[----:B0-----:R-:W-:-:S05]  /*290a0*/  IADD3 R18, R4, c[0x0][0x198], RZ ;  /* 0x0000660004127a10 */ /* 0x001fca0007ffe0ff */
[----:B-1----:R-:W-:-:S04]  /*290b0*/  IMAD.WIDE R24, R18, 0x2, R16 ;  /* 0x0000000212187825 */ /* 0x002fc800078e0210 */
[----:B------:R-:W-:Y:S01]  /*290c0*/  IMAD.WIDE R22, R18, 0x2, R2 ;  /* 0x0000000212167825 */ /* 0x000fe200078e0202 */
[----:B------:R0:W-:Y:S01]  /*290d0*/  @P5 STG.E.U16 [R24.64], R28 ;  /* 0x0000001c18005986 */ /* 0x0001e2000c101504 */
[----:B------:R-:W-:-:S03]  /*290e0*/  ISETP.GE.AND P5, PT, R26, c[0x0][0x17c], PT ;  /* 0x00005f001a007a0c */ /* 0x000fc60003fa6270 */
[----:B------:R-:W-:Y:S04]  /*290f0*/  @P2 STG.E.U16 [R22.64], R27 ;  /* 0x0000001b16002986 */ /* 0x000fe8000c101504 */
[----:B0-----:R-:W2:Y:S04]  /*29100*/  LDL R28, [R1+0x128] ;  /* 0x00012800011c7983 */ /* 0x001ea80000100800 */
[----:B------:R0:W-:Y:S04]  /*29110*/  STL [R1+0x10a0], R26 ;  /* 0x0010a01a01007387 */ /* 0x0001e80000100800 */
[----:B0-----:R-:W4:Y:S04]  /*29120*/  LDL.LU R26, [R1+0x8] ;  /* 0x00000800011a7983 */ /* 0x001f280000300800 */
[----:B------:R-:W4:Y:S01]  /*29130*/  LDL.LU R27, [R1+0x38] ;  /* 0x00003800011b7983 */ /* 0x000f220000300800 */
[----:B------:R-:W-:-:S02]  /*29140*/  ISETP.LT.AND P4, PT, R10, c[0x0][0x178], !P3 ;  /* 0x00005e000a007a0c */ /* 0x000fc40005f81270 */
[----:B------:R-:W-:Y:S02]  /*29150*/  ISETP.LT.AND P3, PT, R11, c[0x0][0x178], !P3 ;  /* 0x00005e000b007a0c */ /* 0x000fe40005f61270 */
[----:B------:R-:W-:-:S05]  /*29160*/  IADD3 R4, R18, c[0x0][0x198], RZ ;  /* 0x0000660012047a10 */ /* 0x000fca0007ffe0ff */
[----:B------:R-:W-:-:S04]  /*29170*/  IMAD.WIDE R18, R4, 0x2, R16 ;  /* 0x0000000204127825 */ /* 0x000fc800078e0210 */
[----:B------:R-:W-:Y:S01]  /*29180*/  IMAD.WIDE R20, R4, 0x2, R2 ;  /* 0x0000000204147825 */ /* 0x000fe200078e0202 */
[----:B---3--:R0:W-:Y:S04]  /*29190*/  @P4 STG.E.U16 [R18.64], R29 ;  /* 0x0000001d12004986 */ /* 0x0081e8000c101504 */
[----:B------:R1:W-:Y:S01]  /*291a0*/  @P3 STG.E.U16 [R20.64], R5 ;  /* 0x0000000514003986 */ /* 0x0003e2000c101504 */
[----:B------:R-:W-:Y:S02]  /*291b0*/  ISETP.LT.AND P3, PT, R10, c[0x0][0x178], !P1 ;  /* 0x00005e000a007a0c */ /* 0x000fe40004f61270 */
[----:B------:R-:W-:Y:S02]  /*291c0*/  ISETP.LT.AND P1, PT, R11, c[0x0][0x178], !P1 ;  /* 0x00005e000b007a0c */ /* 0x000fe40004f21270 */
[----:B------:R-:W-:-:S02]  /*291d0*/  IADD3 R4, R4, c[0x0][0x198], RZ ;  /* 0x0000660004047a10 */ /* 0x000fc40007ffe0ff */
[----:B------:R-:W-:Y:S02]  /*291e0*/  PRMT R22, R29, 0x7632, R22 ;  /* 0x000076321d167816 */ /* 0x000fe40000000016 */
[----:B------:R-:W-:Y:S01]  /*291f0*/  ISETP.LT.AND P2, PT, R10, c[0x0][0x178], !P0 ;  /* 0x00005e000a007a0c */ /* 0x000fe20004741270 */
[C---:B0-----:R-:W-:Y:S01]  /*29200*/  IMAD.WIDE R18, R4.reuse, 0x2, R16 ;  /* 0x0000000204127825 */ /* 0x041fe200078e0210 */
[----:B------:R-:W-:Y:S01]  /*29210*/  ISETP.LT.AND P0, PT, R11, c[0x0][0x178], !P0 ;  /* 0x00005e000b007a0c */ /* 0x000fe20004701270 */
[----:B------:R-:W3:Y:S01]  /*29220*/  LDL.LU R29, [R1+0x28] ;  /* 0x00002800011d7983 */ /* 0x000ee20000300800 */
[----:B-1----:R-:W-:Y:S02]  /*29230*/  PRMT R21, R5, 0x7632, R21 ;  /* 0x0000763205157816 */ /* 0x002fe40000000015 */
[C---:B------:R-:W-:Y:S01]  /*29240*/  IADD3 R20, R4.reuse, c[0x0][0x198], RZ ;  /* 0x0000660004147a10 */ /* 0x040fe20007ffe0ff */
[----:B------:R-:W-:Y:S01]  /*29250*/  IMAD.WIDE R4, R4, 0x2, R2 ;  /* 0x0000000204047825 */ /* 0x000fe200078e0202 */
[----:B------:R0:W-:Y:S04]  /*29260*/  @P3 STG.E.U16 [R18.64], R22 ;  /* 0x0000001612003986 */ /* 0x0001e8000c101504 */
[----:B------:R1:W-:Y:S01]  /*29270*/  @P1 STG.E.U16 [R4.64], R21 ;  /* 0x0000001504001986 */ /* 0x0003e2000c101504 */
[----:B------:R-:W-:Y:S01]  /*29280*/  ISETP.LT.AND P1, PT, R10, c[0x0][0x178], !P6 ;  /* 0x00005e000a007a0c */ /* 0x000fe20007721270 */
[----:B0-----:R-:W-:-:S04]  /*29290*/  IMAD.WIDE R18, R20, 0x2, R16 ;  /* 0x0000000214127825 */ /* 0x001fc800078e0210 */
[C---:B-1----:R-:W-:Y:S01]  /*292a0*/  IMAD.WIDE R4, R20.reuse, 0x2, R2 ;  /* 0x0000000214047825 */ /* 0x042fe200078e0202 */
[----:B------:R-:W-:Y:S02]  /*292b0*/  IADD3 R20, R20, c[0x0][0x198], RZ ;  /* 0x0000660014147a10 */ /* 0x000fe40007ffe0ff */
[C---:B--2---:R-:W-:Y:S02]  /*292c0*/  IADD3 R23, R28.reuse, 0x23, RZ ;  /* 0x000000231c177810 */ /* 0x044fe40007ffe0ff */
[----:B------:R-:W-:Y:S02]  /*292d0*/  IADD3 R21, R28, 0x25, RZ ;  /* 0x000000251c157810 */ /* 0x000fe40007ffe0ff */
[----:B------:R-:W-:Y:S01]  /*292e0*/  ISETP.GE.AND P4, PT, R23, c[0x0][0x17c], PT ;  /* 0x00005f0017007a0c */ /* 0x000fe20003f86270 */
[----:B----4-:R0:W-:Y:S01]  /*292f0*/  @P2 STG.E.U16 [R18.64], R27 ;  /* 0x0000001b12002986 */ /* 0x0101e2000c101504 */
[----:B------:R-:W-:-:S03]  /*29300*/  PRMT R23, R27, 0x7632, R23 ;  /* 0x000076321b177816 */ /* 0x000fc60000000017 */
[----:B------:R1:W-:Y:S01]  /*29310*/  @P0 STG.E.U16 [R4.64], R26 ;  /* 0x0000001a04000986 */ /* 0x0003e2000c101504 */
[----:B------:R-:W-:Y:S02]  /*29320*/  ISETP.GE.AND P2, PT, R21, c[0x0][0x17c], PT ;  /* 0x00005f0015007a0c */ /* 0x000fe40003f46270 */
[----:B------:R-:W-:Y:S01]  /*29330*/  PRMT R21, R26, 0x7632, R21 ;  /* 0x000076321a157816 */ /* 0x000fe20000000015 */
[----:B0-----:R-:W2:Y:S01]  /*29340*/  LDL.LU R27, [R1+0x78] ;  /* 0x00007800011b7983 */ /* 0x001ea20000300800 */
[----:B-1----:R-:W-:-:S03]  /*29350*/  IMAD.WIDE R4, R20, 0x2, R16 ;  /* 0x0000000214047825 */ /* 0x002fc600078e0210 */
[----:B------:R-:W4:Y:S04]  /*29360*/  LDL.LU R26, [R1+0x18] ;  /* 0x00001800011a7983 */ /* 0x000f280000300800 */
[----:B------:R0:W-:Y:S04]  /*29370*/  @P1 STG.E.U16 [R4.64], R23 ;  /* 0x0000001704001986 */ /* 0x0001e8000c101504 */
[----:B0-----:R-:W3:Y:S01]  /*29380*/  LDL.LU R23, [R1+0x48] ;  /* 0x0000480001177983 */ /* 0x001ee20000300800 */
[----:B------:R-:W-:Y:S01]  /*29390*/  ISETP.LT.AND P6, PT, R11, c[0x0][0x178], !P6 ;  /* 0x00005e000b007a0c */ /* 0x000fe200077c1270 */
[----:B------:R-:W-:Y:S01]  /*293a0*/  IMAD.WIDE R18, R20, 0x2, R2 ;  /* 0x0000000214127825 */ /* 0x000fe200078e0202 */
[----:B------:R-:W-:-:S02]  /*293b0*/  ISETP.LT.AND P0, PT, R10, c[0x0][0x178], !P5 ;  /* 0x00005e000a007a0c */ /* 0x000fc40006f01270 */
[----:B------:R-:W-:Y:S02]  /*293c0*/  ISETP.LT.AND P5, PT, R11, c[0x0][0x178], !P5 ;  /* 0x00005e000b007a0c */ /* 0x000fe40006fa1270 */
[----:B------:R-:W-:Y:S02]  /*293d0*/  IADD3 R4, R20, c[0x0][0x198], RZ ;  /* 0x0000660014047a10 */ /* 0x000fe40007ffe0ff */
[----:B------:R-:W-:Y:S02]  /*293e0*/  IADD3 R22, R28, 0x26, RZ ;  /* 0x000000261c167810 */ /* 0x000fe40007ffe0ff */
[----:B------:R-:W-:-:S03]  /*293f0*/  IADD3 R20, R4, c[0x0][0x198], RZ ;  /* 0x0000660004147a10 */ /* 0x000fc60007ffe0ff */
[----:B------:R0:W-:Y:S01]  /*29400*/  @P6 STG.E.U16 [R18.64], R21 ;  /* 0x0000001512006986 */ /* 0x0001e2000c101504 */
[----:B------:R-:W-:Y:S02]  /*29410*/  ISETP.LT.AND P6, PT, R10, c[0x0][0x178], !P4 ;  /* 0x00005e000a007a0c */ /* 0x000fe400067c1270 */
[----:B------:R-:W-:Y:S02]  /*29420*/  ISETP.LT.AND P4, PT, R11, c[0x0][0x178], !P4 ;  /* 0x00005e000b007a0c */ /* 0x000fe40006781270 */
[----:B------:R-:W-:Y:S02]  /*29430*/  IADD3 R24, R28, 0x24, RZ ;  /* 0x000000241c187810 */ /* 0x000fe40007ffe0ff */
[----:B------:R-:W-:Y:S01]  /*29440*/  ISETP.GE.AND P1, PT, R22, c[0x0][0x17c], PT ;  /* 0x00005f0016007a0c */ /* 0x000fe20003f26270 */
[----:B0-----:R-:W-:Y:S01]  /*29450*/  IMAD.WIDE R18, R4, 0x2, R16 ;  /* 0x0000000204127825 */ /* 0x001fe200078e0210 */
[----:B------:R-:W-:-:S03]  /*29460*/  IADD3 R21, R28, 0x27, RZ ;  /* 0x000000271c157810 */ /* 0x000fc60007ffe0ff */
[----:B------:R-:W-:Y:S01]  /*29470*/  IMAD.WIDE R4, R4, 0x2, R2 ;  /* 0x0000000204047825 */ /* 0x000fe200078e0202 */
[----:B------:R-:W-:Y:S02]  /*29480*/  ISETP.GE.AND P3, PT, R24, c[0x0][0x17c], PT ;  /* 0x00005f0018007a0c */ /* 0x000fe40003f66270 */
[----:B--2---:R-:W-:Y:S01]  /*29490*/  PRMT R24, R27, 0x7632, R24 ;  /* 0x000076321b187816 */ /* 0x004fe20000000018 */
[----:B---3--:R0:W-:Y:S01]  /*294a0*/  @P0 STG.E.U16 [R18.64], R23 ;  /* 0x0000001712000986 */ /* 0x0081e2000c101504 */
[----:B------:R-:W-:Y:S02]  /*294b0*/  PRMT R22, R23, 0x7632, R22 ;  /* 0x0000763217167816 */ /* 0x000fe40000000016 */
[----:B------:R-:W-:Y:S01]  /*294c0*/  ISETP.GE.AND P0, PT, R21, c[0x0][0x17c], PT ;  /* 0x00005f0015007a0c */ /* 0x000fe20003f06270 */
[----:B------:R1:W-:Y:S01]  /*294d0*/  @P5 STG.E.U16 [R4.64], R29 ;  /* 0x0000001d04005986 */ /* 0x0003e2000c101504 */
[----:B------:R-:W-:Y:S02]  /*294e0*/  PRMT R21, R29, 0x7632, R21 ;  /* 0x000076321d157816 */ /* 0x000fe40000000015 */
[----:B------:R-:W-:Y:S01]  /*294f0*/  ISETP.LT.AND P5, PT, R10, c[0x0][0x178], !P3 ;  /* 0x00005e000a007a0c */ /* 0x000fe20005fa1270 */
[----:B0-----:R-:W-:-:S04]  /*29500*/  IMAD.WIDE R18, R20, 0x2, R16 ;  /* 0x0000000214127825 */ /* 0x001fc800078e0210 */
[----:B-1----:R-:W-:Y:S01]  /*29510*/  IMAD.WIDE R4, R20, 0x2, R2 ;  /* 0x0000000214047825 */ /* 0x002fe200078e0202 */
[----:B------:R0:W-:Y:S01]  /*29520*/  @P6 STG.E.U16 [R18.64], R22 ;  /* 0x0000001612006986 */ /* 0x0001e2000c101504 */
[----:B------:R-:W-:-:S03]  /*29530*/  ISETP.LT.AND P3, PT, R11, c[0x0][0x178], !P3 ;  /* 0x00005e000b007a0c */ /* 0x000fc60005f61270 */
[----:B------:R1:W-:Y:S01]  /*29540*/  @P4 STG.E.U16 [R4.64], R21 ;  /* 0x0000001504004986 */ /* 0x0003e2000c101504 */
[----:B------:R-:W-:-:S03]  /*29550*/  ISETP.LT.AND P4, PT, R10, c[0x0][0x178], !P2 ;  /* 0x00005e000a007a0c */ /* 0x000fc60005781270 */
[----:B------:R-:W2:Y:S01]  /*29560*/  LDL.LU R29, [R1+0x58] ;  /* 0x00005800011d7983 */ /* 0x000ea20000300800 */
[----:B0-----:R-:W-:Y:S02]  /*29570*/  IADD3 R19, R20, c[0x0][0x198], RZ ;  /* 0x0000660014137a10 */ /* 0x001fe40007ffe0ff */
[----:B------:R-:W-:Y:S02]  /*29580*/  IADD3 R18, R28, 0x28, RZ ;  /* 0x000000281c127810 */ /* 0x000fe40007ffe0ff */
[C---:B------:R-:W-:Y:S01]  /*29590*/  IADD3 R23, R19.reuse, c[0x0][0x198], RZ ;  /* 0x0000660013177a10 */ /* 0x040fe20007ffe0ff */
[----:B-1----:R-:W-:Y:S01]  /*295a0*/  IMAD.WIDE R4, R19, 0x2, R16 ;  /* 0x0000000213047825 */ /* 0x002fe200078e0210 */
[----:B------:R-:W-:-:S03]  /*295b0*/  ISETP.GE.AND P6, PT, R18, c[0x0][0x17c], PT ;  /* 0x00005f0012007a0c */ /* 0x000fc60003fc6270 */
[----:B------:R-:W-:Y:S01]  /*295c0*/  IMAD.WIDE R18, R19, 0x2, R2 ;  /* 0x0000000213127825 */ /* 0x000fe200078e0202 */
[----:B------:R-:W-:Y:S03]  /*295d0*/  @P5 STG.E.U16 [R4.64], R27 ;  /* 0x0000001b04005986 */ /* 0x000fe6000c101504 */
[----:B------:R-:W-:Y:S01]  /*295e0*/  IMAD.WIDE R20, R23, 0x2, R16 ;  /* 0x0000000217147825 */ /* 0x000fe200078e0210 */
[----:B----4-:R-:W-:Y:S04]  /*295f0*/  @P3 STG.E.U16 [R18.64], R26 ;  /* 0x0000001a12003986 */ /* 0x010fe8000c101504 */
[----:B------:R0:W-:Y:S04]  /*29600*/  @P4 STG.E.U16 [R20.64], R24 ;  /* 0x0000001814004986 */ /* 0x0001e8000c101504 */
[----:B0-----:R-:W3:Y:S04]  /*29610*/  LDL.LU R24, [R1+0x148] ;  /* 0x0001480001187983 */ /* 0x001ee80000300800 */
[----:B------:R-:W4:Y:S01]  /*29620*/  LDL.LU R27, [R1+0x158] ;  /* 0x00015800011b7983 */ /* 0x000f220000300800 */
[----:B------:R-:W-:-:S03]  /*29630*/  PRMT R20, R26, 0x7632, R20 ;  /* 0x000076321a147816 */ /* 0x000fc60000000014 */
[----:B------:R-:W4:Y:S01]  /*29640*/  LDL.LU R26, [R1+0x68] ;  /* 0x00006800011a7983 */ /* 0x000f220000300800 */
[C---:B------:R-:W-:Y:S02]  /*29650*/  ISETP.LT.AND P2, PT, R11.reuse, c[0x0][0x178], !P2 ;  /* 0x00005e000b007a0c */ /* 0x040fe40005741270 */
[----:B------:R-:W-:Y:S02]  /*29660*/  ISETP.LT.AND P3, PT, R10, c[0x0][0x178], !P1 ;  /* 0x00005e000a007a0c */ /* 0x000fe40004f61270 */
[----:B------:R-:W-:Y:S01]  /*29670*/  ISETP.LT.AND P1, PT, R11, c[0x0][0x178], !P1 ;  /* 0x00005e000b007a0c */ /* 0x000fe20004f21270 */
[C---:B------:R-:W-:Y:S01]  /*29680*/  IMAD.WIDE R4, R23.reuse, 0x2, R2 ;  /* 0x0000000217047825 */ /* 0x040fe200078e0202 */
[----:B------:R-:W-:Y:S02]  /*29690*/  IADD3 R22, R28, 0x29, RZ ;  /* 0x000000291c167810 */ /* 0x000fe40007ffe0ff */
[----:B------:R-:W-:Y:S02]  /*296a0*/  IADD3 R21, R23, c[0x0][0x198], RZ ;  /* 0x0000660017157a10 */ /* 0x000fe40007ffe0ff */
[----:B------:R-:W-:-:S02]  /*296b0*/  ISETP.GE.AND P5, PT, R22, c[0x0][0x17c], PT ;  /* 0x00005f0016007a0c */ /* 0x000fc40003fa6270 */
[----:B------:R-:W-:Y:S01]  /*296c0*/  IADD3 R22, R28, 0x2a, RZ ;  /* 0x0000002a1c167810 */ /* 0x000fe20007ffe0ff */
[----:B------:R-:W-:Y:S01]  /*296d0*/  IMAD.WIDE R18, R21, 0x2, R16 ;  /* 0x0000000215127825 */ /* 0x000fe200078e0210 */
[----:B------:R0:W-:Y:S01]  /*296e0*/  @P2 STG.E.U16 [R4.64], R20 ;  /* 0x0000001404002986 */ /* 0x0001e2000c101504 */
[----:B------:R-:W-:Y:S02]  /*296f0*/  ISETP.LT.AND P4, PT, R10, c[0x0][0x178], !P0 ;  /* 0x00005e000a007a0c */ /* 0x000fe40004781270 */
[----:B------:R-:W-:Y:S02]  /*29700*/  ISETP.GE.AND P2, PT, R22, c[0x0][0x17c], PT ;  /* 0x00005f0016007a0c */ /* 0x000fe40003f46270 */
[----:B------:R-:W-:Y:S02]  /*29710*/  IADD3 R22, R28, 0x2b, RZ ;  /* 0x0000002b1c167810 */ /* 0x000fe40007ffe0ff */
[----:B------:R-:W-:Y:S01]  /*29720*/  ISETP.LT.AND P0, PT, R11, c[0x0][0x178], !P0 ;  /* 0x00005e000b007a0c */ /* 0x000fe20004701270 */
[C---:B0-----:R-:W-:Y:S01]  /*29730*/  IMAD.WIDE R4, R21.reuse, 0x2, R2 ;  /* 0x0000000215047825 */ /* 0x041fe200078e0202 */
[----:B------:R-:W-:-:S02]  /*29740*/  IADD3 R20, R21, c[0x0][0x198], RZ ;  /* 0x0000660015147a10 */ /* 0x000fc40007ffe0ff */
[----:B--2---:R-:W-:Y:S01]  /*29750*/  PRMT R23, R29, 0x7632, R23 ;  /* 0x000076321d177816 */ /* 0x004fe20000000017 */
[----:B---3--:R0:W-:Y:S01]  /*29760*/  @P3 STG.E.U16 [R18.64], R24 ;  /* 0x0000001812003986 */ /* 0x0081e2000c101504 */
[----:B------:R-:W-:-:S03]  /*29770*/  PRMT R21, R24, 0x7632, R21 ;  /* 0x0000763218157816 */ /* 0x000fc60000000015 */
[----:B------:R1:W-:Y:S01]  /*29780*/  @P1 STG.E.U16 [R4.64], R29 ;  /* 0x0000001d04001986 */ /* 0x0003e2000c101504 */
[----:B------:R-:W-:Y:S02]  /*29790*/  ISETP.LT.AND P1, PT, R10, c[0x0][0x178], !P6 ;  /* 0x00005e000a007a0c */ /* 0x000fe40007721270 */
[----:B------:R-:W-:Y:S02]  /*297a0*/  ISETP.GE.AND P3, PT, R22, c[0x0][0x17c], PT ;  /* 0x00005f0016007a0c */ /* 0x000fe40003f66270 */
[C---:B------:R-:W-:Y:S01]  /*297b0*/  IADD3 R22, R20.reuse, c[0x0][0x198], RZ ;  /* 0x0000660014167a10 */ /* 0x040fe20007ffe0ff */
[----:B0-----:R-:W-:Y:S01]  /*297c0*/  IMAD.WIDE R18, R20, 0x2, R16 ;  /* 0x0000000214127825 */ /* 0x001fe200078e0210 */
[----:B------:R-:W-:-:S03]  /*297d0*/  ISETP.LT.AND P6, PT, R11, c[0x0][0x178], !P6 ;  /* 0x00005e000b007a0c */ /* 0x000fc600077c1270 */
[----:B-1----:R-:W-:Y:S01]  /*297e0*/  IMAD.WIDE R4, R20, 0x2, R2 ;  /* 0x0000000214047825 */ /* 0x002fe200078e0202 */
[----:B------:R0:W-:Y:S04]  /*297f0*/  @P4 STG.E.U16 [R18.64], R21 ;  /* 0x0000001512004986 */ /* 0x0001e8000c101504 */
[----:B------:R1:W-:Y:S01]  /*29800*/  @P0 STG.E.U16 [R4.64], R23 ;  /* 0x0000001704000986 */ /* 0x0003e2000c101504 */
[----:B----4-:R-:W-:-:S03]  /*29810*/  PRMT R25, R27, 0x7632, R25 ;  /* 0x000076321b197816 */ /* 0x010fc60000000019 */
[----:B------:R-:W2:Y:S01]  /*29820*/  LDL.LU R29, [R1+0xa8] ;  /* 0x0000a800011d7983 */ /* 0x000ea20000300800 */
[----:B0-----:R-:W-:Y:S01]  /*29830*/  IMAD.WIDE R18, R22, 0x2, R16 ;  /* 0x0000000216127825 */ /* 0x001fe200078e0210 */
[----:B------:R-:W-:-:S04]  /*29840*/  IADD3 R21, R28, 0x2c, RZ ;  /* 0x0000002c1c157810 */ /* 0x000fc80007ffe0ff */
[----:B------:R0:W-:Y:S01]  /*29850*/  @P1 STG.E.U16 [R18.64], R27 ;  /* 0x0000001b12001986 */ /* 0x0001e2000c101504 */
[----:B------:R-:W-:Y:S02]  /*29860*/  ISETP.LT.AND P1, PT, R10, c[0x0][0x178], !P5 ;  /* 0x00005e000a007a0c */ /* 0x000fe40006f21270 */
[----:B------:R-:W-:Y:S01]  /*29870*/  ISETP.GE.AND P4, PT, R21, c[0x0][0x17c], PT ;  /* 0x00005f0015007a0c */ /* 0x000fe20003f86270 */
[C---:B------:R-:W-:Y:S01]  /*29880*/  IMAD.WIDE R20, R22.reuse, 0x2, R2 ;  /* 0x0000000216147825 */ /* 0x040fe200078e0202 */
[----:B-1----:R-:W-:-:S04]  /*29890*/  IADD3 R4, R22, c[0x0][0x198], RZ ;  /* 0x0000660016047a10 */ /* 0x002fc80007ffe0ff */
[----:B------:R1:W-:Y:S01]  /*298a0*/  @P6 STG.E.U16 [R20.64], R26 ;  /* 0x0000001a14006986 */ /* 0x0003e2000c101504 */
[----:B------:R-:W-:-:S03]  /*298b0*/  PRMT R23, R26, 0x7632, R23 ;  /* 0x000076321a177816 */ /* 0x000fc60000000017 */
[----:B0-----:R-:W3:Y:S01]  /*298c0*/  LDL.LU R27, [R1+0x178] ;  /* 0x00017800011b7983 */ /* 0x001ee20000300800 */
[----:B-1----:R-:W-:-:S03]  /*298d0*/  IMAD.WIDE R20, R4, 0x2, R16 ;  /* 0x0000000204147825 */ /* 0x002fc600078e0210 */
[----:B------:R-:W4:Y:S04]  /*298e0*/  LDL.LU R26, [R1+0x88] ;  /* 0x00008800011a7983 */ /* 0x000f280000300800 */
[----:B------:R0:W-:Y:S04]  /*298f0*/  @P1 STG.E.U16 [R20.64], R25 ;  /* 0x0000001914001986 */ /* 0x0001e8000c101504 */
[----:B0-----:R-:W2:Y:S01]  /*29900*/  LDL.LU R25, [R1+0x168] ;  /* 0x0001680001197983 */ /* 0x001ea20000300800 */
[----:B------:R-:W-:Y:S02]  /*29910*/  ISETP.LT.AND P5, PT, R11, c[0x0][0x178], !P5 ;  /* 0x00005e000b007a0c */ /* 0x000fe40006fa1270 */
[----:B------:R-:W-:-:S02]  /*29920*/  ISETP.LT.AND P6, PT, R10, c[0x0][0x178], !P2 ;  /* 0x00005e000a007a0c */ /* 0x000fc400057c1270 */
[C---:B------:R-:W-:Y:S02]  /*29930*/  IADD3 R22, R4.reuse, c[0x0][0x198], RZ ;  /* 0x0000660004167a10 */ /* 0x040fe40007ffe0ff */
[----:B------:R-:W-:Y:S01]  /*29940*/  ISETP.LT.AND P2, PT, R11, c[0x0][0x178], !P2 ;  /* 0x00005e000b007a0c */ /* 0x000fe20005741270 */
[----:B------:R-:W-:-:S04]  /*29950*/  IMAD.WIDE R18, R4, 0x2, R2 ;  /* 0x0000000204127825 */ /* 0x000fc800078e0202 */
[C---:B------:R-:W-:Y:S02]  /*29960*/  IMAD.WIDE R4, R22.reuse, 0x2, R16 ;  /* 0x0000000216047825 */ /* 0x040fe400078e0210 */
[----:B------:R0:W-:Y:S02]  /*29970*/  @P5 STG.E.U16 [R18.64], R23 ;  /* 0x0000001712005986 */ /* 0x0001e4000c101504 */
[----:B------:R-:W-:Y:S01]  /*29980*/  IMAD.WIDE R20, R22, 0x2, R2 ;  /* 0x0000000216147825 */ /* 0x000fe200078e0202 */
[----:B------:R-:W-:Y:S02]  /*29990*/  ISETP.LT.AND P5, PT, R10, c[0x0][0x178], !P4 ;  /* 0x00005e000a007a0c */ /* 0x000fe400067a1270 */
[----:B------:R-:W-:Y:S02]  /*299a0*/  ISETP.LT.AND P4, PT, R11, c[0x0][0x178], !P4 ;  /* 0x00005e000b007a0c */ /* 0x000fe40006781270 */
[----:B0-----:R-:W-:Y:S01]  /*299b0*/  IADD3 R23, R28, 0x2f, RZ ;  /* 0x0000002f1c177810 */ /* 0x001fe20007ffe0ff */
[----:B--2---:R0:W-:Y:S01]  /*299c0*/  @P6 STG.E.U16 [R4.64], R25 ;  /* 0x0000001904006986 */ /* 0x0041e2000c101504 */
[----:B------:R-:W-:-:S02]  /*299d0*/  ISETP.LT.AND P6, PT, R10, c[0x0][0x178], !P3 ;  /* 0x00005e000a007a0c */ /* 0x000fc40005fc1270 */
[----:B------:R-:W-:Y:S01]  /*299e0*/  ISETP.LT.AND P3, PT, R11, c[0x0][0x178], !P3 ;  /* 0x00005e000b007a0c */ /* 0x000fe20005f61270 */
[----:B------:R1:W-:Y:S01]  /*299f0*/  @P2 STG.E.U16 [R20.64], R29 ;  /* 0x0000001d14002986 */ /* 0x0003e2000c101504 */
[----:B0-----:R-:W-:Y:S02]  /*29a00*/  IADD3 R4, R22, c[0x0][0x198], RZ ;  /* 0x0000660016047a10 */ /* 0x001fe40007ffe0ff */
[----:B-1----:R-:W-:Y:S02]  /*29a10*/  PRMT R21, R29, 0x7632, R21 ;  /* 0x000076321d157816 */ /* 0x002fe40000000015 */
[----:B------:R-:W2:Y:S01]  /*29a20*/  LDL.LU R29, [R1+0x188] ;  /* 0x00018800011d7983 */ /* 0x000ea20000300800 */
[----:B------:R-:W-:Y:S01]  /*29a30*/  PRMT R22, R25, 0x7632, R22 ;  /* 0x0000763219167816 */ /* 0x000fe20000000016 */
[C---:B------:R-:W-:Y:S01]  /*29a40*/  IMAD.WIDE R18, R4.reuse, 0x2, R16 ;  /* 0x0000000204127825 */ /* 0x040fe200078e0210 */
[----:B------:R-:W-:-:S03]  /*29a50*/  IADD3 R20, R4, c[0x0][0x198], RZ ;  /* 0x0000660004147a10 */ /* 0x000fc60007ffe0ff */
[----:B------:R-:W-:Y:S01]  /*29a60*/  IMAD.WIDE R4, R4, 0x2, R2 ;  /* 0x0000000204047825 */ /* 0x000fe200078e0202 */
[----:B------:R0:W-:Y:S04]  /*29a70*/  @P6 STG.E.U16 [R18.64], R22 ;  /* 0x0000001612006986 */ /* 0x0001e8000c101504 */
[----:B------:R1:W-:Y:S01]  /*29a80*/  @P3 STG.E.U16 [R4.64], R21 ;  /* 0x0000001504003986 */ /* 0x0003e2000c101504 */
[----:B0-----:R-:W-:-:S05]  /*29a90*/  IMAD.WIDE R18, R20, 0x2, R16 ;  /* 0x0000000214127825 */ /* 0x001fca00078e0210 */
[----:B---3--:R0:W-:Y:S01]  /*29aa0*/  @P5 STG.E.U16 [R18.64], R27 ;  /* 0x0000001b12005986 */ /* 0x0081e2000c101504 */
[----:B-1----:R-:W-:Y:S01]  /*29ab0*/  IMAD.WIDE R4, R20, 0x2, R2 ;  /* 0x0000000214047825 */ /* 0x002fe200078e0202 */
[----:B------:R-:W-:Y:S02]  /*29ac0*/  ISETP.GE.AND P2, PT, R23, c[0x0][0x17c], PT ;  /* 0x00005f0017007a0c */ /* 0x000fe40003f46270 */
[----:B----4-:R-:W-:Y:S02]  /*29ad0*/  PRMT R23, R26, 0x7632, R23 ;  /* 0x000076321a177816 */ /* 0x010fe40000000017 */
[----:B0-----:R-:W-:Y:S02]  /*29ae0*/  PRMT R19, R27, 0x7632, R19 ;  /* 0x000076321b137816 */ /* 0x001fe40000000013 */
[----:B------:R-:W3:Y:S04]  /*29af0*/  LDL.LU R27, [R1+0x3c] ;  /* 0x00003c00011b7983 */ /* 0x000ee80000300800 */
[----:B------:R0:W-:Y:S04]  /*29b00*/  @P4 STG.E.U16 [R4.64], R26 ;  /* 0x0000001a04004986 */ /* 0x0001e8000c101504 */
[----:B0-----:R-:W4:Y:S01]  /*29b10*/  LDL.LU R26, [R1+0xc] ;  /* 0x00000c00011a7983 */ /* 0x001f220000300800 */
[----:B------:R-:W-:-:S04]  /*29b20*/  IADD3 R24, R28, 0x2d, RZ ;  /* 0x0000002d1c187810 */ /* 0x000fc80007ffe0ff */
[----:B------:R-:W-:-:S04]  /*29b30*/  ISETP.GE.AND P0, PT, R24, c[0x0][0x17c], PT ;  /* 0x00005f0018007a0c */ /* 0x000fc80003f06270 */
[----:B------:R-:W-:Y:S02]  /*29b40*/  ISETP.LT.AND P6, PT, R10, c[0x0][0x178], !P0 ;  /* 0x00005e000a007a0c */ /* 0x000fe400047c1270 */
[----:B------:R-:W-:Y:S02]  /*29b50*/  IADD3 R24, R28, 0x2e, RZ ;  /* 0x0000002e1c187810 */ /* 0x000fe40007ffe0ff */
[----:B------:R-:W-:Y:S02]  /*29b60*/  IADD3 R18, R20, c[0x0][0x198], RZ ;  /* 0x0000660014127a10 */ /* 0x000fe40007ffe0ff */
[----:B------:R-:W-:Y:S02]  /*29b70*/  ISETP.LT.AND P0, PT, R11, c[0x0][0x178], !P0 ;  /* 0x00005e000b007a0c */ /* 0x000fe40004701270 */
[----:B------:R-:W-:Y:S01]  /*29b80*/  ISETP.GE.AND P1, PT, R24, c[0x0][0x17c], PT ;  /* 0x00005f0018007a0c */ /* 0x000fe20003f26270 */
[----:B------:R-:W-:Y:S01]  /*29b90*/  IMAD.WIDE R4, R18, 0x2, R16 ;  /* 0x0000000212047825 */ /* 0x000fe200078e0210 */
[----:B------:R-:W-:-:S02]  /*29ba0*/  IADD3 R22, R28, 0x30, RZ ;  /* 0x000000301c167810 */ /* 0x000fc40007ffe0ff */
[----:B------:R-:W-:Y:S02]  /*29bb0*/  IADD3 R20, R28, 0x31, RZ ;  /* 0x000000311c147810 */ /* 0x000fe40007ffe0ff */
[----:B------:R-:W-:Y:S01]  /*29bc0*/  ISETP.LT.AND P5, PT, R10, c[0x0][0x178], !P1 ;  /* 0x00005e000a007a0c */ /* 0x000fe20004fa1270 */
[----:B------:R0:W-:Y:S01]  /*29bd0*/  @P6 STG.E.U16 [R4.64], R19 ;  /* 0x0000001304006986 */ /* 0x0001e2000c101504 */
[----:B------:R-:W-:Y:S02]  /*29be0*/  ISETP.LT.AND P1, PT, R11, c[0x0][0x178], !P1 ;  /* 0x00005e000b007a0c */ /* 0x000fe40004f21270 */
[----:B------:R-:W-:Y:S02]  /*29bf0*/  ISETP.GE.AND P3, PT, R22, c[0x0][0x17c], PT ;  /* 0x00005f0016007a0c */ /* 0x000fe40003f66270 */
[----:B------:R-:W-:Y:S02]  /*29c00*/  ISETP.GE.AND P4, PT, R20, c[0x0][0x17c], PT ;  /* 0x00005f0014007a0c */ /* 0x000fe40003f86270 */
[----:B------:R-:W-:-:S02]  /*29c10*/  IADD3 R22, R18, c[0x0][0x198], RZ ;  /* 0x0000660012167a10 */ /* 0x000fc40007ffe0ff */
[----:B------:R-:W-:Y:S01]  /*29c20*/  IADD3 R20, R28, 0x32, RZ ;  /* 0x000000321c147810 */ /* 0x000fe20007ffe0ff */
[----:B0-----:R-:W-:-:S03]  /*29c30*/  IMAD.WIDE R4, R18, 0x2, R2 ;  /* 0x0000000212047825 */ /* 0x001fc600078e0202 */
[----:B------:R-:W-:Y:S01]  /*29c40*/  ISETP.GE.AND P6, PT, R20, c[0x0][0x17c], PT ;  /* 0x00005f0014007a0c */ /* 0x000fe20003fc6270 */
[----:B------:R-:W-:Y:S01]  /*29c50*/  IMAD.WIDE R18, R22, 0x2, R16 ;  /* 0x0000000216127825 */ /* 0x000fe200078e0210 */
[----:B------:R0:W-:Y:S01]  /*29c60*/  @P0 STG.E.U16 [R4.64], R23 ;  /* 0x0000001704000986 */ /* 0x0001e2000c101504 */
[----:B------:R-:W-:Y:S02]  /*29c70*/  ISETP.LT.AND P0, PT, R10, c[0x0][0x178], !P2 ;  /* 0x00005e000a007a0c */ /* 0x000fe40005701270 */
[C---:B------:R-:W-:Y:S01]  /*29c80*/  IMAD.WIDE R20, R22.reuse, 0x2, R2 ;  /* 0x0000000216147825 */ /* 0x040fe200078e0202 */
[----:B------:R-:W-:Y:S02]  /*29c90*/  ISETP.LT.AND P2, PT, R11, c[0x0][0x178], !P2 ;  /* 0x00005e000b007a0c */ /* 0x000fe40005741270 */
[----:B0-----:R-:W-:Y:S02]  /*29ca0*/  IADD3 R4, R22, c[0x0][0x198], RZ ;  /* 0x0000660016047a10 */ /* 0x001fe40007ffe0ff */
[----:B------:R-:W-:Y:S01]  /*29cb0*/  IADD3 R24, R28, 0x33, RZ ;  /* 0x000000331c187810 */ /* 0x000fe20007ffe0ff */
[----:B--2---:R0:W-:Y:S04]  /*29cc0*/  @P5 STG.E.U16 [R18.64], R29 ;  /* 0x0000001d12005986 */ /* 0x0041e8000c101504 */
[----:B------:R1:W-:Y:S01]  /*29cd0*/  @P1 STG.E.U16 [R20.64], R6 ;  /* 0x0000000614001986 */ /* 0x0003e2000c101504 */
[----:B------:R-:W-:Y:S01]  /*29ce0*/  ISETP.LT.AND P1, PT, R10, c[0x0][0x178], !P3 ;  /* 0x00005e000a007a0c */ /* 0x000fe20005f21270 */
[----:B0-----:R-:W-:Y:S01]  /*29cf0*/  IMAD.WIDE R18, R4, 0x2, R16 ;  /* 0x0000000204127825 */ /* 0x001fe200078e0210 */
[----:B-1----:R-:W-:-:S02]  /*29d00*/  PRMT R21, R29, 0x7632, R21 ;  /* 0x000076321d157816 */ /* 0x002fc40000000015 */
[C---:B------:R-:W-:Y:S01]  /*29d10*/  IADD3 R20, R4.reuse, c[0x0][0x198], RZ ;  /* 0x0000660004147a10 */ /* 0x040fe20007ffe0ff */
[----:B------:R-:W-:Y:S01]  /*29d20*/  IMAD.WIDE R4, R4, 0x2, R2 ;  /* 0x0000000204047825 */ /* 0x000fe200078e0202 */
[----:B------:R-:W-:Y:S01]  /*29d30*/  PRMT R6, R6, 0x7632, R6 ;  /* 0x0000763206067816 */ /* 0x000fe20000000006 */
[----:B------:R0:W-:Y:S01]  /*29d40*/  @P0 STG.E.U16 [R18.64], R21 ;  /* 0x0000001512000986 */ /* 0x0001e2000c101504 */
[----:B------:R-:W-:-:S03]  /*29d50*/  ISETP.LT.AND P3, PT, R11, c[0x0][0x178], !P3 ;  /* 0x00005e000b007a0c */ /* 0x000fc60005f61270 */
[----:B------:R1:W-:Y:S01]  /*29d60*/  @P2 STG.E.U16 [R4.64], R6 ;  /* 0x0000000604002986 */ /* 0x0003e2000c101504 */
[----:B------:R-:W-:-:S03]  /*29d70*/  ISETP.GE.AND P5, PT, R24, c[0x0][0x17c], PT ;  /* 0x00005f0018007a0c */ /* 0x000fc60003fa6270 */
[----:B------:R-:W2:Y:S01]  /*29d80*/  LDL.LU R29, [R1+0x2c] ;  /* 0x00002c00011d7983 */ /* 0x000ea20000300800 */
[----:B0-----:R-:W-:-:S05]  /*29d90*/  IMAD.WIDE R18, R20, 0x2, R16 ;  /* 0x0000000214127825 */ /* 0x001fca00078e0210 */
[----:B---3--:R0:W-:Y:S01]  /*29da0*/  @P1 STG.E.U16 [R18.64], R27 ;  /* 0x0000001b12001986 */ /* 0x0081e2000c101504 */
[----:B------:R-:W-:Y:S01]  /*29db0*/  ISETP.LT.AND P1, PT, R10, c[0x0][0x178], !P4 ;  /* 0x00005e000a007a0c */ /* 0x000fe20006721270 */
[----:B-1----:R-:W-:Y:S01]  /*29dc0*/  IMAD.WIDE R4, R20, 0x2, R2 ;  /* 0x0000000214047825 */ /* 0x002fe200078e0202 */
[----:B------:R-:W-:Y:S02]  /*29dd0*/  PRMT R6, R27, 0x7632, R6 ;  /* 0x000076321b067816 */ /* 0x000fe40000000006 */
[----:B------:R-:W-:Y:S02]  /*29de0*/  IADD3 R24, R28, 0x36, RZ ;  /* 0x000000361c187810 */ /* 0x000fe40007ffe0ff */
[----:B0-----:R-:W-:Y:S01]  /*29df0*/  IADD3 R18, R20, c[0x0][0x198], RZ ;  /* 0x0000660014127a10 */ /* 0x001fe20007ffe0ff */
[----:B------:R-:W3:Y:S04]  /*29e00*/  LDL.LU R27, [R1+0x7c] ;  /* 0x00007c00011b7983 */ /* 0x000ee80000300800 */
[----:B----4-:R0:W-:Y:S01]  /*29e10*/  @P3 STG.E.U16 [R4.64], R26 ;  /* 0x0000001a04003986 */ /* 0x0101e2000c101504 */
[----:B------:R-:W-:Y:S01]  /*29e20*/  PRMT R23, R26, 0x7632, R23 ;  /* 0x000076321a177816 */ /* 0x000fe20000000017 */
[----:B0-----:R-:W-:-:S02]  /*29e30*/  IMAD.WIDE R4, R18, 0x2, R16 ;  /* 0x0000000212047825 */ /* 0x001fc400078e0210 */
[----:B------:R-:W4:Y:S04]  /*29e40*/  LDL.LU R26, [R1+0x1c] ;  /* 0x00001c00011a7983 */ /* 0x000f280000300800 */
[----:B------:R0:W-:Y:S01]  /*29e50*/  @P1 STG.E.U16 [R4.64], R6 ;  /* 0x0000000604001986 */ /* 0x0001e2000c101504 */
[----:B------:R-:W-:-:S03]  /*29e60*/  ISETP.GE.AND P1, PT, R24, c[0x0][0x17c], PT ;  /* 0x00005f0018007a0c */ /* 0x000fc60003f26270 */
[----:B------:R-:W3:Y:S01]  /*29e70*/  LDL.LU R24, [R1+0x4c] ;  /* 0x00004c0001187983 */ /* 0x000ee20000300800 */
[----:B------:R-:W-:Y:S02]  /*29e80*/  IADD3 R22, R28, 0x34, RZ ;  /* 0x000000341c167810 */ /* 0x000fe40007ffe0ff */
[C---:B------:R-:W-:Y:S02]  /*29e90*/  ISETP.LT.AND P4, PT, R11.reuse, c[0x0][0x178], !P4 ;  /* 0x00005e000b007a0c */ /* 0x040fe40006781270 */
[----:B------:R-:W-:Y:S02]  /*29ea0*/  ISETP.LT.AND P3, PT, R10, c[0x0][0x178], !P6 ;  /* 0x00005e000a007a0c */ /* 0x000fe40007761270 */
[----:B------:R-:W-:Y:S02]  /*29eb0*/  ISETP.GE.AND P0, PT, R22, c[0x0][0x17c], PT ;  /* 0x00005f0016007a0c */ /* 0x000fe40003f06270 */
[----:B------:R-:W-:Y:S02]  /*29ec0*/  IADD3 R21, R28, 0x35, RZ ;  /* 0x000000351c157810 */ /* 0x000fe40007ffe0ff */
[C---:B------:R-:W-:Y:S01]  /*29ed0*/  IADD3 R22, R18.reuse, c[0x0][0x198], RZ ;  /* 0x0000660012167a10 */ /* 0x040fe20007ffe0ff */
[----:B------:R-:W-:Y:S01]  /*29ee0*/  IMAD.WIDE R18, R18, 0x2, R2 ;  /* 0x0000000212127825 */ /* 0x000fe200078e0202 */
[----:B------:R-:W-:-:S02]  /*29ef0*/  ISETP.LT.AND P6, PT, R11, c[0x0][0x178], !P6 ;  /* 0x00005e000b007a0c */ /* 0x000fc400077c1270 */
[----:B------:R-:W-:Y:S01]  /*29f00*/  ISETP.GE.AND P2, PT, R21, c[0x0][0x17c], PT ;  /* 0x00005f0015007a0c */ /* 0x000fe20003f46270 */
[C---:B------:R-:W-:Y:S01]  /*29f10*/  IMAD.WIDE R20, R22.reuse, 0x2, R16 ;  /* 0x0000000216147825 */ /* 0x040fe200078e0210 */
[----:B------:R1:W-:Y:S03]  /*29f20*/  @P4 STG.E.U16 [R18.64], R23 ;  /* 0x0000001712004986 */ /* 0x0003e6000c101504 */
[C---:B0-----:R-:W-:Y:S01]  /*29f30*/  IMAD.WIDE R4, R22.reuse, 0x2, R2 ;  /* 0x0000000216047825 */ /* 0x041fe200078e0202 */
[----:B------:R-:W-:-:S05]  /*29f40*/  IADD3 R22, R22, c[0x0][0x198], RZ ;  /* 0x0000660016167a10 */ /* 0x000fca0007ffe0ff */
[----:B-1----:R-:W-:Y:S01]  /*29f50*/  IMAD.WIDE R18, R22, 0x2, R16 ;  /* 0x0000000216127825 */ /* 0x002fe200078e0210 */
[----:B------:R-:W-:Y:S02]  /*29f60*/  IADD3 R23, R28, 0x38, RZ ;  /* 0x000000381c177810 */ /* 0x000fe40007ffe0ff */
[----:B--2---:R-:W-:Y:S01]  /*29f70*/  PRMT R6, R29, 0x7632, R6 ;  /* 0x000076321d067816 */ /* 0x004fe20000000006 */
[----:B---3--:R0:W-:Y:S01]  /*29f80*/  @P3 STG.E.U16 [R20.64], R24 ;  /* 0x0000001814003986 */ /* 0x0081e2000c101504 */
[C---:B------:R-:W-:Y:S02]  /*29f90*/  ISETP.LT.AND P3, PT, R10.reuse, c[0x0][0x178], !P5 ;  /* 0x00005e000a007a0c */ /* 0x040fe40006f61270 */
[----:B------:R-:W-:Y:S01]  /*29fa0*/  ISETP.LT.AND P5, PT, R11, c[0x0][0x178], !P5 ;  /* 0x00005e000b007a0c */ /* 0x000fe20006fa1270 */
[----:B------:R1:W-:Y:S01]  /*29fb0*/  @P6 STG.E.U16 [R4.64], R29 ;  /* 0x0000001d04006986 */ /* 0x0003e2000c101504 */
[----:B------:R-:W-:Y:S02]  /*29fc0*/  ISETP.LT.AND P6, PT, R10, c[0x0][0x178], !P0 ;  /* 0x00005e000a007a0c */ /* 0x000fe400047c1270 */
[----:B0-----:R-:W-:-:S02]  /*29fd0*/  PRMT R21, R24, 0x7632, R21 ;  /* 0x0000763218157816 */ /* 0x001fc40000000015 */
[C---:B------:R-:W-:Y:S01]  /*29fe0*/  IADD3 R20, R22.reuse, c[0x0][0x198], RZ ;  /* 0x0000660016147a10 */ /* 0x040fe20007ffe0ff */
[----:B-1----:R-:W-:-:S04]  /*29ff0*/  IMAD.WIDE R4, R22, 0x2, R2 ;  /* 0x0000000216047825 */ /* 0x002fc800078e0202 */
[----:B------:R0:W-:Y:S01]  /*2a000*/  @P3 STG.E.U16 [R18.64], R21 ;  /* 0x0000001512003986 */ /* 0x0001e2000c101504 */
[----:B------:R-:W-:-:S03]  /*2a010*/  ISETP.LT.AND P0, PT, R11, c[0x0][0x178], !P0 ;  /* 0x00005e000b007a0c */ /* 0x000fc60004701270 */
[----:B------:R1:W-:Y:S04]  /*2a020*/  @P5 STG.E.U16 [R4.64], R6 ;  /* 0x0000000604005986 */ /* 0x0003e8000c101504 */
[----:B------:R-:W2:Y:S01]  /*2a030*/  LDL.LU R29, [R1+0x5c] ;  /* 0x00005c00011d7983 */ /* 0x000ea20000300800 */
[----:B0-----:R-:W-:-:S05]  /*2a040*/  IMAD.WIDE R18, R20, 0x2, R16 ;  /* 0x0000000214127825 */ /* 0x001fca00078e0210 */
[----:B------:R0:W-:Y:S01]  /*2a050*/  @P6 STG.E.U16 [R18.64], R27 ;  /* 0x0000001b12006986 */ /* 0x0001e2000c101504 */
[----:B------:R-:W-:Y:S01]  /*2a060*/  ISETP.LT.AND P6, PT, R10, c[0x0][0x178], !P2 ;  /* 0x00005e000a007a0c */ /* 0x000fe200057c1270 */
[----:B-1----:R-:W-:Y:S01]  /*2a070*/  IMAD.WIDE R4, R20, 0x2, R2 ;  /* 0x0000000214047825 */ /* 0x002fe200078e0202 */
[----:B------:R-:W-:Y:S02]  /*2a080*/  PRMT R6, R27, 0x7632, R6 ;  /* 0x000076321b067816 */ /* 0x000fe40000000006 */
[----:B------:R-:W-:Y:S02]  /*2a090*/  IADD3 R24, R28, 0x3a, RZ ;  /* 0x0000003a1c187810 */ /* 0x000fe40007ffe0ff */
[----:B----4-:R1:W-:Y:S01]  /*2a0a0*/  @P0 STG.E.U16 [R4.64], R26 ;  /* 0x0000001a04000986 */ /* 0x0103e2000c101504 */
[----:B0-----:R-:W-:-:S03]  /*2a0b0*/  IADD3 R18, R20, c[0x0][0x198], RZ ;  /* 0x0000660014127a10 */ /* 0x001fc60007ffe0ff */
[----:B------:R-:W3:Y:S01]  /*2a0c0*/  LDL.LU R27, [R1+0x15c] ;  /* 0x00015c00011b7983 */ /* 0x000ee20000300800 */
[----:B------:R-:W-:Y:S01]  /*2a0d0*/  ISETP.GE.AND P3, PT, R23, c[0x0][0x17c], PT ;  /* 0x00005f0017007a0c */ /* 0x000fe20003f66270 */
[----:B-1----:R-:W-:Y:S01]  /*2a0e0*/  IMAD.WIDE R4, R18, 0x2, R16 ;  /* 0x0000000212047825 */ /* 0x002fe200078e0210 */
[----:B------:R-:W-:Y:S02]  /*2a0f0*/  PRMT R23, R26, 0x7632, R23 ;  /* 0x000076321a177816 */ /* 0x000fe40000000017 */
[----:B------:R-:W4:Y:S04]  /*2a100*/  LDL.LU R26, [R1+0x6c] ;  /* 0x00006c00011a7983 */ /* 0x000f280000300800 */
[----:B------:R0:W-:Y:S01]  /*2a110*/  @P6 STG.E.U16 [R4.64], R6 ;  /* 0x0000000604006986 */ /* 0x0001e2000c101504 */
[----:B------:R-:W-:-:S03]  /*2a120*/  ISETP.GE.AND P6, PT, R24, c[0x0][0x17c], PT ;  /* 0x00005f0018007a0c */ /* 0x000fc60003fc6270 */
[----:B------:R-:W3:Y:S01]  /*2a130*/  LDL.LU R24, [R1+0x14c] ;  /* 0x00014c0001187983 */ /* 0x000ee20000300800 */
[C---:B------:R-:W-:Y:S02]  /*2a140*/  ISETP.LT.AND P2, PT, R11.reuse, c[0x0][0x178], !P2 ;  /* 0x00005e000b007a0c */ /* 0x040fe40005741270 */
[----:B------:R-:W-:Y:S02]  /*2a150*/  ISETP.LT.AND P0, PT, R10, c[0x0][0x178], !P1 ;  /* 0x00005e000a007a0c */ /* 0x000fe40004f01270 */
[----:B------:R-:W-:Y:S02]  /*2a160*/  IADD3 R21, R28, 0x39, RZ ;  /* 0x000000391c157810 */ /* 0x000fe40007ffe0ff */
[C---:B------:R-:W-:Y:S01]  /*2a170*/  IADD3 R22, R18.reuse, c[0x0][0x198], RZ ;  /* 0x0000660012167a10 */ /* 0x040fe20007ffe0ff */
[----:B------:R-:W-:Y:S01]  /*2a180*/  IMAD.WIDE R18, R18, 0x2, R2 ;  /* 0x0000000212127825 */ /* 0x000fe200078e0202 */
[----:B------:R-:W-:Y:S02]  /*2a190*/  IADD3 R25, R28, 0x37, RZ ;  /* 0x000000371c197810 */ /* 0x000fe40007ffe0ff */
[----:B------:R-:W-:-:S02]  /*2a1a0*/  ISETP.LT.AND P1, PT, R11, c[0x0][0x178], !P1 ;  /* 0x00005e000b007a0c */ /* 0x000fc40004f21270 */
[----:B------:R-:W-:Y:S01]  /*2a1b0*/  ISETP.GE.AND P5, PT, R21, c[0x0][0x17c], PT ;  /* 0x00005f0015007a0c */ /* 0x000fe20003fa6270 */
[C---:B------:R-:W-:Y:S01]  /*2a1c0*/  IMAD.WIDE R20, R22.reuse, 0x2, R16 ;  /* 0x0000000216147825 */ /* 0x040fe200078e0210 */
[----:B------:R-:W-:Y:S01]  /*2a1d0*/  ISETP.GE.AND P4, PT, R25, c[0x0][0x17c], PT ;  /* 0x00005f0019007a0c */ /* 0x000fe20003f86270 */
[----:B------:R1:W-:Y:S02]  /*2a1e0*/  @P2 STG.E.U16 [R18.64], R23 ;  /* 0x0000001712002986 */ /* 0x0003e4000c101504 */
        /* <DEDUP_REMOVED lines=35> */
[----:B------:R-:W-:Y:S02]  /*2a420*/  ISETP.LT.AND P6, PT, R11, c[0x0][0x178], !P6 ;  /* 0x00005e000b007a0c */ /* 0x000fe400077c1270 */
[----:B------:R-:W-:Y:S02]  /*2a430*/  IADD3 R21, R28, 0x3d, RZ ;  /* 0x0000003d1c157810 */ /* 0x000fe40007ffe0ff */
[C---:B------:R-:W-:Y:S01]  /*2a440*/  IADD3 R22, R18.reuse, c[0x0][0x198], RZ ;  /* 0x0000660012167a10 */ /* 0x040fe20007ffe0ff */
[----:B------:R-:W-:Y:S01]  /*2a450*/  IMAD.WIDE R18, R18, 0x2, R2 ;  /* 0x0000000212127825 */ /* 0x000fe200078e0202 */
[----:B------:R-:W-:-:S02]  /*2a460*/  IADD3 R25, R28, 0x3b, RZ ;  /* 0x0000003b1c197810 */ /* 0x000fc40007ffe0ff */
[----:B------:R-:W-:Y:S01]  /*2a470*/  ISETP.GE.AND P4, PT, R21, c[0x0][0x17c], PT ;  /* 0x00005f0015007a0c */ /* 0x000fe20003f86270 */
[----:B------:R-:W-:Y:S01]  /*2a480*/  IMAD.WIDE R20, R22, 0x2, R16 ;  /* 0x0000000216147825 */ /* 0x000fe200078e0210 */
[----:B------:R-:W-:-:S03]  /*2a490*/  ISETP.GE.AND P2, PT, R25, c[0x0][0x17c], PT ;  /* 0x00005f0019007a0c */ /* 0x000fc60003f46270 */
[C---:B0-----:R-:W-:Y:S01]  /*2a4a0*/  IMAD.WIDE R4, R22.reuse, 0x2, R2 ;  /* 0x0000000216047825 */ /* 0x041fe200078e0202 */
[----:B------:R0:W-:Y:S01]  /*2a4b0*/  @P5 STG.E.U16 [R18.64], R23 ;  /* 0x0000001712005986 */ /* 0x0001e2000c101504 */
[----:B------:R-:W-:-:S05]  /*2a4c0*/  IADD3 R22, R22, c[0x0][0x198], RZ ;  /* 0x0000660016167a10 */ /* 0x000fca0007ffe0ff */
[----:B0-----:R-:W-:Y:S01]  /*2a4d0*/  IMAD.WIDE R18, R22, 0x2, R16 ;  /* 0x0000000216127825 */ /* 0x001fe200078e0210 */
[----:B--2---:R-:W-:Y:S01]  /*2a4e0*/  PRMT R6, R29, 0x7632, R6 ;  /* 0x000076321d067816 */ /* 0x004fe20000000006 */
[----:B---3--:R-:W-:Y:S01]  /*2a4f0*/  @P3 STG.E.U16 [R20.64], R24 ;  /* 0x0000001814003986 */ /* 0x008fe2000c101504 */
[----:B------:R-:W-:-:S03]  /*2a500*/  ISETP.LT.AND P3, PT, R10, c[0x0][0x178], !P2 ;  /* 0x00005e000a007a0c */ /* 0x000fc60005761270 */
[----:B------:R0:W-:Y:S01]  /*2a510*/  @P6 STG.E.U16 [R4.64], R29 ;  /* 0x0000001d04006986 */ /* 0x0001e2000c101504 */
[C---:B------:R-:W-:Y:S02]  /*2a520*/  ISETP.LT.AND P2, PT, R11.reuse, c[0x0][0x178], !P2 ;  /* 0x00005e000b007a0c */ /* 0x040fe40005741270 */
[----:B------:R-:W-:Y:S02]  /*2a530*/  ISETP.LT.AND P6, PT, R10, c[0x0][0x178], !P0 ;  /* 0x00005e000a007a0c */ /* 0x000fe400047c1270 */
[----:B------:R-:W-:Y:S01]  /*2a540*/  ISETP.LT.AND P0, PT, R11, c[0x0][0x178], !P0 ;  /* 0x00005e000b007a0c */ /* 0x000fe20004701270 */
[----:B0-----:R-:W2:Y:S01]  /*2a550*/  LDL.LU R29, [R1+0x18c] ;  /* 0x00018c00011d7983 */ /* 0x001ea20000300800 */
[----:B------:R-:W-:Y:S01]  /*2a560*/  PRMT R21, R24, 0x7632, R21 ;  /* 0x0000763218157816 */ /* 0x000fe20000000015 */
[C---:B------:R-:W-:Y:S01]  /*2a570*/  IMAD.WIDE R4, R22.reuse, 0x2, R2 ;  /* 0x0000000216047825 */ /* 0x040fe200078e0202 */
[----:B------:R-:W-:-:S03]  /*2a580*/  IADD3 R20, R22, c[0x0][0x198], RZ ;  /* 0x0000660016147a10 */ /* 0x000fc60007ffe0ff */
[----:B------:R0:W-:Y:S04]  /*2a590*/  @P3 STG.E.U16 [R18.64], R21 ;  /* 0x0000001512003986 */ /* 0x0001e8000c101504 */
[----:B------:R1:W-:Y:S01]  /*2a5a0*/  @P2 STG.E.U16 [R4.64], R6 ;  /* 0x0000000604002986 */ /* 0x0003e2000c101504 */
[----:B----4-:R-:W-:Y:S01]  /*2a5b0*/  PRMT R22, R26, 0x7632, R22 ;  /* 0x000076321a167816 */ /* 0x010fe20000000016 */
[----:B0-----:R-:W-:-:S04]  /*2a5c0*/  IMAD.WIDE R18, R20, 0x2, R16 ;  /* 0x0000000214127825 */ /* 0x001fc800078e0210 */
[----:B-1----:R-:W-:Y:S01]  /*2a5d0*/  IMAD.WIDE R4, R20, 0x2, R2 ;  /* 0x0000000214047825 */ /* 0x002fe200078e0202 */
[----:B------:R-:W-:Y:S01]  /*2a5e0*/  PRMT R6, R27, 0x7632, R6 ;  /* 0x000076321b067816 */ /* 0x000fe20000000006 */
[----:B------:R0:W-:Y:S04]  /*2a5f0*/  @P6 STG.E.U16 [R18.64], R27 ;  /* 0x0000001b12006986 */ /* 0x0001e8000c101504 */
[----:B------:R1:W-:Y:S04]  /*2a600*/  @P0 STG.E.U16 [R4.64], R26 ;  /* 0x0000001a04000986 */ /* 0x0003e8000c101504 */
[----:B0-----:R-:W3:Y:S04]  /*2a610*/  LDL.LU R27, [R1+0xc0] ;  /* 0x0000c000011b7983 */ /* 0x001ee80000300800 */
[----:B-1----:R-:W4:Y:S01]  /*2a620*/  LDL.LU R26, [R1+0xb0] ;  /* 0x0000b000011a7983 */ /* 0x002f220000300800 */
[----:B------:R-:W-:-:S02]  /*2a630*/  ISETP.LT.AND P6, PT, R10, c[0x0][0x178], !P4 ;  /* 0x00005e000a007a0c */ /* 0x000fc400067c1270 */
[----:B------:R-:W-:Y:S02]  /*2a640*/  ISETP.LT.AND P4, PT, R11, c[0x0][0x178], !P4 ;  /* 0x00005e000b007a0c */ /* 0x000fe40006781270 */
[----:B------:R-:W-:Y:S02]  /*2a650*/  IADD3 R18, R20, c[0x0][0x198], RZ ;  /* 0x0000660014127a10 */ /* 0x000fe40007ffe0ff */
[----:B------:R-:W-:Y:S02]  /*2a660*/  ISETP.LT.AND P0, PT, R10, c[0x0][0x178], !P1 ;  /* 0x00005e000a007a0c */ /* 0x000fe40004f01270 */
[----:B------:R-:W-:Y:S02]  /*2a670*/  IADD3 R21, R28, 0x41, RZ ;  /* 0x000000411c157810 */ /* 0x000fe40007ffe0ff */
[C---:B------:R-:W-:Y:S01]  /*2a680*/  IADD3 R24, R18.reuse, c[0x0][0x198], RZ ;  /* 0x0000660012187a10 */ /* 0x040fe20007ffe0ff */
[----:B------:R-:W-:Y:S01]  /*2a690*/  IMAD.WIDE R4, R18, 0x2, R16 ;  /* 0x0000000212047825 */ /* 0x000fe200078e0210 */
[----:B------:R-:W-:-:S02]  /*2a6a0*/  IADD3 R25, R28, 0x3f, RZ ;  /* 0x0000003f1c197810 */ /* 0x000fc40007ffe0ff */
[----:B------:R-:W-:Y:S01]  /*2a6b0*/  ISETP.LT.AND P1, PT, R11, c[0x0][0x178], !P1 ;  /* 0x00005e000b007a0c */ /* 0x000fe20004f21270 */
[----:B------:R-:W-:Y:S01]  /*2a6c0*/  IMAD.WIDE R18, R18, 0x2, R2 ;  /* 0x0000000212127825 */ /* 0x000fe200078e0202 */
[----:B------:R-:W-:-:S03]  /*2a6d0*/  ISETP.GE.AND P2, PT, R21, c[0x0][0x17c], PT ;  /* 0x00005f0015007a0c */ /* 0x000fc60003f46270 */
[----:B------:R-:W-:Y:S01]  /*2a6e0*/  IMAD.WIDE R20, R24, 0x2, R16 ;  /* 0x0000000218147825 */ /* 0x000fe200078e0210 */
[----:B------:R-:W-:Y:S01]  /*2a6f0*/  ISETP.GE.AND P5, PT, R25, c[0x0][0x17c], PT ;  /* 0x00005f0019007a0c */ /* 0x000fe20003fa6270 */
[----:B------:R0:W-:Y:S01]  /*2a700*/  @P6 STG.E.U16 [R4.64], R6 ;  /* 0x0000000604006986 */ /* 0x0001e2000c101504 */
[----:B------:R-:W-:-:S03]  /*2a710*/  IADD3 R23, R28, 0x40, RZ ;  /* 0x000000401c177810 */ /* 0x000fc60007ffe0ff */
[----:B------:R1:W-:Y:S01]  /*2a720*/  @P4 STG.E.U16 [R18.64], R22 ;  /* 0x0000001612004986 */ /* 0x0003e2000c101504 */
[----:B------:R-:W-:Y:S02]  /*2a730*/  ISETP.GE.AND P3, PT, R23, c[0x0][0x17c], PT ;  /* 0x00005f0017007a0c */ /* 0x000fe40003f66270 */
[----:B------:R-:W-:Y:S01]  /*2a740*/  IADD3 R23, R28, 0x42, RZ ;  /* 0x000000421c177810 */ /* 0x000fe20007ffe0ff */
[C---:B0-----:R-:W-:Y:S01]  /*2a750*/  IMAD.WIDE R4, R24.reuse, 0x2, R2 ;  /* 0x0000000218047825 */ /* 0x041fe200078e0202 */
[----:B------:R-:W-:Y:S02]  /*2a760*/  IADD3 R6, R24, c[0x0][0x198], RZ ;  /* 0x0000660018067a10 */ /* 0x000fe40007ffe0ff */
[----:B------:R-:W-:Y:S02]  /*2a770*/  ISETP.GE.AND P6, PT, R23, c[0x0][0x17c], PT ;  /* 0x00005f0017007a0c */ /* 0x000fe40003fc6270 */
[----:B-1----:R-:W-:Y:S02]  /*2a780*/  PRMT R19, R7, 0x7632, R19 ;  /* 0x0000763207137816 */ /* 0x002fe40000000013 */
[----:B------:R-:W-:-:S04]  /*2a790*/  IADD3 R25, R28, 0x43, RZ ;  /* 0x000000431c197810 */ /* 0x000fc80007ffe0ff */
[----:B------:R-:W-:Y:S01]  /*2a7a0*/  ISETP.GE.AND P4, PT, R25, c[0x0][0x17c], PT ;  /* 0x00005f0019007a0c */ /* 0x000fe20003f86270 */
[----:B--2---:R0:W-:Y:S01]  /*2a7b0*/  @P0 STG.E.U16 [R20.64], R29 ;  /* 0x0000001d14000986 */ /* 0x0041e2000c101504 */
[----:B------:R-:W-:Y:S02]  /*2a7c0*/  PRMT R18, R29, 0x7632, R18 ;  /* 0x000076321d127816 */ /* 0x000fe40000000012 */
[C---:B------:R-:W-:Y:S02]  /*2a7d0*/  ISETP.LT.AND P0, PT, R10.reuse, c[0x0][0x178], !P5 ;  /* 0x00005e000a007a0c */ /* 0x040fe40006f01270 */
[C---:B------:R-:W-:Y:S01]  /*2a7e0*/  ISETP.LT.AND P5, PT, R11.reuse, c[0x0][0x178], !P5 ;  /* 0x00005e000b007a0c */ /* 0x040fe20006fa1270 */
[----:B------:R1:W-:Y:S04]  /*2a7f0*/  @P1 STG.E.U16 [R4.64], R7 ;  /* 0x0000000704001986 */ /* 0x0003e8000c101504 */
[----:B0-----:R-:W2:Y:S01]  /*2a800*/  LDL.LU R29, [R1+0xf0] ;  /* 0x0000f000011d7983 */ /* 0x001ea20000300800 */
[----:B------:R-:W-:Y:S01]  /*2a810*/  ISETP.LT.AND P1, PT, R10, c[0x0][0x178], !P3 ;  /* 0x00005e000a007a0c */ /* 0x000fe20005f21270 */
[C---:B------:R-:W-:Y:S01]  /*2a820*/  IMAD.WIDE R20, R6.reuse, 0x2, R2 ;  /* 0x0000000206147825 */ /* 0x040fe200078e0202 */
[----:B------:R-:W-:Y:S01]  /*2a830*/  ISETP.LT.AND P3, PT, R11, c[0x0][0x178], !P3 ;  /* 0x00005e000b007a0c */ /* 0x000fe20005f61270 */
[----:B------:R-:W2:Y:S02]  /*2a840*/  LDL.LU R23, [R1+0x90] ;  /* 0x0000900001177983 */ /* 0x000ea40000300800 */
[C-C-:B-1----:R-:W-:Y:S01]  /*2a850*/  IMAD.WIDE R4, R6.reuse, 0x2, R16.reuse ;  /* 0x0000000206047825 */ /* 0x142fe200078e0210 */
[----:B------:R-:W-:Y:S01]  /*2a860*/  IADD3 R6, R6, c[0x0][0x198], RZ ;  /* 0x0000660006067a10 */ /* 0x000fe20007ffe0ff */
[----:B------:R-:W2:Y:S04]  /*2a870*/  LDL.LU R25, [R1+0x100] ;  /* 0x0001000001197983 */ /* 0x000ea80000300800 */
[----:B------:R0:W-:Y:S04]  /*2a880*/  @P0 STG.E.U16 [R4.64], R18 ;  /* 0x0000001204000986 */ /* 0x0001e8000c101504 */
[----:B------:R1:W-:Y:S01]  /*2a890*/  @P5 STG.E.U16 [R20.64], R19 ;  /* 0x0000001314005986 */ /* 0x0003e2000c101504 */
[----:B0-----:R-:W-:-:S04]  /*2a8a0*/  IMAD.WIDE R4, R6, 0x2, R16 ;  /* 0x0000000206047825 */ /* 0x001fc800078e0210 */
[----:B-1----:R-:W-:Y:S01]  /*2a8b0*/  IMAD.WIDE R18, R6, 0x2, R2 ;  /* 0x0000000206127825 */ /* 0x002fe200078e0202 */
[----:B---3--:R-:W-:Y:S04]  /*2a8c0*/  @P1 STG.E.U16 [R4.64], R27 ;  /* 0x0000001b04001986 */ /* 0x008fe8000c101504 */
[----:B----4-:R0:W-:Y:S02]  /*2a8d0*/  @P3 STG.E.U16 [R18.64], R26 ;  /* 0x0000001a12003986 */ /* 0x0101e4000c101504 */
[----:B0-----:R-:W-:Y:S02]  /*2a8e0*/  PRMT R18, R26, 0x7632, R18 ;  /* 0x000076321a127816 */ /* 0x001fe40000000012 */
[----:B------:R-:W3:Y:S01]  /*2a8f0*/  LDL.LU R26, [R1+0xe0] ;  /* 0x0000e000011a7983 */ /* 0x000ee20000300800 */
[----:B------:R-:W-:-:S02]  /*2a900*/  ISETP.LT.AND P5, PT, R10, c[0x0][0x178], !P2 ;  /* 0x00005e000a007a0c */ /* 0x000fc400057a1270 */
[----:B------:R-:W-:Y:S02]  /*2a910*/  IADD3 R7, R28, 0x44, RZ ;  /* 0x000000441c077810 */ /* 0x000fe40007ffe0ff */
[----:B------:R-:W-:Y:S02]  /*2a920*/  IADD3 R20, R6, c[0x0][0x198], RZ ;  /* 0x0000660006147a10 */ /* 0x000fe40007ffe0ff */
[----:B------:R-:W-:Y:S02]  /*2a930*/  ISETP.LT.AND P2, PT, R11, c[0x0][0x178], !P2 ;  /* 0x00005e000b007a0c */ /* 0x000fe40005741270 */
[----:B------:R-:W-:Y:S01]  /*2a940*/  ISETP.LT.AND P3, PT, R10, c[0x0][0x178], !P6 ;  /* 0x00005e000a007a0c */ /* 0x000fe20007761270 */
[----:B------:R-:W-:Y:S01]  /*2a950*/  IMAD.WIDE R4, R20, 0x2, R16 ;  /* 0x0000000214047825 */ /* 0x000fe200078e0210 */
[----:B------:R-:W-:Y:S02]  /*2a960*/  ISETP.GE.AND P0, PT, R7, c[0x0][0x17c], PT ;  /* 0x00005f0007007a0c */ /* 0x000fe40003f06270 */
[----:B------:R-:W-:-:S02]  /*2a970*/  IADD3 R7, R28, 0x45, RZ ;  /* 0x000000451c077810 */ /* 0x000fc40007ffe0ff */
[----:B------:R-:W-:Y:S02]  /*2a980*/  PRMT R21, R27, 0x7632, R21 ;  /* 0x000076321b157816 */ /* 0x000fe40000000015 */
[C---:B------:R-:W-:Y:S01]  /*2a990*/  IADD3 R19, R20.reuse, c[0x0][0x198], RZ ;  /* 0x0000660014137a10 */ /* 0x040fe20007ffe0ff */
[----:B------:R-:W4:Y:S01]  /*2a9a0*/  LDL.LU R27, [R1+0x1a0] ;  /* 0x0001a000011b7983 */ /* 0x000f220000300800 */
[----:B------:R-:W-:Y:S01]  /*2a9b0*/  ISETP.GE.AND P1, PT, R7, c[0x0][0x17c], PT ;  /* 0x00005f0007007a0c */ /* 0x000fe20003f26270 */
[----:B------:R-:W-:Y:S01]  /*2a9c0*/  IMAD.WIDE R6, R20, 0x2, R2 ;  /* 0x0000000214067825 */ /* 0x000fe200078e0202 */
[----:B------:R-:W-:Y:S01]  /*2a9d0*/  ISETP.LT.AND P6, PT, R11, c[0x0][0x178], !P6 ;  /* 0x00005e000b007a0c */ /* 0x000fe200077c1270 */
[----:B------:R0:W-:Y:S04]  /*2a9e0*/  @P5 STG.E.U16 [R4.64], R21 ;  /* 0x0000001504005986 */ /* 0x0001e8000c101504 */
[----:B------:R1:W-:Y:S01]  /*2a9f0*/  @P2 STG.E.U16 [R6.64], R18 ;  /* 0x0000001206002986 */ /* 0x0003e2000c101504 */
[----:B------:R-:W-:Y:S01]  /*2aa00*/  ISETP.LT.AND P2, PT, R10, c[0x0][0x178], !P4 ;  /* 0x00005e000a007a0c */ /* 0x000fe20006741270 */
[C---:B0-----:R-:W-:Y:S01]  /*2aa10*/  IMAD.WIDE R4, R19.reuse, 0x2, R16 ;  /* 0x0000000213047825 */ /* 0x041fe200078e0210 */
[----:B-1----:R-:W-:-:S02]  /*2aa20*/  IADD3 R18, R19, c[0x0][0x198], RZ ;  /* 0x0000660013127a10 */ /* 0x002fc40007ffe0ff */
[C---:B------:R-:W-:Y:S02]  /*2aa30*/  IADD3 R6, R28.reuse, 0x47, RZ ;  /* 0x000000471c067810 */ /* 0x040fe40007ffe0ff */
[----:B------:R-:W-:Y:S02]  /*2aa40*/  IADD3 R20, R28, 0x46, RZ ;  /* 0x000000461c147810 */ /* 0x000fe40007ffe0ff */
[----:B------:R-:W-:Y:S02]  /*2aa50*/  ISETP.LT.AND P4, PT, R11, c[0x0][0x178], !P4 ;  /* 0x00005e000b007a0c */ /* 0x000fe40006781270 */
[----:B------:R-:W-:Y:S02]  /*2aa60*/  ISETP.GE.AND P5, PT, R20, c[0x0][0x17c], PT ;  /* 0x00005f0014007a0c */ /* 0x000fe40003fa6270 */
[----:B------:R-:W-:Y:S02]  /*2aa70*/  IADD3 R20, R18, c[0x0][0x198], RZ ;  /* 0x0000660012147a10 */ /* 0x000fe40007ffe0ff */
[----:B------:R-:W-:Y:S01]  /*2aa80*/  IADD3 R22, R28, 0x48, RZ ;  /* 0x000000481c167810 */ /* 0x000fe20007ffe0ff */
[----:B--2---:R0:W-:Y:S01]  /*2aa90*/  @P3 STG.E.U16 [R4.64], R29 ;  /* 0x0000001d04003986 */ /* 0x0041e2000c101504 */
[----:B------:R-:W-:Y:S01]  /*2aaa0*/  ISETP.GE.AND P3, PT, R6, c[0x0][0x17c], PT ;  /* 0x00005f0006007a0c */ /* 0x000fe20003f66270 */
[----:B------:R-:W-:-:S04]  /*2aab0*/  IMAD.WIDE R6, R18, 0x2, R16 ;  /* 0x0000000212067825 */ /* 0x000fc800078e0210 */
[----:B0-----:R-:W-:Y:S01]  /*2aac0*/  IMAD.WIDE R4, R19, 0x2, R2 ;  /* 0x0000000213047825 */ /* 0x001fe200078e0202 */
[----:B------:R-:W-:Y:S02]  /*2aad0*/  PRMT R19, R29, 0x7632, R19 ;  /* 0x000076321d137816 */ /* 0x000fe40000000013 */
[----:B------:R-:W2:Y:S04]  /*2aae0*/  LDL.LU R29, [R1+0xd0] ;  /* 0x0000d000011d7983 */ /* 0x000ea80000300800 */
[----:B------:R0:W-:Y:S01]  /*2aaf0*/  @P6 STG.E.U16 [R4.64], R23 ;  /* 0x0000001704006986 */ /* 0x0001e2000c101504 */
[----:B------:R-:W-:Y:S02]  /*2ab00*/  ISETP.LT.AND P6, PT, R10, c[0x0][0x178], !P0 ;  /* 0x00005e000a007a0c */ /* 0x000fe400047c1270 */
[----:B------:R-:W-:Y:S01]  /*2ab10*/  ISETP.LT.AND P0, PT, R11, c[0x0][0x178], !P0 ;  /* 0x00005e000b007a0c */ /* 0x000fe20004701270 */
[----:B------:R1:W-:Y:S01]  /*2ab20*/  @P2 STG.E.U16 [R6.64], R19 ;  /* 0x0000001306002986 */ /* 0x0003e2000c101504 */
[----:B------:R-:W-:Y:S01]  /*2ab30*/  PRMT R21, R23, 0x7632, R21 ;  /* 0x0000763217157816 */ /* 0x000fe20000000015 */
[----:B0-----:R-:W-:-:S04]  /*2ab40*/  IMAD.WIDE R4, R18, 0x2, R2 ;  /* 0x0000000212047825 */ /* 0x001fc800078e0202 */
[C---:B-1----:R-:W-:Y:S01]  /*2ab50*/  IMAD.WIDE R6, R20.reuse, 0x2, R16 ;  /* 0x0000000214067825 */ /* 0x042fe200078e0210 */
[----:B------:R-:W-:Y:S03]  /*2ab60*/  @P4 STG.E.U16 [R4.64], R21 ;  /* 0x0000001504004986 */ /* 0x000fe6000c101504 */
[----:B------:R-:W-:Y:S01]  /*2ab70*/  IMAD.WIDE R18, R20, 0x2, R2 ;  /* 0x0000000214127825 */ /* 0x000fe200078e0202 */
[----:B------:R0:W-:Y:S04]  /*2ab80*/  @P6 STG.E.U16 [R6.64], R25 ;  /* 0x0000001906006986 */ /* 0x0001e8000c101504 */
[----:B---3--:R1:W-:Y:S01]  /*2ab90*/  @P0 STG.E.U16 [R18.64], R26 ;  /* 0x0000001a12000986 */ /* 0x0083e2000c101504 */
[----:B------:R-:W-:-:S02]  /*2aba0*/  ISETP.LT.AND P0, PT, R10, c[0x0][0x178], !P1 ;  /* 0x00005e000a007a0c */ /* 0x000fc40004f01270 */
[----:B0-----:R-:W-:Y:S02]  /*2abb0*/  IADD3 R6, R20, c[0x0][0x198], RZ ;  /* 0x0000660014067a10 */ /* 0x001fe40007ffe0ff */
[----:B------:R-:W-:Y:S02]  /*2abc0*/  ISETP.GE.AND P2, PT, R22, c[0x0][0x17c], PT ;  /* 0x00005f0016007a0c */ /* 0x000fe40003f46270 */
[----:B------:R-:W-:Y:S01]  /*2abd0*/  PRMT R22, R25, 0x7632, R22 ;  /* 0x0000763219167816 */ /* 0x000fe20000000016 */
[----:B------:R-:W-:Y:S01]  /*2abe0*/  IMAD.WIDE R4, R6, 0x2, R16 ;  /* 0x0000000206047825 */ /* 0x000fe200078e0210 */
[----:B------:R-:W-:Y:S02]  /*2abf0*/  IADD3 R25, R28, 0x4a, RZ ;  /* 0x0000004a1c197810 */ /* 0x000fe40007ffe0ff */
[----:B------:R-:W-:-:S03]  /*2ac00*/  PRMT R24, R26, 0x7632, R24 ;  /* 0x000076321a187816 */ /* 0x000fc60000000018 */
[----:B------:R-:W-:Y:S01]  /*2ac10*/  @P0 STG.E.U16 [R4.64], R22 ;  /* 0x0000001604000986 */ /* 0x000fe2000c101504 */
[----:B------:R-:W-:-:S03]  /*2ac20*/  ISETP.GE.AND P0, PT, R25, c[0x0][0x17c], PT ;  /* 0x00005f0019007a0c */ /* 0x000fc60003f06270 */
[----:B-1----:R-:W3:Y:S04]  /*2ac30*/  LDL.LU R26, [R1+0x130] ;  /* 0x00013000011a7983 */ /* 0x002ee80000300800 */
[----:B------:R-:W3:Y:S01]  /*2ac40*/  LDL.LU R25, [R1+0x1d0] ;  /* 0x0001d00001197983 */ /* 0x000ee20000300800 */
[----:B------:R-:W-:Y:S02]  /*2ac50*/  IADD3 R23, R28, 0x49, RZ ;  /* 0x000000491c177810 */ /* 0x000fe40007ffe0ff */
[C---:B------:R-:W-:Y:S02]  /*2ac60*/  ISETP.LT.AND P1, PT, R11.reuse, c[0x0][0x178], !P1 ;  /* 0x00005e000b007a0c */ /* 0x040fe40004f21270 */
[----:B------:R-:W-:Y:S02]  /*2ac70*/  ISETP.LT.AND P6, PT, R10, c[0x0][0x178], !P5 ;  /* 0x00005e000a007a0c */ /* 0x000fe40006fc1270 */
[----:B------:R-:W-:-:S02]  /*2ac80*/  ISETP.LT.AND P5, PT, R11, c[0x0][0x178], !P5 ;  /* 0x00005e000b007a0c */ /* 0x000fc40006fa1270 */
[----:B------:R-:W-:Y:S02]  /*2ac90*/  ISETP.GE.AND P4, PT, R23, c[0x0][0x17c], PT ;  /* 0x00005f0017007a0c */ /* 0x000fe40003f86270 */
[C---:B------:R-:W-:Y:S01]  /*2aca0*/  IADD3 R23, R6.reuse, c[0x0][0x198], RZ ;  /* 0x0000660006177a10 */ /* 0x040fe20007ffe0ff */
[----:B------:R-:W-:-:S04]  /*2acb0*/  IMAD.WIDE R6, R6, 0x2, R2 ;  /* 0x0000000206067825 */ /* 0x000fc800078e0202 */
[C---:B------:R-:W-:Y:S01]  /*2acc0*/  IMAD.WIDE R18, R23.reuse, 0x2, R16 ;  /* 0x0000000217127825 */ /* 0x040fe200078e0210 */
[----:B------:R0:W-:Y:S03]  /*2acd0*/  @P1 STG.E.U16 [R6.64], R24 ;  /* 0x0000001806001986 */ /* 0x0001e6000c101504 */
[----:B------:R-:W-:Y:S01]  /*2ace0*/  IMAD.WIDE R20, R23, 0x2, R2 ;  /* 0x0000000217147825 */ /* 0x000fe200078e0202 */
[----:B----4-:R1:W-:Y:S01]  /*2acf0*/  @P6 STG.E.U16 [R18.64], R27 ;  /* 0x0000001b12006986 */ /* 0x0103e2000c101504 */
[----:B------:R-:W-:Y:S02]  /*2ad00*/  ISETP.LT.AND P6, PT, R10, c[0x0][0x178], !P3 ;  /* 0x00005e000a007a0c */ /* 0x000fe40005fc1270 */
[----:B------:R-:W-:Y:S02]  /*2ad10*/  ISETP.LT.AND P3, PT, R11, c[0x0][0x178], !P3 ;  /* 0x00005e000b007a0c */ /* 0x000fe40005f61270 */
[----:B0-----:R-:W-:-:S02]  /*2ad20*/  IADD3 R6, R23, c[0x0][0x198], RZ ;  /* 0x0000660017067a10 */ /* 0x001fc40007ffe0ff */
[----:B-1----:R-:W-:-:S03]  /*2ad30*/  IADD3 R18, R28, 0x4b, RZ ;  /* 0x0000004b1c127810 */ /* 0x002fc60007ffe0ff */
[C---:B------:R-:W-:Y:S01]  /*2ad40*/  IMAD.WIDE R4, R6.reuse, 0x2, R16 ;  /* 0x0000000206047825 */ /* 0x040fe200078e0210 */
[----:B------:R-:W-:Y:S02]  /*2ad50*/  IADD3 R23, R6, c[0x0][0x198], RZ ;  /* 0x0000660006177a10 */ /* 0x000fe40007ffe0ff */
[----:B------:R-:W-:Y:S01]  /*2ad60*/  ISETP.GE.AND P1, PT, R18, c[0x0][0x17c], PT ;  /* 0x00005f0012007a0c */ /* 0x000fe20003f26270 */
[----:B------:R-:W-:-:S04]  /*2ad70*/  IMAD.WIDE R6, R6, 0x2, R2 ;  /* 0x0000000206067825 */ /* 0x000fc800078e0202 */
[----:B------:R-:W-:Y:S01]  /*2ad80*/  IMAD.WIDE R18, R23, 0x2, R16 ;  /* 0x0000000217127825 */ /* 0x000fe200078e0210 */
[----:B--2---:R0:W-:Y:S02]  /*2ad90*/  @P5 STG.E.U16 [R20.64], R29 ;  /* 0x0000001d14005986 */ /* 0x0041e4000c101504 */
[----:B0-----:R-:W-:Y:S02]  /*2ada0*/  PRMT R21, R27, 0x7632, R21 ;  /* 0x000076321b157816 */ /* 0x001fe40000000015 */
[----:B------:R-:W-:Y:S01]  /*2adb0*/  PRMT R20, R29, 0x7632, R20 ;  /* 0x000076321d147816 */ /* 0x000fe20000000014 */
[----:B------:R-:W2:Y:S04]  /*2adc0*/  LDL.LU R27, [R1+0x1f0] ;  /* 0x0001f000011b7983 */ /* 0x000ea80000300800 */
[----:B------:R-:W4:Y:S01]  /*2add0*/  LDL.LU R29, [R1+0x110] ;  /* 0x00011000011d7983 */ /* 0x000f220000300800 */
[----:B------:R-:W-:-:S02]  /*2ade0*/  ISETP.LT.AND P5, PT, R10, c[0x0][0x178], !P2 ;  /* 0x00005e000a007a0c */ /* 0x000fc400057a1270 */
[----:B------:R-:W-:Y:S01]  /*2adf0*/  ISETP.LT.AND P2, PT, R11, c[0x0][0x178], !P2 ;  /* 0x00005e000b007a0c */ /* 0x000fe20005741270 */
[----:B------:R0:W-:Y:S04]  /*2ae00*/  @P6 STG.E.U16 [R4.64], R21 ;  /* 0x0000001504006986 */ /* 0x0001e8000c101504 */
[----:B------:R3:W-:Y:S01]  /*2ae10*/  @P3 STG.E.U16 [R6.64], R20 ;  /* 0x0000001406003986 */ /* 0x0007e2000c101504 */
[----:B0-----:R-:W-:Y:S01]  /*2ae20*/  IMAD.WIDE R4, R23, 0x2, R2 ;  /* 0x0000000217047825 */ /* 0x001fe200078e0202 */
[----:B---3--:R-:W-:-:S04]  /*2ae30*/  PRMT R20, R26, 0x7632, R20 ;  /* 0x000076321a147816 */ /* 0x008fc80000000014 */
[----:B------:R-:W-:Y:S04]  /*2ae40*/  @P5 STG.E.U16 [R18.64], R25 ;  /* 0x0000001912005986 */ /* 0x000fe8000c101504 */
[----:B------:R0:W-:Y:S04]  /*2ae50*/  @P2 STG.E.U16 [R4.64], R26 ;  /* 0x0000001a04002986 */ /* 0x0001e8000c101504 */
[----:B0-----:R-:W3:Y:S01]  /*2ae60*/  LDL.LU R26, [R1+0x200] ;  /* 0x00020000011a7983 */ /* 0x001ee20000300800 */
[----:B------:R-:W-:Y:S02]  /*2ae70*/  ISETP.LT.AND P3, PT, R10, c[0x0][0x178], !P4 ;  /* 0x00005e000a007a0c */ /* 0x000fe40006761270 */
[----:B------:R-:W-:-:S02]  /*2ae80*/  IADD3 R22, R28, 0x4c, RZ ;  /* 0x0000004c1c167810 */ /* 0x000fc40007ffe0ff */
[----:B------:R-:W-:Y:S02]  /*2ae90*/  ISETP.LT.AND P4, PT, R11, c[0x0][0x178], !P4 ;  /* 0x00005e000b007a0c */ /* 0x000fe40006781270 */
[----:B------:R-:W-:Y:S02]  /*2aea0*/  IADD3 R6, R28, 0x4d, RZ ;  /* 0x0000004d1c067810 */ /* 0x000fe40007ffe0ff */
[----:B------:R-:W-:Y:S02]  /*2aeb0*/  IADD3 R18, R23, c[0x0][0x198], RZ ;  /* 0x0000660017127a10 */ /* 0x000fe40007ffe0ff */
[----:B------:R-:W-:Y:S02]  /*2aec0*/  ISETP.GE.AND P6, PT, R22, c[0x0][0x17c], PT ;  /* 0x00005f0016007a0c */ /* 0x000fe40003fc6270 */
[----:B------:R-:W-:Y:S01]  /*2aed0*/  ISETP.GE.AND P5, PT, R6, c[0x0][0x17c], PT ;  /* 0x00005f0006007a0c */ /* 0x000fe20003fa6270 */
[----:B------:R-:W3:Y:S01]  /*2aee0*/  LDL.LU R22, [R1+0x1b0] ;  /* 0x0001b00001167983 */ /* 0x000ee20000300800 */
[----:B------:R-:W-:Y:S01]  /*2aef0*/  ISETP.LT.AND P2, PT, R10, c[0x0][0x178], !P0 ;  /* 0x00005e000a007a0c */ /* 0x000fe20004741270 */
[----:B------:R-:W-:Y:S01]  /*2af00*/  IMAD.WIDE R6, R18, 0x2, R16 ;  /* 0x0000000212067825 */ /* 0x000fe200078e0210 */
[----:B------:R-:W-:-:S02]  /*2af10*/  PRMT R19, R25, 0x7632, R19 ;  /* 0x0000763219137816 */ /* 0x000fc40000000013 */
[----:B------:R-:W-:Y:S01]  /*2af20*/  ISETP.LT.AND P0, PT, R11, c[0x0][0x178], !P0 ;  /* 0x00005e000b007a0c */ /* 0x000fe20004701270 */
[C---:B------:R-:W-:Y:S01]  /*2af30*/  IMAD.WIDE R4, R18.reuse, 0x2, R2 ;  /* 0x0000000212047825 */ /* 0x040fe200078e0202 */
[----:B------:R-:W-:Y:S01]  /*2af40*/  IADD3 R18, R18, c[0x0][0x198], RZ ;  /* 0x0000660012127a10 */ /* 0x000fe20007ffe0ff */
[----:B------:R0:W-:Y:S01]  /*2af50*/  @P3 STG.E.U16 [R6.64], R19 ;  /* 0x0000001306003986 */ /* 0x0001e2000c101504 */
[----:B------:R-:W-:-:S03]  /*2af60*/  IADD3 R21, R28, 0x4e, RZ ;  /* 0x0000004e1c157810 */ /* 0x000fc60007ffe0ff */
[----:B------:R1:W-:Y:S01]  /*2af70*/  @P4 STG.E.U16 [R4.64], R20 ;  /* 0x0000001404004986 */ /* 0x0003e2000c101504 */
[----:B------:R-:W-:-:S03]  /*2af80*/  ISETP.GE.AND P3, PT, R21, c[0x0][0x17c], PT ;  /* 0x00005f0015007a0c */ /* 0x000fc60003f66270 */
[----:B------:R-:W3:Y:S01]  /*2af90*/  LDL.LU R25, [R1+0x210] ;  /* 0x0002100001197983 */ /* 0x000ee20000300800 */
[----:B0-----:R-:W-:-:S04]  /*2afa0*/  IMAD.WIDE R6, R18, 0x2, R2 ;  /* 0x0000000212067825 */ /* 0x001fc800078e0202 */
[----:B-1----:R-:W-:Y:S01]  /*2afb0*/  IMAD.WIDE R4, R18, 0x2, R16 ;  /* 0x0000000212047825 */ /* 0x002fe200078e0210 */
[----:B------:R-:W-:Y:S02]  /*2afc0*/  ISETP.LT.AND P4, PT, R10, c[0x0][0x178], !P1 ;  /* 0x00005e000a007a0c */ /* 0x000fe40004f81270 */
[----:B------:R-:W-:Y:S02]  /*2afd0*/  IADD3 R18, R18, c[0x0][0x198], RZ ;  /* 0x0000660012127a10 */ /* 0x000fe40007ffe0ff */
[----:B------:R-:W-:Y:S02]  /*2afe0*/  IADD3 R19, R28, 0x4f, RZ ;  /* 0x0000004f1c137810 */ /* 0x000fe40007ffe0ff */
[----:B------:R-:W-:Y:S01]  /*2aff0*/  ISETP.LT.AND P1, PT, R11, c[0x0][0x178], !P1 ;  /* 0x00005e000b007a0c */ /* 0x000fe20004f21270 */
[----:B--2---:R-:W-:Y:S04]  /*2b000*/  @P2 STG.E.U16 [R4.64], R27 ;  /* 0x0000001b04002986 */ /* 0x004fe8000c101504 */
[----:B----4-:R0:W-:Y:S01]  /*2b010*/  @P0 STG.E.U16 [R6.64], R29 ;  /* 0x0000001d06000986 */ /* 0x0101e2000c101504 */
[----:B------:R-:W-:-:S03]  /*2b020*/  PRMT R21, R29, 0x7632, R21 ;  /* 0x000076321d157816 */ /* 0x000fc60000000015 */
[----:B0-----:R-:W2:Y:S01]  /*2b030*/  LDL.LU R29, [R1+0x190] ;  /* 0x00019000011d7983 */ /* 0x001ea20000300800 */
[----:B------:R-:W-:Y:S01]  /*2b040*/  ISETP.LT.AND P0, PT, R10, c[0x0][0x178], !P6 ;  /* 0x00005e000a007a0c */ /* 0x000fe20007701270 */
[C---:B------:R-:W-:Y:S01]  /*2b050*/  IMAD.WIDE R4, R18.reuse, 0x2, R16 ;  /* 0x0000000212047825 */ /* 0x040fe200078e0210 */
[----:B------:R-:W-:Y:S02]  /*2b060*/  ISETP.GE.AND P2, PT, R19, c[0x0][0x17c], PT ;  /* 0x00005f0013007a0c */ /* 0x000fe40003f46270 */
[----:B------:R-:W-:Y:S02]  /*2b070*/  PRMT R20, R27, 0x7632, R20 ;  /* 0x000076321b147816 */ /* 0x000fe40000000014 */
[C---:B------:R-:W-:Y:S01]  /*2b080*/  IADD3 R19, R18.reuse, c[0x0][0x198], RZ ;  /* 0x0000660012137a10 */ /* 0x040fe20007ffe0ff */
[----:B------:R-:W-:Y:S01]  /*2b090*/  IMAD.WIDE R6, R18, 0x2, R2 ;  /* 0x0000000212067825 */ /* 0x000fe200078e0202 */
[----:B------:R-:W4:Y:S01]  /*2b0a0*/  LDL.LU R27, [R1+0xc4] ;  /* 0x0000c400011b7983 */ /* 0x000f220000300800 */
[----:B------:R-:W-:-:S03]  /*2b0b0*/  IADD3 R18, R28, 0x50, RZ ;  /* 0x000000501c127810 */ /* 0x000fc60007ffe0ff */
[----:B------:R0:W-:Y:S01]  /*2b0c0*/  @P4 STG.E.U16 [R4.64], R20 ;  /* 0x0000001404004986 */ /* 0x0001e2000c101504 */
[----:B------:R-:W-:-:S03]  /*2b0d0*/  ISETP.GE.AND P4, PT, R18, c[0x0][0x17c], PT ;  /* 0x00005f0012007a0c */ /* 0x000fc60003f86270 */
[----:B------:R-:W-:Y:S01]  /*2b0e0*/  @P1 STG.E.U16 [R6.64], R21 ;  /* 0x0000001506001986 */ /* 0x000fe2000c101504 */
[C---:B------:R-:W-:Y:S01]  /*2b0f0*/  IADD3 R18, R19.reuse, c[0x0][0x198], RZ ;  /* 0x0000660013127a10 */ /* 0x040fe20007ffe0ff */
[----:B0-----:R-:W-:-:S05]  /*2b100*/  IMAD.WIDE R4, R19, 0x2, R16 ;  /* 0x0000000213047825 */ /* 0x001fca00078e0210 */
[----:B---3--:R0:W-:Y:S02]  /*2b110*/  @P0 STG.E.U16 [R4.64], R26 ;  /* 0x0000001a04000986 */ /* 0x0081e4000c101504 */
[----:B0-----:R-:W-:Y:S01]  /*2b120*/  IMAD.WIDE R4, R19, 0x2, R2 ;  /* 0x0000000213047825 */ /* 0x001fe200078e0202 */
[----:B------:R-:W-:Y:S02]  /*2b130*/  PRMT R19, R26, 0x7632, R19 ;  /* 0x000076321a137816 */ /* 0x000fe40000000013 */
[----:B------:R-:W3:Y:S01]  /*2b140*/  LDL.LU R26, [R1+0xb4] ;  /* 0x0000b400011a7983 */ /* 0x000ee20000300800 */
[----:B------:R-:W-:Y:S02]  /*2b150*/  ISETP.LT.AND P6, PT, R11, c[0x0][0x178], !P6 ;  /* 0x00005e000b007a0c */ /* 0x000fe400077c1270 */
[----:B------:R-:W-:Y:S02]  /*2b160*/  ISETP.LT.AND P1, PT, R10, c[0x0][0x178], !P5 ;  /* 0x00005e000a007a0c */ /* 0x000fe40006f21270 */
[----:B------:R-:W-:-:S02]  /*2b170*/  IADD3 R6, R28, 0x51, RZ ;  /* 0x000000511c067810 */ /* 0x000fc40007ffe0ff */
[----:B------:R-:W-:Y:S02]  /*2b180*/  ISETP.LT.AND P5, PT, R11, c[0x0][0x178], !P5 ;  /* 0x00005e000b007a0c */ /* 0x000fe40006fa1270 */
[----:B------:R-:W-:Y:S01]  /*2b190*/  ISETP.GE.AND P0, PT, R6, c[0x0][0x17c], PT ;  /* 0x00005f0006007a0c */ /* 0x000fe20003f06270 */
[----:B------:R-:W-:-:S04]  /*2b1a0*/  IMAD.WIDE R6, R18, 0x2, R16 ;  /* 0x0000000212067825 */ /* 0x000fc800078e0210 */
[----:B------:R0:W-:Y:S01]  /*2b1b0*/  @P6 STG.E.U16 [R4.64], R22 ;  /* 0x0000001604006986 */ /* 0x0001e2000c101504 */
[----:B------:R-:W-:Y:S02]  /*2b1c0*/  ISETP.LT.AND P6, PT, R10, c[0x0][0x178], !P3 ;  /* 0x00005e000a007a0c */ /* 0x000fe40005fc1270 */
[----:B------:R-:W-:Y:S02]  /*2b1d0*/  ISETP.LT.AND P3, PT, R11, c[0x0][0x178], !P3 ;  /* 0x00005e000b007a0c */ /* 0x000fe40005f61270 */
[----:B------:R-:W-:Y:S01]  /*2b1e0*/  IADD3 R20, R18, c[0x0][0x198], RZ ;  /* 0x0000660012147a10 */ /* 0x000fe20007ffe0ff */
[----:B------:R1:W-:Y:S01]  /*2b1f0*/  @P1 STG.E.U16 [R6.64], R19 ;  /* 0x0000001306001986 */ /* 0x0003e2000c101504 */
[----:B------:R-:W-:Y:S01]  /*2b200*/  PRMT R21, R22, 0x7632, R21 ;  /* 0x0000763216157816 */ /* 0x000fe20000000015 */
[----:B0-----:R-:W-:-:S04]  /*2b210*/  IMAD.WIDE R4, R18, 0x2, R2 ;  /* 0x0000000212047825 */ /* 0x001fc800078e0202 */
[C---:B-1----:R-:W-:Y:S01]  /*2b220*/  IMAD.WIDE R6, R20.reuse, 0x2, R16 ;  /* 0x0000000214067825 */ /* 0x042fe200078e0210 */
[----:B------:R-:W-:Y:S03]  /*2b230*/  @P5 STG.E.U16 [R4.64], R21 ;  /* 0x0000001504005986 */ /* 0x000fe6000c101504 */
[----:B------:R-:W-:Y:S01]  /*2b240*/  IMAD.WIDE R18, R20, 0x2, R2 ;  /* 0x0000000214127825 */ /* 0x000fe200078e0202 */
[----:B------:R0:W-:Y:S01]  /*2b250*/  @P6 STG.E.U16 [R6.64], R25 ;  /* 0x0000001906006986 */ /* 0x0001e2000c101504 */
[----:B------:R-:W-:-:S04]  /*2b260*/  IADD3 R22, R28, 0x52, RZ ;  /* 0x000000521c167810 */ /* 0x000fc80007ffe0ff */
[----:B------:R-:W-:Y:S02]  /*2b270*/  ISETP.GE.AND P1, PT, R22, c[0x0][0x17c], PT ;  /* 0x00005f0016007a0c */ /* 0x000fe40003f26270 */
[----:B------:R-:W-:Y:S02]  /*2b280*/  PRMT R22, R25, 0x7632, R22 ;  /* 0x0000763219167816 */ /* 0x000fe40000000016 */
[----:B0-----:R-:W-:Y:S02]  /*2b290*/  IADD3 R6, R20, c[0x0][0x198], RZ ;  /* 0x0000660014067a10 */ /* 0x001fe40007ffe0ff */
[----:B------:R-:W-:-:S03]  /*2b2a0*/  IADD3 R25, R28, 0x54, RZ ;  /* 0x000000541c197810 */ /* 0x000fc60007ffe0ff */
[----:B------:R-:W-:Y:S01]  /*2b2b0*/  IMAD.WIDE R4, R6, 0x2, R16 ;  /* 0x0000000206047825 */ /* 0x000fe200078e0210 */
[----:B------:R-:W-:Y:S02]  /*2b2c0*/  IADD3 R23, R28, 0x53, RZ ;  /* 0x000000531c177810 */ /* 0x000fe40007ffe0ff */
[----:B------:R-:W-:Y:S02]  /*2b2d0*/  ISETP.LT.AND P6, PT, R10, c[0x0][0x178], !P4 ;  /* 0x00005e000a007a0c */ /* 0x000fe400067c1270 */
[----:B------:R-:W-:Y:S02]  /*2b2e0*/  ISETP.LT.AND P4, PT, R11, c[0x0][0x178], !P4 ;  /* 0x00005e000b007a0c */ /* 0x000fe40006781270 */
[----:B------:R-:W-:Y:S02]  /*2b2f0*/  ISETP.GE.AND P5, PT, R23, c[0x0][0x17c], PT ;  /* 0x00005f0017007a0c */ /* 0x000fe40003fa6270 */
[C---:B------:R-:W-:Y:S01]  /*2b300*/  IADD3 R23, R6.reuse, c[0x0][0x198], RZ ;  /* 0x0000660006177a10 */ /* 0x040fe20007ffe0ff */
[----:B------:R-:W-:-:S04]  /*2b310*/  IMAD.WIDE R6, R6, 0x2, R2 ;  /* 0x0000000206067825 */ /* 0x000fc800078e0202 */
[----:B------:R-:W-:Y:S01]  /*2b320*/  IMAD.WIDE R20, R23, 0x2, R2 ;  /* 0x0000000217147825 */ /* 0x000fe200078e0202 */
[----:B--2---:R0:W-:Y:S01]  /*2b330*/  @P3 STG.E.U16 [R18.64], R29 ;  /* 0x0000001d12003986 */ /* 0x0041e2000c101504 */
[----:B------:R-:W-:Y:S02]  /*2b340*/  ISETP.LT.AND P3, PT, R10, c[0x0][0x178], !P2 ;  /* 0x00005e000a007a0c */ /* 0x000fe40005761270 */
[----:B------:R-:W-:Y:S02]  /*2b350*/  PRMT R24, R29, 0x7632, R24 ;  /* 0x000076321d187816 */ /* 0x000fe40000000018 */
[----:B------:R-:W-:Y:S01]  /*2b360*/  ISETP.LT.AND P2, PT, R11, c[0x0][0x178], !P2 ;  /* 0x00005e000b007a0c */ /* 0x000fe20005741270 */
[----:B0-----:R-:W2:Y:S08]  /*2b370*/  LDL.LU R29, [R1+0x94] ;  /* 0x00009400011d7983 */ /* 0x001eb00000300800 */
[----:B------:R-:W-:Y:S01]  /*2b380*/  @P3 STG.E.U16 [R4.64], R22 ;  /* 0x0000001604003986 */ /* 0x000fe2000c101504 */
[----:B------:R-:W-:-:S03]  /*2b390*/  ISETP.GE.AND P3, PT, R25, c[0x0][0x17c], PT ;  /* 0x00005f0019007a0c */ /* 0x000fc60003f66270 */
[----:B------:R-:W2:Y:S01]  /*2b3a0*/  LDL.LU R25, [R1+0xf4] ;  /* 0x0000f40001197983 */ /* 0x000ea20000300800 */
[----:B------:R-:W-:-:S03]  /*2b3b0*/  IMAD.WIDE R18, R23, 0x2, R16 ;  /* 0x0000000217127825 */ /* 0x000fc600078e0210 */
[----:B------:R-:W-:Y:S04]  /*2b3c0*/  @P2 STG.E.U16 [R6.64], R24 ;  /* 0x0000001806002986 */ /* 0x000fe8000c101504 */
[----:B----4-:R-:W-:Y:S04]  /*2b3d0*/  @P6 STG.E.U16 [R18.64], R27 ;  /* 0x0000001b12006986 */ /* 0x010fe8000c101504 */
[----:B---3--:R0:W-:Y:S02]  /*2b3e0*/  @P4 STG.E.U16 [R20.64], R26 ;  /* 0x0000001a14004986 */ /* 0x0081e4000c101504 */
[----:B0-----:R-:W-:-:S02]  /*2b3f0*/  PRMT R21, R27, 0x7632, R21 ;  /* 0x000076321b157816 */ /* 0x001fc40000000015 */
[----:B------:R-:W-:Y:S01]  /*2b400*/  PRMT R20, R26, 0x7632, R20 ;  /* 0x000076321a147816 */ /* 0x000fe20000000014 */
[----:B------:R-:W3:Y:S04]  /*2b410*/  LDL.LU R27, [R1+0x104] ;  /* 0x00010400011b7983 */ /* 0x000ee80000300800 */
[----:B------:R-:W4:Y:S01]  /*2b420*/  LDL.LU R26, [R1+0xe4] ;  /* 0x0000e400011a7983 */ /* 0x000f220000300800 */
[----:B------:R-:W-:Y:S02]  /*2b430*/  ISETP.LT.AND P6, PT, R10, c[0x0][0x178], !P0 ;  /* 0x00005e000a007a0c */ /* 0x000fe400047c1270 */
[----:B------:R-:W-:Y:S02]  /*2b440*/  IADD3 R6, R23, c[0x0][0x198], RZ ;  /* 0x0000660017067a10 */ /* 0x000fe40007ffe0ff */
[----:B------:R-:W-:-:S02]  /*2b450*/  ISETP.LT.AND P0, PT, R11, c[0x0][0x178], !P0 ;  /* 0x00005e000b007a0c */ /* 0x000fc40004701270 */
[----:B------:R-:W-:Y:S02]  /*2b460*/  ISETP.LT.AND P4, PT, R10, c[0x0][0x178], !P1 ;  /* 0x00005e000a007a0c */ /* 0x000fe40004f81270 */
[----:B------:R-:W-:Y:S01]  /*2b470*/  ISETP.LT.AND P1, PT, R11, c[0x0][0x178], !P1 ;  /* 0x00005e000b007a0c */ /* 0x000fe20004f21270 */
[----:B------:R-:W-:Y:S01]  /*2b480*/  IMAD.WIDE R4, R6, 0x2, R16 ;  /* 0x0000000206047825 */ /* 0x000fe200078e0210 */
[----:B------:R-:W-:Y:S02]  /*2b490*/  IADD3 R18, R28, 0x55, RZ ;  /* 0x000000551c127810 */ /* 0x000fe40007ffe0ff */
[C---:B------:R-:W-:Y:S01]  /*2b4a0*/  IADD3 R23, R6.reuse, c[0x0][0x198], RZ ;  /* 0x0000660006177a10 */ /* 0x040fe20007ffe0ff */
[----:B------:R-:W-:Y:S01]  /*2b4b0*/  IMAD.WIDE R6, R6, 0x2, R2 ;  /* 0x0000000206067825 */ /* 0x000fe200078e0202 */
[----:B------:R-:W-:Y:S01]  /*2b4c0*/  ISETP.GE.AND P2, PT, R18, c[0x0][0x17c], PT ;  /* 0x00005f0012007a0c */ /* 0x000fe20003f46270 */
[----:B------:R0:W-:Y:S02]  /*2b4d0*/  @P6 STG.E.U16 [R4.64], R21 ;  /* 0x0000001504006986 */ /* 0x0001e4000c101504 */
[----:B------:R-:W-:-:S02]  /*2b4e0*/  IMAD.WIDE R18, R23, 0x2, R16 ;  /* 0x0000000217127825 */ /* 0x000fc400078e0210 */
[----:B------:R1:W-:Y:S01]  /*2b4f0*/  @P0 STG.E.U16 [R6.64], R20 ;  /* 0x0000001406000986 */ /* 0x0003e2000c101504 */
[----:B------:R-:W-:Y:S01]  /*2b500*/  ISETP.LT.AND P0, PT, R10, c[0x0][0x178], !P5 ;  /* 0x00005e000a007a0c */ /* 0x000fe20006f01270 */
[----:B0-----:R-:W-:Y:S01]  /*2b510*/  IMAD.WIDE R4, R23, 0x2, R2 ;  /* 0x0000000217047825 */ /* 0x001fe200078e0202 */
[C---:B------:R-:W-:Y:S02]  /*2b520*/  IADD3 R22, R28.reuse, 0x56, RZ ;  /* 0x000000561c167810 */ /* 0x040fe40007ffe0ff */
[----:B------:R-:W-:Y:S02]  /*2b530*/  ISETP.LT.AND P5, PT, R11, c[0x0][0x178], !P5 ;  /* 0x00005e000b007a0c */ /* 0x000fe40006fa1270 */
[----:B-1----:R-:W-:Y:S02]  /*2b540*/  IADD3 R6, R28, 0x57, RZ ;  /* 0x000000571c067810 */ /* 0x002fe40007ffe0ff */
[----:B------:R-:W-:Y:S02]  /*2b550*/  ISETP.GE.AND P6, PT, R22, c[0x0][0x17c], PT ;  /* 0x00005f0016007a0c */ /* 0x000fe40003fc6270 */
[----:B------:R-:W-:-:S02]  /*2b560*/  IADD3 R21, R28, 0x58, RZ ;  /* 0x000000581c157810 */ /* 0x000fc40007ffe0ff */
[----:B--2---:R-:W-:Y:S01]  /*2b570*/  PRMT R20, R29, 0x7632, R20 ;  /* 0x000076321d147816 */ /* 0x004fe20000000014 */
[----:B------:R0:W-:Y:S04]  /*2b580*/  @P4 STG.E.U16 [R18.64], R25 ;  /* 0x0000001912004986 */ /* 0x0001e8000c101504 */
[----:B------:R1:W-:Y:S01]  /*2b590*/  @P1 STG.E.U16 [R4.64], R29 ;  /* 0x0000001d04001986 */ /* 0x0003e2000c101504 */
[----:B------:R-:W-:Y:S02]  /*2b5a0*/  ISETP.GE.AND P4, PT, R6, c[0x0][0x17c], PT ;  /* 0x00005f0006007a0c */ /* 0x000fe40003f86270 */
[----:B------:R-:W-:Y:S02]  /*2b5b0*/  ISETP.LT.AND P1, PT, R10, c[0x0][0x178], !P3 ;  /* 0x00005e000a007a0c */ /* 0x000fe40005f21270 */
[----:B0-----:R-:W-:Y:S01]  /*2b5c0*/  IADD3 R18, R23, c[0x0][0x198], RZ ;  /* 0x0000660017127a10 */ /* 0x001fe20007ffe0ff */
[----:B-1----:R-:W2:Y:S01]  /*2b5d0*/  LDL.LU R29, [R1+0x1a4] ;  /* 0x0001a400011d7983 */ /* 0x002ea20000300800 */
[----:B------:R-:W-:-:S03]  /*2b5e0*/  PRMT R19, R25, 0x7632, R19 ;  /* 0x0000763219137816 */ /* 0x000fc60000000013 */
[C---:B------:R-:W-:Y:S01]  /*2b5f0*/  IMAD.WIDE R6, R18.reuse, 0x2, R16 ;  /* 0x0000000212067825 */ /* 0x040fe200078e0210 */
[----:B------:R-:W-:Y:S01]  /*2b600*/  ISETP.LT.AND P3, PT, R11, c[0x0][0x178], !P3 ;  /* 0x00005e000b007a0c */ /* 0x000fe20005f61270 */
[----:B------:R-:W2:Y:S02]  /*2b610*/  LDL.LU R22, [R1+0xd4] ;  /* 0x0000d40001167983 */ /* 0x000ea40000300800 */
[C---:B------:R-:W-:Y:S01]  /*2b620*/  IMAD.WIDE R4, R18.reuse, 0x2, R2 ;  /* 0x0000000212047825 */ /* 0x040fe200078e0202 */
[----:B------:R-:W-:Y:S01]  /*2b630*/  IADD3 R18, R18, c[0x0][0x198], RZ ;  /* 0x0000660012127a10 */ /* 0x000fe20007ffe0ff */
[----:B------:R0:W-:Y:S04]  /*2b640*/  @P0 STG.E.U16 [R6.64], R19 ;  /* 0x0000001306000986 */ /* 0x0001e8000c101504 */
[----:B------:R1:W-:Y:S01]  /*2b650*/  @P5 STG.E.U16 [R4.64], R20 ;  /* 0x0000001404005986 */ /* 0x0003e2000c101504 */
[----:B------:R-:W-:-:S03]  /*2b660*/  ISETP.GE.AND P0, PT, R21, c[0x0][0x17c], PT ;  /* 0x00005f0015007a0c */ /* 0x000fc60003f06270 */
[----:B------:R-:W2:Y:S01]  /*2b670*/  LDL.LU R25, [R1+0x1d4] ;  /* 0x0001d40001197983 */ /* 0x000ea20000300800 */
[----:B0-----:R-:W-:-:S04]  /*2b680*/  IMAD.WIDE R6, R18, 0x2, R2 ;  /* 0x0000000212067825 */ /* 0x001fc800078e0202 */
[----:B-1----:R-:W-:-:S05]  /*2b690*/  IMAD.WIDE R4, R18, 0x2, R16 ;  /* 0x0000000212047825 */ /* 0x002fca00078e0210 */
[----:B---3--:R-:W-:Y:S04]  /*2b6a0*/  @P1 STG.E.U16 [R4.64], R27 ;  /* 0x0000001b04001986 */ /* 0x008fe8000c101504 */
[----:B----4-:R0:W-:Y:S01]  /*2b6b0*/  @P3 STG.E.U16 [R6.64], R26 ;  /* 0x0000001a06003986 */ /* 0x0101e2000c101504 */
[----:B------:R-:W-:-:S03]  /*2b6c0*/  PRMT R21, R26, 0x7632, R21 ;  /* 0x000076321a157816 */ /* 0x000fc60000000015 */
[----:B0-----:R-:W3:Y:S01]  /*2b6d0*/  LDL.LU R26, [R1+0x134] ;  /* 0x00013400011a7983 */ /* 0x001ee20000300800 */
[----:B------:R-:W-:Y:S02]  /*2b6e0*/  ISETP.LT.AND P5, PT, R10, c[0x0][0x178], !P2 ;  /* 0x00005e000a007a0c */ /* 0x000fe400057a1270 */
[----:B------:R-:W-:Y:S02]  /*2b6f0*/  IADD3 R18, R18, c[0x0][0x198], RZ ;  /* 0x0000660012127a10 */ /* 0x000fe40007ffe0ff */
[----:B------:R-:W-:Y:S02]  /*2b700*/  IADD3 R19, R28, 0x59, RZ ;  /* 0x000000591c137810 */ /* 0x000fe40007ffe0ff */
[----:B------:R-:W-:Y:S02]  /*2b710*/  ISETP.LT.AND P2, PT, R11, c[0x0][0x178], !P2 ;  /* 0x00005e000b007a0c */ /* 0x000fe40005741270 */
[----:B------:R-:W-:Y:S01]  /*2b720*/  ISETP.LT.AND P3, PT, R10, c[0x0][0x178], !P6 ;  /* 0x00005e000a007a0c */ /* 0x000fe20007761270 */
[----:B------:R-:W-:Y:S01]  /*2b730*/  IMAD.WIDE R4, R18, 0x2, R16 ;  /* 0x0000000212047825 */ /* 0x000fe200078e0210 */
[----:B------:R-:W-:-:S02]  /*2b740*/  ISETP.GE.AND P1, PT, R19, c[0x0][0x17c], PT ;  /* 0x00005f0013007a0c */ /* 0x000fc40003f26270 */
[----:B------:R-:W-:Y:S02]  /*2b750*/  PRMT R20, R27, 0x7632, R20 ;  /* 0x000076321b147816 */ /* 0x000fe40000000014 */
[C---:B------:R-:W-:Y:S01]  /*2b760*/  IADD3 R19, R18.reuse, c[0x0][0x198], RZ ;  /* 0x0000660012137a10 */ /* 0x040fe20007ffe0ff */
[----:B------:R-:W-:Y:S01]  /*2b770*/  IMAD.WIDE R6, R18, 0x2, R2 ;  /* 0x0000000212067825 */ /* 0x000fe200078e0202 */
[----:B------:R-:W-:Y:S01]  /*2b780*/  ISETP.LT.AND P6, PT, R11, c[0x0][0x178], !P6 ;  /* 0x00005e000b007a0c */ /* 0x000fe200077c1270 */
[----:B------:R0:W-:Y:S01]  /*2b790*/  @P5 STG.E.U16 [R4.64], R20 ;  /* 0x0000001404005986 */ /* 0x0001e2000c101504 */
[----:B------:R-:W-:-:S03]  /*2b7a0*/  IADD3 R18, R28, 0x5a, RZ ;  /* 0x0000005a1c127810 */ /* 0x000fc60007ffe0ff */
[----:B------:R1:W-:Y:S01]  /*2b7b0*/  @P2 STG.E.U16 [R6.64], R21 ;  /* 0x0000001506002986 */ /* 0x0003e2000c101504 */
[----:B------:R-:W-:-:S03]  /*2b7c0*/  ISETP.GE.AND P5, PT, R18, c[0x0][0x17c], PT ;  /* 0x00005f0012007a0c */ /* 0x000fc60003fa6270 */
[----:B------:R-:W4:Y:S01]  /*2b7d0*/  LDL.LU R27, [R1+0x1f4] ;  /* 0x0001f400011b7983 */ /* 0x000f220000300800 */
[C-C-:B0-----:R-:W-:Y:S01]  /*2b7e0*/  IMAD.WIDE R4, R19.reuse, 0x2, R16.reuse ;  /* 0x0000000213047825 */ /* 0x141fe200078e0210 */
[----:B------:R-:W-:Y:S02]  /*2b7f0*/  IADD3 R18, R19, c[0x0][0x198], RZ ;  /* 0x0000660013127a10 */ /* 0x000fe40007ffe0ff */
[----:B------:R-:W-:Y:S02]  /*2b800*/  ISETP.LT.AND P2, PT, R10, c[0x0][0x178], !P4 ;  /* 0x00005e000a007a0c */ /* 0x000fe40006741270 */
[----:B-1----:R-:W-:Y:S02]  /*2b810*/  IADD3 R6, R28, 0x5b, RZ ;  /* 0x0000005b1c067810 */ /* 0x002fe40007ffe0ff */
[----:B------:R-:W-:Y:S02]  /*2b820*/  ISETP.LT.AND P4, PT, R11, c[0x0][0x178], !P4 ;  /* 0x00005e000b007a0c */ /* 0x000fe40006781270 */
[----:B------:R-:W-:Y:S01]  /*2b830*/  IADD3 R20, R18, c[0x0][0x198], RZ ;  /* 0x0000660012147a10 */ /* 0x000fe20007ffe0ff */
        /* <DEDUP_REMOVED lines=15> */
[----:B------:R0:W-:Y:S01]  /*2b930*/  @P6 STG.E.U16 [R6.64], R25 ;  /* 0x0000001906006986 */ /* 0x0001e2000c101504 */
[----:B------:R-:W-:-:S03]  /*2b940*/  IADD3 R22, R28, 0x5c, RZ ;  /* 0x0000005c1c167810 */ /* 0x000fc60007ffe0ff */
[----:B---3--:R1:W-:Y:S01]  /*2b950*/  @P0 STG.E.U16 [R18.64], R26 ;  /* 0x0000001a12000986 */ /* 0x0083e2000c101504 */
[----:B------:R-:W-:Y:S02]  /*2b960*/  ISETP.LT.AND P0, PT, R10, c[0x0][0x178], !P1 ;  /* 0x00005e000a007a0c */ /* 0x000fe40004f01270 */
[----:B0-----:R-:W-:Y:S02]  /*2b970*/  IADD3 R6, R20, c[0x0][0x198], RZ ;  /* 0x0000660014067a10 */ /* 0x001fe40007ffe0ff */
[----:B------:R-:W-:Y:S02]  /*2b980*/  ISETP.GE.AND P2, PT, R22, c[0x0][0x17c], PT ;  /* 0x00005f0016007a0c */ /* 0x000fe40003f46270 */
[----:B------:R-:W-:Y:S01]  /*2b990*/  PRMT R22, R25, 0x7632, R22 ;  /* 0x0000763219167816 */ /* 0x000fe20000000016 */
[----:B------:R-:W-:Y:S01]  /*2b9a0*/  IMAD.WIDE R4, R6, 0x2, R16 ;  /* 0x0000000206047825 */ /* 0x000fe200078e0210 */
[----:B------:R-:W-:Y:S02]  /*2b9b0*/  IADD3 R25, R28, 0x5e, RZ ;  /* 0x0000005e1c197810 */ /* 0x000fe40007ffe0ff */
[----:B------:R-:W-:-:S02]  /*2b9c0*/  PRMT R24, R26, 0x7632, R24 ;  /* 0x000076321a187816 */ /* 0x000fc40000000018 */
[----:B-1----:R-:W3:Y:S04]  /*2b9d0*/  LDL.LU R26, [R1+0x1b4] ;  /* 0x0001b400011a7983 */ /* 0x002ee80000300800 */
[----:B------:R-:W-:Y:S01]  /*2b9e0*/  @P0 STG.E.U16 [R4.64], R22 ;  /* 0x0000001604000986 */ /* 0x000fe2000c101504 */
[----:B------:R-:W-:-:S03]  /*2b9f0*/  ISETP.GE.AND P0, PT, R25, c[0x0][0x17c], PT ;  /* 0x00005f0019007a0c */ /* 0x000fc60003f06270 */
[----:B------:R-:W3:Y:S01]  /*2ba00*/  LDL.LU R25, [R1+0x204] ;  /* 0x0002040001197983 */ /* 0x000ee20000300800 */
[----:B------:R-:W-:Y:S02]  /*2ba10*/  IADD3 R23, R28, 0x5d, RZ ;  /* 0x0000005d1c177810 */ /* 0x000fe40007ffe0ff */
[C---:B------:R-:W-:Y:S02]  /*2ba20*/  ISETP.LT.AND P1, PT, R11.reuse, c[0x0][0x178], !P1 ;  /* 0x00005e000b007a0c */ /* 0x040fe40004f21270 */
[----:B------:R-:W-:Y:S02]  /*2ba30*/  ISETP.LT.AND P6, PT, R10, c[0x0][0x178], !P5 ;  /* 0x00005e000a007a0c */ /* 0x000fe40006fc1270 */
[----:B------:R-:W-:Y:S02]  /*2ba40*/  ISETP.LT.AND P5, PT, R11, c[0x0][0x178], !P5 ;  /* 0x00005e000b007a0c */ /* 0x000fe40006fa1270 */
        /* <DEDUP_REMOVED lines=24> */
[----:B------:R-:W-:Y:S01]  /*2bbd0*/  @P3 STG.E.U16 [R6.64], R21 ;  /* 0x0000001506003986 */ /* 0x000fe2000c101504 */
        /* <DEDUP_REMOVED lines=86> */
[----:B------:R0:W-:Y:S01]  /*2c140*/  @P3 STG.E.U16 [R4.64], R23 ;  /* 0x0000001704003986 */ /* 0x0001e2000c101504 */
[----:B------:R-:W-:-:S03]  /*2c150*/  ISETP.GE.AND P3, PT, R25, c[0x0][0x17c], PT ;  /* 0x00005f0019007a0c */ /* 0x000fc60003f66270 */
[----:B------:R-:W2:Y:S01]  /*2c160*/  LDL.LU R25, [R1+0x1a8] ;  /* 0x0001a80001197983 */ /* 0x000ea20000300800 */
[----:B------:R-:W-:-:S03]  /*2c170*/  IMAD.WIDE R18, R22, 0x2, R16 ;  /* 0x0000000216127825 */ /* 0x000fc600078e0210 */
[----:B------:R-:W-:Y:S04]  /*2c180*/  @P2 STG.E.U16 [R6.64], R24 ;  /* 0x0000001806002986 */ /* 0x000fe8000c101504 */
[----:B----4-:R-:W-:Y:S04]  /*2c190*/  @P6 STG.E.U16 [R18.64], R27 ;  /* 0x0000001b12006986 */ /* 0x010fe8000c101504 */
[----:B---3--:R1:W-:Y:S01]  /*2c1a0*/  @P4 STG.E.U16 [R20.64], R26 ;  /* 0x0000001a14004986 */ /* 0x0083e2000c101504 */
[----:B0-----:R-:W-:Y:S02]  /*2c1b0*/  PRMT R23, R26, 0x7632, R23 ;  /* 0x000076321a177816 */ /* 0x001fe40000000017 */
[----:B-1----:R-:W-:-:S02]  /*2c1c0*/  PRMT R21, R27, 0x7632, R21 ;  /* 0x000076321b157816 */ /* 0x002fc40000000015 */
[----:B------:R-:W3:Y:S04]  /*2c1d0*/  LDL.LU R27, [R1+0x1d8] ;  /* 0x0001d800011b7983 */ /* 0x000ee80000300800 */
[----:B------:R-:W4:Y:S01]  /*2c1e0*/  LDL.LU R26, [R1+0x138] ;  /* 0x00013800011a7983 */ /* 0x000f220000300800 */
[----:B------:R-:W-:Y:S02]  /*2c1f0*/  ISETP.LT.AND P6, PT, R10, c[0x0][0x178], !P0 ;  /* 0x00005e000a007a0c */ /* 0x000fe400047c1270 */
[----:B------:R-:W-:Y:S02]  /*2c200*/  ISETP.LT.AND P0, PT, R11, c[0x0][0x178], !P0 ;  /* 0x00005e000b007a0c */ /* 0x000fe40004701270 */
[----:B------:R-:W-:Y:S02]  /*2c210*/  IADD3 R6, R22, c[0x0][0x198], RZ ;  /* 0x0000660016067a10 */ /* 0x000fe40007ffe0ff */
[----:B------:R-:W-:-:S02]  /*2c220*/  ISETP.LT.AND P2, PT, R10, c[0x0][0x178], !P1 ;  /* 0x00005e000a007a0c */ /* 0x000fc40004f41270 */
[C---:B------:R-:W-:Y:S01]  /*2c230*/  ISETP.LT.AND P1, PT, R11.reuse, c[0x0][0x178], !P1 ;  /* 0x00005e000b007a0c */ /* 0x040fe20004f21270 */
[----:B------:R-:W-:Y:S01]  /*2c240*/  IMAD.WIDE R4, R6, 0x2, R16 ;  /* 0x0000000206047825 */ /* 0x000fe200078e0210 */
[----:B------:R-:W-:Y:S02]  /*2c250*/  IADD3 R18, R28, 0x69, RZ ;  /* 0x000000691c127810 */ /* 0x000fe40007ffe0ff */
[C---:B------:R-:W-:Y:S01]  /*2c260*/  IADD3 R20, R6.reuse, c[0x0][0x198], RZ ;  /* 0x0000660006147a10 */ /* 0x040fe20007ffe0ff */
[----:B------:R-:W-:Y:S01]  /*2c270*/  IMAD.WIDE R6, R6, 0x2, R2 ;  /* 0x0000000206067825 */ /* 0x000fe200078e0202 */
[----:B------:R-:W-:Y:S01]  /*2c280*/  ISETP.GE.AND P4, PT, R18, c[0x0][0x17c], PT ;  /* 0x00005f0012007a0c */ /* 0x000fe20003f86270 */
[----:B------:R0:W-:Y:S02]  /*2c290*/  @P6 STG.E.U16 [R4.64], R21 ;  /* 0x0000001504006986 */ /* 0x0001e4000c101504 */
[----:B------:R-:W-:Y:S02]  /*2c2a0*/  IMAD.WIDE R18, R20, 0x2, R16 ;  /* 0x0000000214127825 */ /* 0x000fe400078e0210 */
[----:B------:R1:W-:Y:S01]  /*2c2b0*/  @P0 STG.E.U16 [R6.64], R23 ;  /* 0x0000001706000986 */ /* 0x0003e2000c101504 */
[----:B------:R-:W-:Y:S01]  /*2c2c0*/  ISETP.LT.AND P0, PT, R10, c[0x0][0x178], !P5 ;  /* 0x00005e000a007a0c */ /* 0x000fe20006f01270 */
[----:B0-----:R-:W-:Y:S01]  /*2c2d0*/  IMAD.WIDE R4, R20, 0x2, R2 ;  /* 0x0000000214047825 */ /* 0x001fe200078e0202 */
[----:B------:R-:W-:-:S02]  /*2c2e0*/  ISETP.LT.AND P5, PT, R11, c[0x0][0x178], !P5 ;  /* 0x00005e000b007a0c */ /* 0x000fc40006fa1270 */
[C---:B-1----:R-:W-:Y:S02]  /*2c2f0*/  IADD3 R6, R28.reuse, 0x6b, RZ ;  /* 0x0000006b1c067810 */ /* 0x042fe40007ffe0ff */
[----:B------:R-:W-:Y:S01]  /*2c300*/  IADD3 R21, R28, 0x6c, RZ ;  /* 0x0000006c1c157810 */ /* 0x000fe20007ffe0ff */
[----:B--2---:R0:W-:Y:S04]  /*2c310*/  @P2 STG.E.U16 [R18.64], R25 ;  /* 0x0000001912002986 */ /* 0x0041e8000c101504 */
[----:B------:R1:W-:Y:S01]  /*2c320*/  @P1 STG.E.U16 [R4.64], R29 ;  /* 0x0000001d04001986 */ /* 0x0003e2000c101504 */
[----:B0-----:R-:W-:Y:S02]  /*2c330*/  IADD3 R18, R20, c[0x0][0x198], RZ ;  /* 0x0000660014127a10 */ /* 0x001fe40007ffe0ff */
[----:B------:R-:W-:-:S02]  /*2c340*/  PRMT R20, R29, 0x7632, R20 ;  /* 0x000076321d147816 */ /* 0x000fc40000000014 */
[----:B-1----:R-:W2:Y:S01]  /*2c350*/  LDL.LU R29, [R1+0x1f8] ;  /* 0x0001f800011d7983 */ /* 0x002ea20000300800 */
[----:B------:R-:W-:Y:S02]  /*2c360*/  PRMT R19, R25, 0x7632, R19 ;  /* 0x0000763219137816 */ /* 0x000fe40000000013 */
[----:B------:R-:W-:Y:S01]  /*2c370*/  ISETP.LT.AND P1, PT, R10, c[0x0][0x178], !P3 ;  /* 0x00005e000a007a0c */ /* 0x000fe20005f21270 */
[----:B------:R-:W2:Y:S01]  /*2c380*/  LDL.LU R25, [R1+0x118] ;  /* 0x0001180001197983 */ /* 0x000ea20000300800 */
[----:B------:R-:W-:Y:S01]  /*2c390*/  ISETP.GE.AND P2, PT, R6, c[0x0][0x17c], PT ;  /* 0x00005f0006007a0c */ /* 0x000fe20003f46270 */
[----:B------:R-:W-:Y:S01]  /*2c3a0*/  IMAD.WIDE R4, R18, 0x2, R16 ;  /* 0x0000000212047825 */ /* 0x000fe200078e0210 */
[----:B------:R-:W-:-:S03]  /*2c3b0*/  ISETP.LT.AND P3, PT, R11, c[0x0][0x178], !P3 ;  /* 0x00005e000b007a0c */ /* 0x000fc60005f61270 */
[C---:B------:R-:W-:Y:S01]  /*2c3c0*/  IMAD.WIDE R6, R18.reuse, 0x2, R2 ;  /* 0x0000000212067825 */ /* 0x040fe200078e0202 */
[----:B------:R-:W-:Y:S01]  /*2c3d0*/  IADD3 R18, R18, c[0x0][0x198], RZ ;  /* 0x0000660012127a10 */ /* 0x000fe20007ffe0ff */
[----:B------:R0:W-:Y:S04]  /*2c3e0*/  @P0 STG.E.U16 [R4.64], R19 ;  /* 0x0000001304000986 */ /* 0x0001e8000c101504 */
[----:B------:R1:W-:Y:S01]  /*2c3f0*/  @P5 STG.E.U16 [R6.64], R20 ;  /* 0x0000001406005986 */ /* 0x0003e2000c101504 */
[----:B------:R-:W-:Y:S01]  /*2c400*/  ISETP.GE.AND P0, PT, R21, c[0x0][0x17c], PT ;  /* 0x00005f0015007a0c */ /* 0x000fe20003f06270 */
[----:B0-----:R-:W-:-:S04]  /*2c410*/  IMAD.WIDE R4, R18, 0x2, R16 ;  /* 0x0000000212047825 */ /* 0x001fc800078e0210 */
[----:B-1----:R-:W-:Y:S01]  /*2c420*/  IMAD.WIDE R6, R18, 0x2, R2 ;  /* 0x0000000212067825 */ /* 0x002fe200078e0202 */
[----:B---3--:R0:W-:Y:S01]  /*2c430*/  @P1 STG.E.U16 [R4.64], R27 ;  /* 0x0000001b04001986 */ /* 0x0081e2000c101504 */
[----:B------:R-:W-:-:S03]  /*2c440*/  PRMT R20, R27, 0x7632, R20 ;  /* 0x000076321b147816 */ /* 0x000fc60000000014 */
[----:B----4-:R1:W-:Y:S01]  /*2c450*/  @P3 STG.E.U16 [R6.64], R26 ;  /* 0x0000001a06003986 */ /* 0x0103e2000c101504 */
[----:B------:R-:W-:-:S03]  /*2c460*/  PRMT R21, R26, 0x7632, R21 ;  /* 0x000076321a157816 */ /* 0x000fc60000000015 */
[----:B0-----:R-:W3:Y:S04]  /*2c470*/  LDL.LU R27, [R1+0x208] ;  /* 0x00020800011b7983 */ /* 0x001ee80000300800 */
[----:B-1----:R-:W4:Y:S01]  /*2c480*/  LDL.LU R26, [R1+0x1b8] ;  /* 0x0001b800011a7983 */ /* 0x002f220000300800 */
[----:B------:R-:W-:Y:S02]  /*2c490*/  IADD3 R22, R28, 0x6a, RZ ;  /* 0x0000006a1c167810 */ /* 0x000fe40007ffe0ff */
[----:B------:R-:W-:Y:S02]  /*2c4a0*/  ISETP.LT.AND P5, PT, R10, c[0x0][0x178], !P4 ;  /* 0x00005e000a007a0c */ /* 0x000fe400067a1270 */
[----:B------:R-:W-:Y:S02]  /*2c4b0*/  ISETP.GE.AND P6, PT, R22, c[0x0][0x17c], PT ;  /* 0x00005f0016007a0c */ /* 0x000fe40003fc6270 */
[----:B------:R-:W-:-:S02]  /*2c4c0*/  IADD3 R18, R18, c[0x0][0x198], RZ ;  /* 0x0000660012127a10 */ /* 0x000fc40007ffe0ff */
[----:B------:R-:W-:Y:S02]  /*2c4d0*/  IADD3 R19, R28, 0x6d, RZ ;  /* 0x0000006d1c137810 */ /* 0x000fe40007ffe0ff */
[----:B------:R-:W-:Y:S02]  /*2c4e0*/  ISETP.LT.AND P4, PT, R11, c[0x0][0x178], !P4 ;  /* 0x00005e000b007a0c */ /* 0x000fe40006781270 */
[----:B------:R-:W-:Y:S01]  /*2c4f0*/  ISETP.LT.AND P3, PT, R10, c[0x0][0x178], !P6 ;  /* 0x00005e000a007a0c */ /* 0x000fe20007761270 */
[C---:B------:R-:W-:Y:S01]  /*2c500*/  IMAD.WIDE R4, R18.reuse, 0x2, R16 ;  /* 0x0000000212047825 */ /* 0x040fe200078e0210 */
[----:B------:R-:W-:Y:S02]  /*2c510*/  ISETP.GE.AND P1, PT, R19, c[0x0][0x17c], PT ;  /* 0x00005f0013007a0c */ /* 0x000fe40003f26270 */
[C---:B------:R-:W-:Y:S01]  /*2c520*/  IADD3 R19, R18.reuse, c[0x0][0x198], RZ ;  /* 0x0000660012137a10 */ /* 0x040fe20007ffe0ff */
[----:B------:R-:W-:Y:S01]  /*2c530*/  IMAD.WIDE R6, R18, 0x2, R2 ;  /* 0x0000000212067825 */ /* 0x000fe200078e0202 */
[----:B------:R-:W-:Y:S01]  /*2c540*/  ISETP.LT.AND P6, PT, R11, c[0x0][0x178], !P6 ;  /* 0x00005e000b007a0c */ /* 0x000fe200077c1270 */
[----:B------:R0:W-:Y:S01]  /*2c550*/  @P5 STG.E.U16 [R4.64], R20 ;  /* 0x0000001404005986 */ /* 0x0001e2000c101504 */
[----:B------:R-:W-:-:S03]  /*2c560*/  IADD3 R18, R28, 0x6e, RZ ;  /* 0x0000006e1c127810 */ /* 0x000fc60007ffe0ff */
[----:B------:R1:W-:Y:S01]  /*2c570*/  @P4 STG.E.U16 [R6.64], R21 ;  /* 0x0000001506004986 */ /* 0x0003e2000c101504 */
[----:B------:R-:W-:Y:S01]  /*2c580*/  ISETP.LT.AND P5, PT, R10, c[0x0][0x178], !P2 ;  /* 0x00005e000a007a0c */ /* 0x000fe200057a1270 */
[C-C-:B0-----:R-:W-:Y:S01]  /*2c590*/  IMAD.WIDE R4, R19.reuse, 0x2, R16.reuse ;  /* 0x0000000213047825 */ /* 0x141fe200078e0210 */
[----:B------:R-:W-:Y:S02]  /*2c5a0*/  ISETP.GE.AND P4, PT, R18, c[0x0][0x17c], PT ;  /* 0x00005f0012007a0c */ /* 0x000fe40003f86270 */
[----:B------:R-:W-:Y:S02]  /*2c5b0*/  IADD3 R18, R19, c[0x0][0x198], RZ ;  /* 0x0000660013127a10 */ /* 0x000fe40007ffe0ff */
        /* <DEDUP_REMOVED lines=8> */
[----:B------:R-:W-:Y:S01]  /*2c640*/  PRMT R22, R25, 0x7632, R22 ;  /* 0x0000763219167816 */ /* 0x000fe20000000016 */
[----:B------:R-:W2:Y:S04]  /*2c650*/  LDL.LU R29, [R1+0x198] ;  /* 0x00019800011d7983 */ /* 0x000ea80000300800 */
[----:B------:R0:W-:Y:S01]  /*2c660*/  @P6 STG.E.U16 [R4.64], R25 ;  /* 0x0000001904006986 */ /* 0x0001e2000c101504 */
[----:B------:R-:W-:Y:S02]  /*2c670*/  ISETP.LT.AND P6, PT, R10, c[0x0][0x178], !P0 ;  /* 0x00005e000a007a0c */ /* 0x000fe400047c1270 */
[----:B------:R-:W-:Y:S01]  /*2c680*/  ISETP.LT.AND P0, PT, R11, c[0x0][0x178], !P0 ;  /* 0x00005e000b007a0c */ /* 0x000fe20004701270 */
[----:B------:R1:W-:Y:S01]  /*2c690*/  @P5 STG.E.U16 [R6.64], R19 ;  /* 0x0000001306005986 */ /* 0x0003e2000c101504 */
[----:B0-----:R-:W-:-:S04]  /*2c6a0*/  IMAD.WIDE R4, R18, 0x2, R2 ;  /* 0x0000000212047825 */ /* 0x001fc800078e0202 */
[C---:B-1----:R-:W-:Y:S01]  /*2c6b0*/  IMAD.WIDE R6, R20.reuse, 0x2, R16 ;  /* 0x0000000214067825 */ /* 0x042fe200078e0210 */
[----:B------:R0:W-:Y:S03]  /*2c6c0*/  @P2 STG.E.U16 [R4.64], R22 ;  /* 0x0000001604002986 */ /* 0x0001e6000c101504 */
[----:B------:R-:W-:Y:S01]  /*2c6d0*/  IMAD.WIDE R18, R20, 0x2, R2 ;  /* 0x0000000214127825 */ /* 0x000fe200078e0202 */
[----:B---3--:R1:W-:Y:S04]  /*2c6e0*/  @P6 STG.E.U16 [R6.64], R27 ;  /* 0x0000001b06006986 */ /* 0x0083e8000c101504 */
[----:B----4-:R3:W-:Y:S01]  /*2c6f0*/  @P0 STG.E.U16 [R18.64], R26 ;  /* 0x0000001a12000986 */ /* 0x0107e2000c101504 */
[----:B------:R-:W-:-:S02]  /*2c700*/  ISETP.LT.AND P0, PT, R10, c[0x0][0x178], !P1 ;  /* 0x00005e000a007a0c */ /* 0x000fc40004f01270 */
[----:B0-----:R-:W-:Y:S02]  /*2c710*/  PRMT R22, R27, 0x7632, R22 ;  /* 0x000076321b167816 */ /* 0x001fe40000000016 */
[----:B-1----:R-:W-:Y:S01]  /*2c720*/  IADD3 R6, R20, c[0x0][0x198], RZ ;  /* 0x0000660014067a10 */ /* 0x002fe20007ffe0ff */
[----:B------:R-:W4:Y:S04]  /*2c730*/  LDL.LU R27, [R1+0xcc] ;  /* 0x0000cc00011b7983 */ /* 0x000f280000300800 */
[----:B------:R-:W-:Y:S01]  /*2c740*/  IMAD.WIDE R4, R6, 0x2, R16 ;  /* 0x0000000206047825 */ /* 0x000fe200078e0210 */
[----:B------:R-:W-:Y:S02]  /*2c750*/  PRMT R24, R26, 0x7632, R24 ;  /* 0x000076321a187816 */ /* 0x000fe40000000018 */
[----:B---3--:R-:W3:Y:S04]  /*2c760*/  LDL.LU R26, [R1+0xbc] ;  /* 0x0000bc00011a7983 */ /* 0x008ee80000300800 */
[----:B------:R0:W-:Y:S04]  /*2c770*/  @P0 STG.E.U16 [R4.64], R22 ;  /* 0x0000001604000986 */ /* 0x0001e8000c101504 */
[----:B0-----:R-:W2:Y:S01]  /*2c780*/  LDL.LU R5, [R1+0x218] ;  /* 0x0002180001057983 */ /* 0x001ea20000300800 */
[----:B------:R-:W-:-:S02]  /*2c790*/  IADD3 R23, R28, 0x71, RZ ;  /* 0x000000711c177810 */ /* 0x000fc40007ffe0ff */
[C---:B------:R-:W-:Y:S02]  /*2c7a0*/  ISETP.LT.AND P1, PT, R11.reuse, c[0x0][0x178], !P1 ;  /* 0x00005e000b007a0c */ /* 0x040fe40004f21270 */
[----:B------:R-:W-:Y:S02]  /*2c7b0*/  ISETP.LT.AND P6, PT, R10, c[0x0][0x178], !P4 ;  /* 0x00005e000a007a0c */ /* 0x000fe400067c1270 */
[----:B------:R-:W-:Y:S02]  /*2c7c0*/  ISETP.LT.AND P4, PT, R11, c[0x0][0x178], !P4 ;  /* 0x00005e000b007a0c */ /* 0x000fe40006781270 */
[----:B------:R-:W-:Y:S02]  /*2c7d0*/  ISETP.GE.AND P2, PT, R23, c[0x0][0x17c], PT ;  /* 0x00005f0017007a0c */ /* 0x000fe40003f46270 */
[----:B------:R-:W-:Y:S02]  /*2c7e0*/  IADD3 R23, R6, c[0x0][0x198], RZ ;  /* 0x0000660006177a10 */ /* 0x000fe40007ffe0ff */
[----:B------:R-:W-:Y:S01]  /*2c7f0*/  IADD3 R21, R28, 0x70, RZ ;  /* 0x000000701c157810 */ /* 0x000fe20007ffe0ff */
[----:B------:R-:W-:Y:S01]  /*2c800*/  IMAD.WIDE R6, R6, 0x2, R2 ;  /* 0x0000000206067825 */ /* 0x000fe200078e0202 */
[----:B------:R-:W-:-:S02]  /*2c810*/  IADD3 R25, R28, 0x72, RZ ;  /* 0x000000721c197810 */ /* 0x000fc40007ffe0ff */
[----:B------:R-:W-:Y:S01]  /*2c820*/  ISETP.GE.AND P5, PT, R21, c[0x0][0x17c], PT ;  /* 0x00005f0015007a0c */ /* 0x000fe20003fa6270 */
[C---:B------:R-:W-:Y:S01]  /*2c830*/  IMAD.WIDE R18, R23.reuse, 0x2, R16 ;  /* 0x0000000217127825 */ /* 0x040fe200078e0210 */
[----:B------:R0:W-:Y:S03]  /*2c840*/  @P1 STG.E.U16 [R6.64], R24 ;  /* 0x0000001806001986 */ /* 0x0001e6000c101504 */
[----:B------:R-:W-:Y:S01]  /*2c850*/  IMAD.WIDE R20, R23, 0x2, R2 ;  /* 0x0000000217147825 */ /* 0x000fe200078e0202 */
[----:B------:R-:W-:Y:S02]  /*2c860*/  ISETP.GE.AND P0, PT, R25, c[0x0][0x17c], PT ;  /* 0x00005f0019007a0c */ /* 0x000fe40003f06270 */
[----:B------:R-:W3:Y:S01]  /*2c870*/  LDL.LU R25, [R1+0xfc] ;  /* 0x0000fc0001197983 */ /* 0x000ee20000300800 */
[----:B0-----:R-:W-:-:S04]  /*2c880*/  IADD3 R6, R23, c[0x0][0x198], RZ ;  /* 0x0000660017067a10 */ /* 0x001fc80007ffe0ff */
[----:B------:R-:W-:Y:S01]  /*2c890*/  IADD3 R22, R6, c[0x0][0x198], RZ ;  /* 0x0000660006167a10 */ /* 0x000fe20007ffe0ff */
[----:B--2---:R-:W-:Y:S04]  /*2c8a0*/  @P6 STG.E.U16 [R18.64], R5 ;  /* 0x0000000512006986 */ /* 0x004fe8000c101504 */
[----:B------:R0:W-:Y:S02]  /*2c8b0*/  @P4 STG.E.U16 [R20.64], R29 ;  /* 0x0000001d14004986 */ /* 0x0001e4000c101504 */
[----:B0-----:R-:W-:Y:S02]  /*2c8c0*/  PRMT R21, R29, 0x7632, R21 ;  /* 0x000076321d157816 */ /* 0x001fe40000000015 */
[----:B------:R-:W2:Y:S01]  /*2c8d0*/  LDL.LU R29, [R1+0x9c] ;  /* 0x00009c00011d7983 */ /* 0x000ea20000300800 */
[----:B------:R-:W-:-:S02]  /*2c8e0*/  ISETP.LT.AND P4, PT, R10, c[0x0][0x178], !P3 ;  /* 0x00005e000a007a0c */ /* 0x000fc40005f81270 */
[C---:B------:R-:W-:Y:S02]  /*2c8f0*/  ISETP.LT.AND P3, PT, R11.reuse, c[0x0][0x178], !P3 ;  /* 0x00005e000b007a0c */ /* 0x040fe40005f61270 */
[----:B------:R-:W-:Y:S02]  /*2c900*/  ISETP.LT.AND P6, PT, R10, c[0x0][0x178], !P5 ;  /* 0x00005e000a007a0c */ /* 0x000fe40006fc1270 */
[----:B------:R-:W-:Y:S02]  /*2c910*/  ISETP.LT.AND P5, PT, R11, c[0x0][0x178], !P5 ;  /* 0x00005e000b007a0c */ /* 0x000fe40006fa1270 */
[----:B------:R-:W-:Y:S01]  /*2c920*/  PRMT R20, R5, 0x7632, R20 ;  /* 0x0000763205147816 */ /* 0x000fe20000000014 */
[----:B------:R-:W-:Y:S01]  /*2c930*/  IMAD.WIDE R4, R6, 0x2, R16 ;  /* 0x0000000206047825 */ /* 0x000fe200078e0210 */
[----:B------:R-:W-:-:S03]  /*2c940*/  IADD3 R18, R28, 0x73, RZ ;  /* 0x000000731c127810 */ /* 0x000fc60007ffe0ff */
[----:B------:R-:W-:Y:S01]  /*2c950*/  IMAD.WIDE R6, R6, 0x2, R2 ;  /* 0x0000000206067825 */ /* 0x000fe200078e0202 */
[----:B------:R-:W-:Y:S01]  /*2c960*/  ISETP.GE.AND P1, PT, R18, c[0x0][0x17c], PT ;  /* 0x00005f0012007a0c */ /* 0x000fe20003f26270 */
[----:B------:R0:W-:Y:S02]  /*2c970*/  @P4 STG.E.U16 [R4.64], R20 ;  /* 0x0000001404004986 */ /* 0x0001e4000c101504 */
[C---:B------:R-:W-:Y:S02]  /*2c980*/  IMAD.WIDE R18, R22.reuse, 0x2, R16 ;  /* 0x0000000216127825 */ /* 0x040fe400078e0210 */
[----:B------:R1:W-:Y:S04]  /*2c990*/  @P3 STG.E.U16 [R6.64], R21 ;  /* 0x0000001506003986 */ /* 0x0003e8000c101504 */
[----:B----4-:R4:W-:Y:S01]  /*2c9a0*/  @P6 STG.E.U16 [R18.64], R27 ;  /* 0x0000001b12006986 */ /* 0x0109e2000c101504 */
[----:B0-----:R-:W-:Y:S01]  /*2c9b0*/  IMAD.WIDE R4, R22, 0x2, R2 ;  /* 0x0000000216047825 */ /* 0x001fe200078e0202 */
[----:B-1----:R-:W-:-:S04]  /*2c9c0*/  PRMT R6, R27, 0x7632, R6 ;  /* 0x000076321b067816 */ /* 0x002fc80000000006 */
[----:B---3--:R0:W-:Y:S01]  /*2c9d0*/  @P5 STG.E.U16 [R4.64], R26 ;  /* 0x0000001a04005986 */ /* 0x0081e2000c101504 */
[----:B------:R-:W-:-:S03]  /*2c9e0*/  PRMT R7, R26, 0x7632, R7 ;  /* 0x000076321a077816 */ /* 0x000fc60000000007 */
[----:B----4-:R-:W3:Y:S04]  /*2c9f0*/  LDL.LU R27, [R1+0x10c] ;  /* 0x00010c00011b7983 */ /* 0x010ee80000300800 */
[----:B0-----:R-:W4:Y:S01]  /*2ca00*/  LDL.LU R26, [R1+0xec] ;  /* 0x0000ec00011a7983 */ /* 0x001f220000300800 */
[----:B------:R-:W-:Y:S02]  /*2ca10*/  ISETP.LT.AND P3, PT, R10, c[0x0][0x178], !P2 ;  /* 0x00005e000a007a0c */ /* 0x000fe40005761270 */
[----:B------:R-:W-:Y:S02]  /*2ca20*/  ISETP.LT.AND P2, PT, R11, c[0x0][0x178], !P2 ;  /* 0x00005e000b007a0c */ /* 0x000fe40005741270 */
[----:B------:R-:W-:Y:S02]  /*2ca30*/  IADD3 R18, R22, c[0x0][0x198], RZ ;  /* 0x0000660016127a10 */ /* 0x000fe40007ffe0ff */
[----:B------:R-:W-:-:S02]  /*2ca40*/  ISETP.LT.AND P6, PT, R10, c[0x0][0x178], !P0 ;  /* 0x00005e000a007a0c */ /* 0x000fc400047c1270 */
[----:B------:R-:W-:Y:S01]  /*2ca50*/  ISETP.LT.AND P0, PT, R11, c[0x0][0x178], !P0 ;  /* 0x00005e000b007a0c */ /* 0x000fe20004701270 */
[C---:B------:R-:W-:Y:S01]  /*2ca60*/  IMAD.WIDE R4, R18.reuse, 0x2, R16 ;  /* 0x0000000212047825 */ /* 0x040fe200078e0210 */
[----:B------:R-:W-:-:S03]  /*2ca70*/  IADD3 R20, R18, c[0x0][0x198], RZ ;  /* 0x0000660012147a10 */ /* 0x000fc60007ffe0ff */
[----:B------:R-:W-:Y:S01]  /*2ca80*/  IMAD.WIDE R18, R18, 0x2, R2 ;  /* 0x0000000212127825 */ /* 0x000fe200078e0202 */
[----:B------:R0:W-:Y:S04]  /*2ca90*/  @P3 STG.E.U16 [R4.64], R6 ;  /* 0x0000000604003986 */ /* 0x0001e8000c101504 */
[----:B------:R1:W-:Y:S01]  /*2caa0*/  @P2 STG.E.U16 [R18.64], R7 ;  /* 0x0000000712002986 */ /* 0x0003e2000c101504 */
[----:B0-----:R-:W-:-:S04]  /*2cab0*/  IMAD.WIDE R4, R20, 0x2, R16 ;  /* 0x0000000214047825 */ /* 0x001fc800078e0210 */
[----:B-1----:R-:W-:Y:S01]  /*2cac0*/  IMAD.WIDE R6, R20, 0x2, R2 ;  /* 0x0000000214067825 */ /* 0x002fe200078e0202 */
[----:B------:R-:W-:Y:S01]  /*2cad0*/  PRMT R18, R25, 0x7632, R18 ;  /* 0x0000763219127816 */ /* 0x000fe20000000012 */
[----:B------:R0:W-:Y:S04]  /*2cae0*/  @P6 STG.E.U16 [R4.64], R25 ;  /* 0x0000001904006986 */ /* 0x0001e8000c101504 */
[----:B0-----:R-:W4:Y:S01]  /*2caf0*/  LDL.LU R25, [R1+0x1ac] ;  /* 0x0001ac0001197983 */ /* 0x001f220000300800 */
[----:B--2---:R-:W-:-:S03]  /*2cb00*/  PRMT R19, R29, 0x7632, R19 ;  /* 0x000076321d137816 */ /* 0x004fc60000000013 */
[----:B------:R0:W-:Y:S04]  /*2cb10*/  @P0 STG.E.U16 [R6.64], R29 ;  /* 0x0000001d06000986 */ /* 0x0001e8000c101504 */
[----:B0-----:R-:W2:Y:S01]  /*2cb20*/  LDL.LU R29, [R1+0xdc] ;  /* 0x0000dc00011d7983 */ /* 0x001ea20000300800 */
[----:B------:R-:W-:Y:S02]  /*2cb30*/  IADD3 R23, R28, 0x74, RZ ;  /* 0x000000741c177810 */ /* 0x000fe40007ffe0ff */
[----:B------:R-:W-:Y:S02]  /*2cb40*/  ISETP.LT.AND P2, PT, R10, c[0x0][0x178], !P1 ;  /* 0x00005e000a007a0c */ /* 0x000fe40004f41270 */
[----:B------:R-:W-:Y:S02]  /*2cb50*/  ISETP.GE.AND P4, PT, R23, c[0x0][0x17c], PT ;  /* 0x00005f0017007a0c */ /* 0x000fe40003f86270 */
[----:B------:R-:W-:-:S02]  /*2cb60*/  IADD3 R22, R28, 0x75, RZ ;  /* 0x000000751c167810 */ /* 0x000fc40007ffe0ff */
[----:B------:R-:W-:Y:S02]  /*2cb70*/  IADD3 R6, R20, c[0x0][0x198], RZ ;  /* 0x0000660014067a10 */ /* 0x000fe40007ffe0ff */
[C---:B------:R-:W-:Y:S02]  /*2cb80*/  ISETP.LT.AND P1, PT, R11.reuse, c[0x0][0x178], !P1 ;  /* 0x00005e000b007a0c */ /* 0x040fe40004f21270 */
[----:B------:R-:W-:Y:S02]  /*2cb90*/  ISETP.LT.AND P6, PT, R10, c[0x0][0x178], !P4 ;  /* 0x00005e000a007a0c */ /* 0x000fe400067c1270 */
[----:B------:R-:W-:Y:S01]  /*2cba0*/  ISETP.LT.AND P4, PT, R11, c[0x0][0x178], !P4 ;  /* 0x00005e000b007a0c */ /* 0x000fe20006781270 */
[----:B------:R-:W-:Y:S01]  /*2cbb0*/  IMAD.WIDE R4, R6, 0x2, R16 ;  /* 0x0000000206047825 */ /* 0x000fe200078e0210 */
[----:B------:R-:W-:Y:S02]  /*2cbc0*/  ISETP.GE.AND P5, PT, R22, c[0x0][0x17c], PT ;  /* 0x00005f0016007a0c */ /* 0x000fe40003fa6270 */
[----:B------:R-:W-:-:S02]  /*2cbd0*/  IADD3 R21, R28, 0x76, RZ ;  /* 0x000000761c157810 */ /* 0x000fc40007ffe0ff */
[----:B------:R-:W-:Y:S02]  /*2cbe0*/  IADD3 R20, R28, 0x77, RZ ;  /* 0x000000771c147810 */ /* 0x000fe40007ffe0ff */
[C---:B------:R-:W-:Y:S01]  /*2cbf0*/  IADD3 R22, R6.reuse, c[0x0][0x198], RZ ;  /* 0x0000660006167a10 */ /* 0x040fe20007ffe0ff */
[----:B------:R-:W-:Y:S01]  /*2cc00*/  IMAD.WIDE R6, R6, 0x2, R2 ;  /* 0x0000000206067825 */ /* 0x000fe200078e0202 */
[----:B------:R-:W-:Y:S01]  /*2cc10*/  ISETP.GE.AND P3, PT, R21, c[0x0][0x17c], PT ;  /* 0x00005f0015007a0c */ /* 0x000fe20003f66270 */
[----:B------:R0:W-:Y:S01]  /*2cc20*/  @P2 STG.E.U16 [R4.64], R18 ;  /* 0x0000001204002986 */ /* 0x0001e2000c101504 */
[----:B------:R-:W-:Y:S01]  /*2cc30*/  ISETP.GE.AND P0, PT, R20, c[0x0][0x17c], PT ;  /* 0x00005f0014007a0c */ /* 0x000fe20003f06270 */
[C---:B------:R-:W-:Y:S02]  /*2cc40*/  IMAD.WIDE R20, R22.reuse, 0x2, R16 ;  /* 0x0000000216147825 */ /* 0x040fe400078e0210 */
[----:B------:R1:W-:Y:S04]  /*2cc50*/  @P1 STG.E.U16 [R6.64], R19 ;  /* 0x0000001306001986 */ /* 0x0003e8000c101504 */
[----:B---3--:R3:W-:Y:S01]  /*2cc60*/  @P6 STG.E.U16 [R20.64], R27 ;  /* 0x0000001b14006986 */ /* 0x0087e2000c101504 */
[----:B0-----:R-:W-:Y:S01]  /*2cc70*/  IMAD.WIDE R4, R22, 0x2, R2 ;  /* 0x0000000216047825 */ /* 0x001fe200078e0202 */
[----:B-1----:R-:W-:-:S04]  /*2cc80*/  PRMT R6, R27, 0x7632, R6 ;  /* 0x000076321b067816 */ /* 0x002fc80000000006 */
[----:B----4-:R0:W-:Y:S01]  /*2cc90*/  @P4 STG.E.U16 [R4.64], R26 ;  /* 0x0000001a04004986 */ /* 0x0101e2000c101504 */
[----:B------:R-:W-:-:S03]  /*2cca0*/  PRMT R7, R26, 0x7632, R7 ;  /* 0x000076321a077816 */ /* 0x000fc60000000007 */
[----:B---3--:R-:W3:Y:S04]  /*2ccb0*/  LDL.LU R27, [R1+0x1dc] ;  /* 0x0001dc00011b7983 */ /* 0x008ee80000300800 */
        /* <DEDUP_REMOVED lines=110> */
[----:B------:R-:W-:-:S02]  /*2d3a0*/  IADD3 R6, R20, c[0x0][0x198], RZ ;  /* 0x0000660014067a10 */ /* 0x000fc40007ffe0ff */
[C---:B------:R-:W-:Y:S02]  /*2d3b0*/  ISETP.LT.AND P1, PT, R11.reuse, c[0x0][0x178], !P1 ;  /* 0x00005e000b007a0c */ /* 0x040fe40004f21270 */
[----:B------:R-:W-:Y:S02]  /*2d3c0*/  ISETP.LT.AND P2, PT, R10, c[0x0][0x178], !P4 ;  /* 0x00005e000a007a0c */ /* 0x000fe40006741270 */
[----:B------:R-:W-:Y:S01]  /*2d3d0*/  ISETP.LT.AND P4, PT, R11, c[0x0][0x178], !P4 ;  /* 0x00005e000b007a0c */ /* 0x000fe20006781270 */
[----:B------:R-:W-:Y:S01]  /*2d3e0*/  IMAD.WIDE R4, R6, 0x2, R16 ;  /* 0x0000000206047825 */ /* 0x000fe200078e0210 */
[C---:B------:R-:W-:Y:S02]  /*2d3f0*/  IADD3 R21, R28.reuse, 0x82, RZ ;  /* 0x000000821c157810 */ /* 0x040fe40007ffe0ff */
[----:B------:R-:W-:Y:S02]  /*2d400*/  IADD3 R20, R28, 0x83, RZ ;  /* 0x000000831c147810 */ /* 0x000fe40007ffe0ff */
[C---:B------:R-:W-:Y:S01]  /*2d410*/  IADD3 R23, R6.reuse, c[0x0][0x198], RZ ;  /* 0x0000660006177a10 */ /* 0x040fe20007ffe0ff */
[----:B------:R-:W-:Y:S01]  /*2d420*/  IMAD.WIDE R6, R6, 0x2, R2 ;  /* 0x0000000206067825 */ /* 0x000fe200078e0202 */
[----:B------:R-:W-:Y:S01]  /*2d430*/  ISETP.GE.AND P3, PT, R21, c[0x0][0x17c], PT ;  /* 0x00005f0015007a0c */ /* 0x000fe20003f66270 */
[----:B------:R0:W-:Y:S01]  /*2d440*/  @P6 STG.E.U16 [R4.64], R18 ;  /* 0x0000001204006986 */ /* 0x0001e2000c101504 */
[----:B------:R-:W-:Y:S01]  /*2d450*/  ISETP.GE.AND P0, PT, R20, c[0x0][0x17c], PT ;  /* 0x00005f0014007a0c */ /* 0x000fe20003f06270 */
[----:B------:R-:W-:-:S02]  /*2d460*/  IMAD.WIDE R20, R23, 0x2, R16 ;  /* 0x0000000217147825 */ /* 0x000fc400078e0210 */
[----:B------:R-:W-:Y:S02]  /*2d470*/  @P1 STG.E.U16 [R6.64], R19 ;  /* 0x0000001306001986 */ /* 0x000fe4000c101504 */
[----:B0-----:R-:W-:Y:S02]  /*2d480*/  IMAD.WIDE R4, R23, 0x2, R2 ;  /* 0x0000000217047825 */ /* 0x001fe400078e0202 */
[----:B---3--:R0:W-:Y:S04]  /*2d490*/  @P2 STG.E.U16 [R20.64], R27 ;  /* 0x0000001b14002986 */ /* 0x0081e8000c101504 */
[----:B----4-:R1:W-:Y:S01]  /*2d4a0*/  @P4 STG.E.U16 [R4.64], R26 ;  /* 0x0000001a04004986 */ /* 0x0103e2000c101504 */
[----:B0-----:R-:W-:-:S03]  /*2d4b0*/  PRMT R20, R26, 0x7632, R20 ;  /* 0x000076321a147816 */ /* 0x001fc60000000014 */
[----:B-1----:R-:W3:Y:S01]  /*2d4c0*/  LDL.LU R26, [R1+0x290] ;  /* 0x00029000011a7983 */ /* 0x002ee20000300800 */
[----:B------:R-:W-:-:S04]  /*2d4d0*/  IADD3 R22, R28, 0x81, RZ ;  /* 0x000000811c167810 */ /* 0x000fc80007ffe0ff */
[----:B------:R-:W-:-:S04]  /*2d4e0*/  ISETP.GE.AND P5, PT, R22, c[0x0][0x17c], PT ;  /* 0x00005f0016007a0c */ /* 0x000fc80003fa6270 */
[----:B------:R-:W-:Y:S02]  /*2d4f0*/  ISETP.LT.AND P2, PT, R10, c[0x0][0x178], !P5 ;  /* 0x00005e000a007a0c */ /* 0x000fe40006f41270 */
[----:B------:R-:W-:Y:S02]  /*2d500*/  ISETP.LT.AND P5, PT, R11, c[0x0][0x178], !P5 ;  /* 0x00005e000b007a0c */ /* 0x000fe40006fa1270 */
[----:B------:R-:W-:Y:S02]  /*2d510*/  IADD3 R6, R28, 0x85, RZ ;  /* 0x000000851c067810 */ /* 0x000fe40007ffe0ff */
[----:B------:R-:W-:Y:S02]  /*2d520*/  IADD3 R18, R23, c[0x0][0x198], RZ ;  /* 0x0000660017127a10 */ /* 0x000fe40007ffe0ff */
[----:B------:R-:W-:Y:S02]  /*2d530*/  ISETP.GE.AND P1, PT, R6, c[0x0][0x17c], PT ;  /* 0x00005f0006007a0c */ /* 0x000fe40003f26270 */
[----:B------:R-:W-:Y:S01]  /*2d540*/  PRMT R19, R27, 0x7632, R19 ;  /* 0x000076321b137816 */ /* 0x000fe20000000013 */
[----:B------:R-:W-:Y:S01]  /*2d550*/  IMAD.WIDE R6, R18, 0x2, R16 ;  /* 0x0000000212067825 */ /* 0x000fe200078e0210 */
[----:B------:R-:W-:Y:S01]  /*2d560*/  ISETP.LT.AND P4, PT, R10, c[0x0][0x178], !P3 ;  /* 0x00005e000a007a0c */ /* 0x000fe20005f81270 */
[----:B------:R-:W4:Y:S01]  /*2d570*/  LDL.LU R27, [R1+0x1c0] ;  /* 0x0001c000011b7983 */ /* 0x000f220000300800 */
[----:B------:R-:W-:Y:S01]  /*2d580*/  ISETP.LT.AND P3, PT, R11, c[0x0][0x178], !P3 ;  /* 0x00005e000b007a0c */ /* 0x000fe20005f61270 */
[C-C-:B------:R-:W-:Y:S01]  /*2d590*/  IMAD.WIDE R4, R18.reuse, 0x2, R2.reuse ;  /* 0x0000000212047825 */ /* 0x140fe200078e0202 */
[----:B------:R-:W-:Y:S01]  /*2d5a0*/  IADD3 R18, R18, c[0x0][0x198], RZ ;  /* 0x0000660012127a10 */ /* 0x000fe20007ffe0ff */
[----:B------:R0:W-:Y:S04]  /*2d5b0*/  @P2 STG.E.U16 [R6.64], R19 ;  /* 0x0000001306002986 */ /* 0x0001e8000c101504 */
[----:B------:R1:W-:Y:S01]  /*2d5c0*/  @P5 STG.E.U16 [R4.64], R20 ;  /* 0x0000001404005986 */ /* 0x0003e2000c101504 */
[----:B0-----:R-:W-:-:S04]  /*2d5d0*/  IMAD.WIDE R6, R18, 0x2, R2 ;  /* 0x0000000212067825 */ /* 0x001fc800078e0202 */
[----:B-1----:R-:W-:-:S05]  /*2d5e0*/  IMAD.WIDE R4, R18, 0x2, R16 ;  /* 0x0000000212047825 */ /* 0x002fca00078e0210 */
[----:B------:R-:W-:Y:S04]  /*2d5f0*/  @P4 STG.E.U16 [R4.64], R25 ;  /* 0x0000001904004986 */ /* 0x000fe8000c101504 */
[----:B--2---:R0:W-:Y:S01]  /*2d600*/  @P3 STG.E.U16 [R6.64], R29 ;  /* 0x0000001d06003986 */ /* 0x0041e2000c101504 */
[----:B------:R-:W-:-:S03]  /*2d610*/  PRMT R20, R29, 0x7632, R20 ;  /* 0x000076321d147816 */ /* 0x000fc60000000014 */
[----:B0-----:R-:W2:Y:S01]  /*2d620*/  LDL.LU R29, [R1+0x280] ;  /* 0x00028000011d7983 */ /* 0x001ea20000300800 */
[----:B------:R-:W-:Y:S02]  /*2d630*/  IADD3 R22, R28, 0x84, RZ ;  /* 0x000000841c167810 */ /* 0x000fe40007ffe0ff */
[----:B------:R-:W-:Y:S02]  /*2d640*/  ISETP.LT.AND P5, PT, R10, c[0x0][0x178], !P0 ;  /* 0x00005e000a007a0c */ /* 0x000fe400047a1270 */
[----:B------:R-:W-:Y:S02]  /*2d650*/  ISETP.GE.AND P6, PT, R22, c[0x0][0x17c], PT ;  /* 0x00005f0016007a0c */ /* 0x000fe40003fc6270 */
[----:B------:R-:W-:Y:S02]  /*2d660*/  IADD3 R21, R28, 0x86, RZ ;  /* 0x000000861c157810 */ /* 0x000fe40007ffe0ff */
[----:B------:R-:W-:Y:S02]  /*2d670*/  IADD3 R18, R18, c[0x0][0x198], RZ ;  /* 0x0000660012127a10 */ /* 0x000fe40007ffe0ff */
[----:B------:R-:W-:-:S02]  /*2d680*/  IADD3 R19, R28, 0x87, RZ ;  /* 0x000000871c137810 */ /* 0x000fc40007ffe0ff */
[----:B------:R-:W-:Y:S02]  /*2d690*/  ISETP.LT.AND P0, PT, R11, c[0x0][0x178], !P0 ;  /* 0x00005e000b007a0c */ /* 0x000fe40004701270 */
[----:B------:R-:W-:Y:S01]  /*2d6a0*/  ISETP.LT.AND P3, PT, R10, c[0x0][0x178], !P6 ;  /* 0x00005e000a007a0c */ /* 0x000fe20007761270 */
[C---:B------:R-:W-:Y:S01]  /*2d6b0*/  IMAD.WIDE R4, R18.reuse, 0x2, R16 ;  /* 0x0000000212047825 */ /* 0x040fe200078e0210 */
[----:B------:R-:W-:Y:S02]  /*2d6c0*/  ISETP.GE.AND P2, PT, R21, c[0x0][0x17c], PT ;  /* 0x00005f0015007a0c */ /* 0x000fe40003f46270 */
[----:B------:R-:W-:Y:S02]  /*2d6d0*/  ISETP.GE.AND P4, PT, R19, c[0x0][0x17c], PT ;  /* 0x00005f0013007a0c */ /* 0x000fe40003f86270 */
[----:B------:R-:W-:Y:S02]  /*2d6e0*/  PRMT R21, R25, 0x7632, R21 ;  /* 0x0000763219157816 */ /* 0x000fe40000000015 */
[C---:B------:R-:W-:Y:S01]  /*2d6f0*/  IADD3 R19, R18.reuse, c[0x0][0x198], RZ ;  /* 0x0000660012137a10 */ /* 0x040fe20007ffe0ff */
[----:B------:R-:W-:Y:S01]  /*2d700*/  IMAD.WIDE R6, R18, 0x2, R2 ;  /* 0x0000000212067825 */ /* 0x000fe200078e0202 */
[----:B------:R-:W2:Y:S01]  /*2d710*/  LDL.LU R25, [R1+0x2c0] ;  /* 0x0002c00001197983 */ /* 0x000ea20000300800 */
        /* <DEDUP_REMOVED lines=16> */
[----:B----4-:R0:W-:Y:S01]  /*2d820*/  @P6 STG.E.U16 [R4.64], R27 ;  /* 0x0000001b04006986 */ /* 0x0101e2000c101504 */
[----:B------:R-:W-:Y:S02]  /*2d830*/  ISETP.LT.AND P6, PT, R10, c[0x0][0x178], !P2 ;  /* 0x00005e000a007a0c */ /* 0x000fe400057c1270 */
[----:B------:R-:W-:Y:S02]  /*2d840*/  ISETP.LT.AND P2, PT, R11, c[0x0][0x178], !P2 ;  /* 0x00005e000b007a0c */ /* 0x000fe40005741270 */
[C---:B------:R-:W-:Y:S01]  /*2d850*/  IADD3 R20, R18.reuse, c[0x0][0x198], RZ ;  /* 0x0000660012147a10 */ /* 0x040fe20007ffe0ff */
[----:B------:R1:W-:Y:S01]  /*2d860*/  @P0 STG.E.U16 [R6.64], R19 ;  /* 0x0000001306000986 */ /* 0x0003e2000c101504 */
[----:B------:R-:W-:Y:S01]  /*2d870*/  PRMT R21, R27, 0x7632, R21 ;  /* 0x000076321b157816 */ /* 0x000fe20000000015 */
[----:B0-----:R-:W-:Y:S02]  /*2d880*/  IMAD.WIDE R4, R18, 0x2, R2 ;  /* 0x0000000212047825 */ /* 0x001fe400078e0202 */
[----:B------:R-:W4:Y:S02]  /*2d890*/  LDL.LU R27, [R1+0x2b0] ;  /* 0x0002b000011b7983 */ /* 0x000f240000300800 */
[----:B-1----:R-:W-:-:S02]  /*2d8a0*/  IMAD.WIDE R6, R20, 0x2, R16 ;  /* 0x0000000214067825 */ /* 0x002fc400078e0210 */
[----:B------:R-:W-:Y:S02]  /*2d8b0*/  @P1 STG.E.U16 [R4.64], R21 ;  /* 0x0000001504001986 */ /* 0x000fe4000c101504 */
[----:B------:R-:W-:Y:S02]  /*2d8c0*/  IMAD.WIDE R18, R20, 0x2, R2 ;  /* 0x0000000214127825 */ /* 0x000fe400078e0202 */
[----:B--2---:R-:W-:Y:S04]  /*2d8d0*/  @P6 STG.E.U16 [R6.64], R29 ;  /* 0x0000001d06006986 */ /* 0x004fe8000c101504 */
[----:B------:R0:W-:Y:S02]  /*2d8e0*/  @P2 STG.E.U16 [R18.64], R12 ;  /* 0x0000000c12002986 */ /* 0x0001e4000c101504 */
[----:B0-----:R-:W-:-:S02]  /*2d8f0*/  PRMT R12, R29, 0x7632, R12 ;  /* 0x000076321d0c7816 */ /* 0x001fc4000000000c */
[----:B------:R-:W2:Y:S01]  /*2d900*/  LDL.LU R29, [R1+0x1e0] ;  /* 0x0001e000011d7983 */ /* 0x000ea20000300800 */
[----:B------:R-:W-:Y:S02]  /*2d910*/  IADD3 R22, R28, 0x8a, RZ ;  /* 0x0000008a1c167810 */ /* 0x000fe40007ffe0ff */
[----:B------:R-:W-:Y:S02]  /*2d920*/  ISETP.LT.AND P2, PT, R10, c[0x0][0x178], !P4 ;  /* 0x00005e000a007a0c */ /* 0x000fe40006741270 */
[C---:B------:R-:W-:Y:S02]  /*2d930*/  ISETP.LT.AND P4, PT, R11.reuse, c[0x0][0x178], !P4 ;  /* 0x00005e000b007a0c */ /* 0x040fe40006781270 */
[----:B------:R-:W-:Y:S02]  /*2d940*/  IADD3 R6, R20, c[0x0][0x198], RZ ;  /* 0x0000660014067a10 */ /* 0x000fe40007ffe0ff */
[----:B------:R-:W-:Y:S02]  /*2d950*/  ISETP.LT.AND P6, PT, R10, c[0x0][0x178], !P5 ;  /* 0x00005e000a007a0c */ /* 0x000fe40006fc1270 */
[----:B------:R-:W-:-:S02]  /*2d960*/  ISETP.LT.AND P5, PT, R11, c[0x0][0x178], !P5 ;  /* 0x00005e000b007a0c */ /* 0x000fc40006fa1270 */
[----:B------:R-:W-:Y:S02]  /*2d970*/  IADD3 R23, R28, 0x8b, RZ ;  /* 0x0000008b1c177810 */ /* 0x000fe40007ffe0ff */
[----:B------:R-:W-:Y:S02]  /*2d980*/  ISETP.GE.AND P0, PT, R22, c[0x0][0x17c], PT ;  /* 0x00005f0016007a0c */ /* 0x000fe40003f06270 */
[C---:B------:R-:W-:Y:S01]  /*2d990*/  IADD3 R22, R6.reuse, c[0x0][0x198], RZ ;  /* 0x0000660006167a10 */ /* 0x040fe20007ffe0ff */
[----:B------:R-:W-:Y:S01]  /*2d9a0*/  IMAD.WIDE R4, R6, 0x2, R16 ;  /* 0x0000000206047825 */ /* 0x000fe200078e0210 */
[----:B------:R-:W-:Y:S02]  /*2d9b0*/  ISETP.GE.AND P1, PT, R23, c[0x0][0x17c], PT ;  /* 0x00005f0017007a0c */ /* 0x000fe40003f26270 */
[----:B------:R-:W-:Y:S01]  /*2d9c0*/  PRMT R23, R12, 0x7632, R23 ;  /* 0x000076320c177816 */ /* 0x000fe20000000017 */
[----:B------:R-:W-:Y:S01]  /*2d9d0*/  IMAD.WIDE R6, R6, 0x2, R2 ;  /* 0x0000000206067825 */ /* 0x000fe200078e0202 */
[----:B------:R-:W-:Y:S03]  /*2d9e0*/  @P2 STG.E.U16 [R4.64], R12 ;  /* 0x0000000c04002986 */ /* 0x000fe6000c101504 */
[C---:B------:R-:W-:Y:S01]  /*2d9f0*/  IMAD.WIDE R18, R22.reuse, 0x2, R16 ;  /* 0x0000000216127825 */ /* 0x040fe200078e0210 */
[----:B------:R-:W-:Y:S03]  /*2da00*/  @P4 STG.E.U16 [R6.64], R23 ;  /* 0x0000001706004986 */ /* 0x000fe6000c101504 */
[----:B------:R-:W-:Y:S01]  /*2da10*/  IMAD.WIDE R20, R22, 0x2, R2 ;  /* 0x0000000216147825 */ /* 0x000fe200078e0202 */
[----:B------:R-:W-:Y:S04]  /*2da20*/  @P6 STG.E.U16 [R18.64], R25 ;  /* 0x0000001912006986 */ /* 0x000fe8000c101504 */
[----:B---3--:R0:W-:Y:S02]  /*2da30*/  @P5 STG.E.U16 [R20.64], R26 ;  /* 0x0000001a14005986 */ /* 0x0081e4000c101504 */
[----:B0-----:R-:W-:-:S02]  /*2da40*/  PRMT R20, R26, 0x7632, R20 ;  /* 0x000076321a147816 */ /* 0x001fc40000000014 */
[----:B------:R-:W3:Y:S01]  /*2da50*/  LDL.LU R26, [R1+0x2a0] ;  /* 0x0002a000011a7983 */ /* 0x000ee20000300800 */
[----:B------:R-:W-:Y:S02]  /*2da60*/  ISETP.LT.AND P4, PT, R10, c[0x0][0x178], !P3 ;  /* 0x00005e000a007a0c */ /* 0x000fe40005f81270 */
[----:B------:R-:W-:Y:S02]  /*2da70*/  IADD3 R6, R22, c[0x0][0x198], RZ ;  /* 0x0000660016067a10 */ /* 0x000fe40007ffe0ff */
[C---:B------:R-:W-:Y:S02]  /*2da80*/  ISETP.LT.AND P3, PT, R11.reuse, c[0x0][0x178], !P3 ;  /* 0x00005e000b007a0c */ /* 0x040fe40005f61270 */
[----:B------:R-:W-:Y:S02]  /*2da90*/  ISETP.LT.AND P5, PT, R10, c[0x0][0x178], !P0 ;  /* 0x00005e000a007a0c */ /* 0x000fe400047a1270 */
[----:B------:R-:W-:Y:S01]  /*2daa0*/  ISETP.LT.AND P0, PT, R11, c[0x0][0x178], !P0 ;  /* 0x00005e000b007a0c */ /* 0x000fe20004701270 */
[----:B------:R-:W-:Y:S01]  /*2dab0*/  IMAD.WIDE R4, R6, 0x2, R16 ;  /* 0x0000000206047825 */ /* 0x000fe200078e0210 */
[----:B------:R-:W-:-:S02]  /*2dac0*/  PRMT R12, R25, 0x7632, R12 ;  /* 0x00007632190c7816 */ /* 0x000fc4000000000c */
[----:B------:R-:W-:Y:S02]  /*2dad0*/  IADD3 R18, R28, 0x8d, RZ ;  /* 0x0000008d1c127810 */ /* 0x000fe40007ffe0ff */
[C---:B------:R-:W-:Y:S01]  /*2dae0*/  IADD3 R21, R6.reuse, c[0x0][0x198], RZ ;  /* 0x0000660006157a10 */ /* 0x040fe20007ffe0ff */
[----:B------:R-:W-:Y:S01]  /*2daf0*/  IMAD.WIDE R6, R6, 0x2, R2 ;  /* 0x0000000206067825 */ /* 0x000fe200078e0202 */
[----:B------:R-:W-:Y:S01]  /*2db00*/  ISETP.GE.AND P6, PT, R18, c[0x0][0x17c], PT ;  /* 0x00005f0012007a0c */ /* 0x000fe20003fc6270 */
[----:B------:R0:W-:Y:S02]  /*2db10*/  @P4 STG.E.U16 [R4.64], R12 ;  /* 0x0000000c04004986 */ /* 0x0001e4000c101504 */
[C---:B------:R-:W-:Y:S02]  /*2db20*/  IMAD.WIDE R18, R21.reuse, 0x2, R16 ;  /* 0x0000000215127825 */ /* 0x040fe400078e0210 */
[----:B------:R-:W-:Y:S04]  /*2db30*/  @P3 STG.E.U16 [R6.64], R20 ;  /* 0x0000001406003986 */ /* 0x000fe8000c101504 */
[----:B----4-:R1:W-:Y:S01]  /*2db40*/  @P5 STG.E.U16 [R18.64], R27 ;  /* 0x0000001b12005986 */ /* 0x0103e2000c101504 */
[----:B0-----:R-:W-:-:S05]  /*2db50*/  IMAD.WIDE R4, R21, 0x2, R2 ;  /* 0x0000000215047825 */ /* 0x001fca00078e0202 */
[----:B--2---:R0:W-:Y:S01]  /*2db60*/  @P0 STG.E.U16 [R4.64], R29 ;  /* 0x0000001d04000986 */ /* 0x0041e2000c101504 */
[----:B-1----:R-:W-:-:S03]  /*2db70*/  PRMT R19, R29, 0x7632, R19 ;  /* 0x000076321d137816 */ /* 0x002fc60000000013 */
[----:B0-----:R-:W2:Y:S01]  /*2db80*/  LDL.LU R29, [R1+0x2d0] ;  /* 0x0002d000011d7983 */ /* 0x001ea20000300800 */
[----:B------:R-:W-:Y:S02]  /*2db90*/  IADD3 R24, R28, 0x8c, RZ ;  /* 0x0000008c1c187810 */ /* 0x000fe40007ffe0ff */
[----:B------:R-:W-:Y:S02]  /*2dba0*/  ISETP.LT.AND P5, PT, R10, c[0x0][0x178], !P1 ;  /* 0x00005e000a007a0c */ /* 0x000fe40004fa1270 */
[----:B------:R-:W-:Y:S02]  /*2dbb0*/  ISETP.LT.AND P1, PT, R11, c[0x0][0x178], !P1 ;  /* 0x00005e000b007a0c */ /* 0x000fe40004f21270 */
[----:B------:R-:W-:Y:S02]  /*2dbc0*/  ISETP.GE.AND P2, PT, R24, c[0x0][0x17c], PT ;  /* 0x00005f0018007a0c */ /* 0x000fe40003f46270 */
[----:B------:R-:W-:Y:S01]  /*2dbd0*/  IADD3 R6, R28, 0x8f, RZ ;  /* 0x0000008f1c067810 */ /* 0x000fe20007ffe0ff */
[----:B------:R-:W4:Y:S01]  /*2dbe0*/  LDL.LU R24, [R1+0x250] ;  /* 0x0002500001187983 */ /* 0x000f220000300800 */
[----:B------:R-:W-:-:S02]  /*2dbf0*/  IADD3 R12, R21, c[0x0][0x198], RZ ;  /* 0x00006600150c7a10 */ /* 0x000fc40007ffe0ff */
[----:B------:R-:W-:Y:S02]  /*2dc00*/  ISETP.GE.AND P3, PT, R6, c[0x0][0x17c], PT ;  /* 0x00005f0006007a0c */ /* 0x000fe40003f66270 */
[----:B------:R-:W-:Y:S01]  /*2dc10*/  ISETP.LT.AND P0, PT, R10, c[0x0][0x178], !P2 ;  /* 0x00005e000a007a0c */ /* 0x000fe20005701270 */
[C---:B------:R-:W-:Y:S01]  /*2dc20*/  IMAD.WIDE R6, R12.reuse, 0x2, R16 ;  /* 0x000000020c067825 */ /* 0x040fe200078e0210 */
[----:B------:R-:W-:Y:S02]  /*2dc30*/  PRMT R18, R27, 0x7632, R18 ;  /* 0x000076321b127816 */ /* 0x000fe40000000012 */
[----:B------:R-:W4:Y:S01]  /*2dc40*/  LDL.LU R27, [R1+0x264] ;  /* 0x00026400011b7983 */ /* 0x000f220000300800 */
[C---:B------:R-:W-:Y:S01]  /*2dc50*/  IMAD.WIDE R4, R12.reuse, 0x2, R2 ;  /* 0x000000020c047825 */ /* 0x040fe200078e0202 */
[----:B------:R-:W-:Y:S02]  /*2dc60*/  IADD3 R12, R12, c[0x0][0x198], RZ ;  /* 0x000066000c0c7a10 */ /* 0x000fe40007ffe0ff */
[----:B------:R-:W-:Y:S04]  /*2dc70*/  @P5 STG.E.U16 [R6.64], R18 ;  /* 0x0000001206005986 */ /* 0x000fe8000c101504 */
[----:B------:R0:W-:Y:S02]  /*2dc80*/  @P1 STG.E.U16 [R4.64], R19 ;  /* 0x0000001304001986 */ /* 0x0001e4000c101504 */
[----:B0-----:R-:W-:-:S05]  /*2dc90*/  IMAD.WIDE R4, R12, 0x2, R16 ;  /* 0x000000020c047825 */ /* 0x001fca00078e0210 */
[----:B---3--:R0:W-:Y:S01]  /*2dca0*/  @P0 STG.E.U16 [R4.64], R26 ;  /* 0x0000001a04000986 */ /* 0x0081e2000c101504 */
[----:B------:R-:W-:-:S03]  /*2dcb0*/  PRMT R19, R26, 0x7632, R19 ;  /* 0x000076321a137816 */ /* 0x000fc60000000013 */
[----:B0-----:R-:W3:Y:S01]  /*2dcc0*/  LDL.LU R26, [R1+0x244] ;  /* 0x00024400011a7983 */ /* 0x001ee20000300800 */
[----:B------:R-:W-:Y:S02]  /*2dcd0*/  ISETP.LT.AND P2, PT, R11, c[0x0][0x178], !P2 ;  /* 0x00005e000b007a0c */ /* 0x000fe40005741270 */
[----:B------:R-:W-:Y:S01]  /*2dce0*/  IADD3 R22, R28, 0x8e, RZ ;  /* 0x0000008e1c167810 */ /* 0x000fe20007ffe0ff */
[----:B------:R-:W-:Y:S01]  /*2dcf0*/  IMAD.WIDE R6, R12, 0x2, R2 ;  /* 0x000000020c067825 */ /* 0x000fe200078e0202 */
[----:B------:R-:W-:Y:S01]  /*2dd00*/  ISETP.LT.AND P1, PT, R10, c[0x0][0x178], !P6 ;  /* 0x00005e000a007a0c */ /* 0x000fe20007721270 */
[----:B------:R-:W3:Y:S01]  /*2dd10*/  LDL.LU R25, [R1+0x274] ;  /* 0x0002740001197983 */ /* 0x000ee20000300800 */
[----:B------:R-:W-:Y:S02]  /*2dd20*/  ISETP.GE.AND P4, PT, R22, c[0x0][0x17c], PT ;  /* 0x00005f0016007a0c */ /* 0x000fe40003f86270 */
[----:B------:R-:W-:Y:S02]  /*2dd30*/  IADD3 R18, R28, 0x91, RZ ;  /* 0x000000911c127810 */ /* 0x000fe40007ffe0ff */
[----:B------:R-:W-:-:S02]  /*2dd40*/  IADD3 R12, R12, c[0x0][0x198], RZ ;  /* 0x000066000c0c7a10 */ /* 0x000fc40007ffe0ff */
[----:B------:R-:W-:Y:S01]  /*2dd50*/  ISETP.LT.AND P6, PT, R11, c[0x0][0x178], !P6 ;  /* 0x00005e000b007a0c */ /* 0x000fe200077c1270 */
[----:B------:R0:W-:Y:S01]  /*2dd60*/  @P2 STG.E.U16 [R6.64], R8 ;  /* 0x0000000806002986 */ /* 0x0001e2000c101504 */
[----:B------:R-:W-:Y:S01]  /*2dd70*/  ISETP.LT.AND P2, PT, R10, c[0x0][0x178], !P4 ;  /* 0x00005e000a007a0c */ /* 0x000fe20006741270 */
[----:B------:R-:W-:Y:S01]  /*2dd80*/  IMAD.WIDE R4, R12, 0x2, R16 ;  /* 0x000000020c047825 */ /* 0x000fe200078e0210 */
[----:B------:R-:W-:Y:S02]  /*2dd90*/  ISETP.GE.AND P0, PT, R18, c[0x0][0x17c], PT ;  /* 0x00005f0012007a0c */ /* 0x000fe40003f06270 */
[----:B------:R-:W-:Y:S02]  /*2dda0*/  PRMT R18, R8, 0x7632, R18 ;  /* 0x0000763208127816 */ /* 0x000fe40000000012 */
[----:B------:R1:W-:Y:S01]  /*2ddb0*/  @P1 STG.E.U16 [R4.64], R19 ;  /* 0x0000001304001986 */ /* 0x0003e2000c101504 */
[C---:B0-----:R-:W-:Y:S01]  /*2ddc0*/  IADD3 R8, R12.reuse, c[0x0][0x198], RZ ;  /* 0x000066000c087a10 */ /* 0x041fe20007ffe0ff */
[----:B------:R-:W-:-:S04]  /*2ddd0*/  IMAD.WIDE R6, R12, 0x2, R2 ;  /* 0x000000020c067825 */ /* 0x000fc800078e0202 */
[C---:B-1----:R-:W-:Y:S01]  /*2dde0*/  IMAD.WIDE R4, R8.reuse, 0x2, R16 ;  /* 0x0000000208047825 */ /* 0x042fe200078e0210 */
[----:B------:R0:W-:Y:S02]  /*2ddf0*/  @P6 STG.E.U16 [R6.64], R18 ;  /* 0x0000001206006986 */ /* 0x0001e4000c101504 */
[C---:B0-----:R-:W-:Y:S02]  /*2de00*/  IADD3 R18, R8.reuse, c[0x0][0x198], RZ ;  /* 0x0000660008127a10 */ /* 0x041fe40007ffe0ff */
[----:B--2---:R0:W-:Y:S02]  /*2de10*/  @P2 STG.E.U16 [R4.64], R29 ;  /* 0x0000001d04002986 */ /* 0x0041e4000c101504 */
[----:B0-----:R-:W-:Y:S01]  /*2de20*/  IMAD.WIDE R4, R8, 0x2, R2 ;  /* 0x0000000208047825 */ /* 0x001fe200078e0202 */
[----:B------:R-:W-:Y:S02]  /*2de30*/  PRMT R8, R29, 0x7632, R8 ;  /* 0x000076321d087816 */ /* 0x000fe40000000008 */
[----:B------:R-:W2:Y:S01]  /*2de40*/  LDL.LU R29, [R1+0x224] ;  /* 0x00022400011d7983 */ /* 0x000ea20000300800 */
[----:B------:R-:W-:-:S02]  /*2de50*/  ISETP.LT.AND P4, PT, R11, c[0x0][0x178], !P4 ;  /* 0x00005e000b007a0c */ /* 0x000fc40006781270 */
[----:B------:R-:W-:Y:S02]  /*2de60*/  ISETP.LT.AND P6, PT, R10, c[0x0][0x178], !P3 ;  /* 0x00005e000a007a0c */ /* 0x000fe40005fc1270 */
[C---:B------:R-:W-:Y:S02]  /*2de70*/  IADD3 R20, R28.reuse, 0x90, RZ ;  /* 0x000000901c147810 */ /* 0x040fe40007ffe0ff */
[----:B------:R-:W-:Y:S02]  /*2de80*/  IADD3 R6, R28, 0x93, RZ ;  /* 0x000000931c067810 */ /* 0x000fe40007ffe0ff */
[----:B------:R-:W-:Y:S02]  /*2de90*/  ISETP.GE.AND P5, PT, R20, c[0x0][0x17c], PT ;  /* 0x00005f0014007a0c */ /* 0x000fe40003fa6270 */
[----:B------:R-:W-:Y:S01]  /*2dea0*/  ISETP.GE.AND P2, PT, R6, c[0x0][0x17c], PT ;  /* 0x00005f0006007a0c */ /* 0x000fe20003f46270 */
[----:B------:R-:W-:Y:S01]  /*2deb0*/  IMAD.WIDE R6, R18, 0x2, R16 ;  /* 0x0000000212067825 */ /* 0x000fe200078e0210 */
[----:B------:R-:W-:Y:S01]  /*2dec0*/  ISETP.LT.AND P3, PT, R11, c[0x0][0x178], !P3 ;  /* 0x00005e000b007a0c */ /* 0x000fe20005f61270 */
[----:B----4-:R0:W-:Y:S01]  /*2ded0*/  @P4 STG.E.U16 [R4.64], R24 ;  /* 0x0000001804004986 */ /* 0x0101e2000c101504 */
[----:B------:R-:W-:-:S02]  /*2dee0*/  ISETP.LT.AND P4, PT, R10, c[0x0][0x178], !P5 ;  /* 0x00005e000a007a0c */ /* 0x000fc40006f81270 */
[----:B------:R-:W-:Y:S01]  /*2def0*/  ISETP.LT.AND P5, PT, R11, c[0x0][0x178], !P5 ;  /* 0x00005e000b007a0c */ /* 0x000fe20006fa1270 */
[----:B------:R1:W-:Y:S01]  /*2df00*/  @P6 STG.E.U16 [R6.64], R8 ;  /* 0x0000000806006986 */ /* 0x0003e2000c101504 */
[----:B------:R-:W-:-:S04]  /*2df10*/  IADD3 R12, R28, 0x92, RZ ;  /* 0x000000921c0c7810 */ /* 0x000fc80007ffe0ff */
[----:B------:R-:W-:Y:S02]  /*2df20*/  ISETP.GE.AND P1, PT, R12, c[0x0][0x17c], PT ;  /* 0x00005f000c007a0c */ /* 0x000fe40003f26270 */
[----:B------:R-:W-:Y:S01]  /*2df30*/  PRMT R12, R24, 0x7632, R12 ;  /* 0x00007632180c7816 */ /* 0x000fe2000000000c */
[C---:B0-----:R-:W-:Y:S01]  /*2df40*/  IMAD.WIDE R4, R18.reuse, 0x2, R2 ;  /* 0x0000000212047825 */ /* 0x041fe200078e0202 */
[----:B-1----:R-:W-:-:S04]  /*2df50*/  IADD3 R8, R18, c[0x0][0x198], RZ ;  /* 0x0000660012087a10 */ /* 0x002fc80007ffe0ff */
[----:B------:R0:W-:Y:S01]  /*2df60*/  @P3 STG.E.U16 [R4.64], R12 ;  /* 0x0000000c04003986 */ /* 0x0001e2000c101504 */
[----:B------:R-:W-:-:S04]  /*2df70*/  IMAD.WIDE R6, R8, 0x2, R16 ;  /* 0x0000000208067825 */ /* 0x000fc800078e0210 */
[----:B------:R-:W-:Y:S01]  /*2df80*/  IMAD.WIDE R18, R8, 0x2, R2 ;  /* 0x0000000208127825 */ /* 0x000fe200078e0202 */
[----:B------:R1:W-:Y:S01]  /*2df90*/  @P4 STG.E.U16 [R6.64], R27 ;  /* 0x0000001b06004986 */ /* 0x0003e2000c101504 */
[----:B---3--:R-:W-:Y:S02]  /*2dfa0*/  PRMT R22, R26, 0x7632, R22 ;  /* 0x000076321a167816 */ /* 0x008fe40000000016 */
[----:B0-----:R-:W-:Y:S01]  /*2dfb0*/  PRMT R12, R27, 0x7632, R12 ;  /* 0x000076321b0c7816 */ /* 0x001fe2000000000c */
[----:B------:R0:W-:Y:S04]  /*2dfc0*/  @P5 STG.E.U16 [R18.64], R26 ;  /* 0x0000001a12005986 */ /* 0x0001e8000c101504 */
[----:B-1----:R-:W3:Y:S04]  /*2dfd0*/  LDL.LU R27, [R1+0x294] ;  /* 0x00029400011b7983 */ /* 0x002ee80000300800 */
[----:B0-----:R-:W4:Y:S01]  /*2dfe0*/  LDL.LU R26, [R1+0x1c4] ;  /* 0x0001c400011a7983 */ /* 0x001f220000300800 */
[----:B------:R-:W-:-:S02]  /*2dff0*/  ISETP.LT.AND P4, PT, R10, c[0x0][0x178], !P0 ;  /* 0x00005e000a007a0c */ /* 0x000fc40004781270 */
[C---:B------:R-:W-:Y:S02]  /*2e000*/  ISETP.LT.AND P0, PT, R11.reuse, c[0x0][0x178], !P0 ;  /* 0x00005e000b007a0c */ /* 0x040fe40004701270 */
[----:B------:R-:W-:Y:S02]  /*2e010*/  IADD3 R6, R8, c[0x0][0x198], RZ ;  /* 0x0000660008067a10 */ /* 0x000fe40007ffe0ff */
[----:B------:R-:W-:Y:S02]  /*2e020*/  ISETP.LT.AND P5, PT, R10, c[0x0][0x178], !P1 ;  /* 0x00005e000a007a0c */ /* 0x000fe40004fa1270 */
[----:B------:R-:W-:Y:S02]  /*2e030*/  ISETP.LT.AND P1, PT, R11, c[0x0][0x178], !P1 ;  /* 0x00005e000b007a0c */ /* 0x000fe40004f21270 */
[----:B------:R-:W-:Y:S02]  /*2e040*/  IADD3 R8, R6, c[0x0][0x198], RZ ;  /* 0x0000660006087a10 */ /* 0x000fe40007ffe0ff */
[----:B------:R-:W-:-:S02]  /*2e050*/  IADD3 R20, R28, 0x94, RZ ;  /* 0x000000941c147810 */ /* 0x000fc40007ffe0ff */
[----:B------:R-:W-:Y:S01]  /*2e060*/  IADD3 R21, R28, 0x95, RZ ;  /* 0x000000951c157810 */ /* 0x000fe20007ffe0ff */
[----:B------:R-:W-:Y:S01]  /*2e070*/  IMAD.WIDE R4, R6, 0x2, R16 ;  /* 0x0000000206047825 */ /* 0x000fe200078e0210 */
[----:B------:R-:W-:Y:S02]  /*2e080*/  ISETP.GE.AND P6, PT, R20, c[0x0][0x17c], PT ;  /* 0x00005f0014007a0c */ /* 0x000fe40003fc6270 */
[----:B------:R-:W-:Y:S01]  /*2e090*/  ISETP.GE.AND P3, PT, R21, c[0x0][0x17c], PT ;  /* 0x00005f0015007a0c */ /* 0x000fe20003f66270 */
[----:B------:R-:W-:Y:S01]  /*2e0a0*/  IMAD.WIDE R6, R6, 0x2, R2 ;  /* 0x0000000206067825 */ /* 0x000fe200078e0202 */
[----:B------:R-:W-:Y:S03]  /*2e0b0*/  @P4 STG.E.U16 [R4.64], R12 ;  /* 0x0000000c04004986 */ /* 0x000fe6000c101504 */
[C---:B------:R-:W-:Y:S01]  /*2e0c0*/  IMAD.WIDE R18, R8.reuse, 0x2, R16 ;  /* 0x0000000208127825 */ /* 0x040fe200078e0210 */
[----:B------:R-:W-:Y:S03]  /*2e0d0*/  @P0 STG.E.U16 [R6.64], R22 ;  /* 0x0000001606000986 */ /* 0x000fe6000c101504 */
[----:B------:R-:W-:Y:S01]  /*2e0e0*/  IMAD.WIDE R20, R8, 0x2, R2 ;  /* 0x0000000208147825 */ /* 0x000fe200078e0202 */
[----:B------:R-:W-:Y:S04]  /*2e0f0*/  @P5 STG.E.U16 [R18.64], R25 ;  /* 0x0000001912005986 */ /* 0x000fe8000c101504 */
[----:B--2---:R0:W-:Y:S02]  /*2e100*/  @P1 STG.E.U16 [R20.64], R29 ;  /* 0x0000001d14001986 */ /* 0x0041e4000c101504 */
[----:B0-----:R-:W-:-:S02]  /*2e110*/  PRMT R20, R29, 0x7632, R20 ;  /* 0x000076321d147816 */ /* 0x001fc40000000014 */
[----:B------:R-:W2:Y:S01]  /*2e120*/  LDL.LU R29, [R1+0x284] ;  /* 0x00028400011d7983 */ /* 0x000ea20000300800 */
        /* <DEDUP_REMOVED lines=13> */
[----:B------:R-:W-:Y:S02]  /*2e200*/  @P2 STG.E.U16 [R6.64], R20 ;  /* 0x0000001406002986 */ /* 0x000fe4000c101504 */
[----:B0-----:R-:W-:-:S02]  /*2e210*/  IMAD.WIDE R4, R8, 0x2, R2 ;  /* 0x0000000208047825 */ /* 0x001fc400078e0202 */
[----:B---3--:R0:W-:Y:S04]  /*2e220*/  @P5 STG.E.U16 [R18.64], R27 ;  /* 0x0000001b12005986 */ /* 0x0081e8000c101504 */
[----:B----4-:R1:W-:Y:S01]  /*2e230*/  @P6 STG.E.U16 [R4.64], R26 ;  /* 0x0000001a04006986 */ /* 0x0103e2000c101504 */
[----:B0-----:R-:W-:-:S03]  /*2e240*/  PRMT R18, R26, 0x7632, R18 ;  /* 0x000076321a127816 */ /* 0x001fc60000000012 */
[----:B-1----:R-:W3:Y:S01]  /*2e250*/  LDL.LU R26, [R1+0x2c4] ;  /* 0x0002c400011a7983 */ /* 0x002ee20000300800 */
[----:B------:R-:W-:Y:S02]  /*2e260*/  IADD3 R23, R28, 0x96, RZ ;  /* 0x000000961c177810 */ /* 0x000fe40007ffe0ff */
[----:B------:R-:W-:Y:S01]  /*2e270*/  ISETP.LT.AND P5, PT, R10, c[0x0][0x178], !P3 ;  /* 0x00005e000a007a0c */ /* 0x000fe20005fa1270 */
[----:B------:R-:W4:Y:S01]  /*2e280*/  LDL.LU R25, [R1+0x234] ;  /* 0x0002340001197983 */ /* 0x000f220000300800 */
[----:B------:R-:W-:Y:S02]  /*2e290*/  ISETP.GE.AND P4, PT, R23, c[0x0][0x17c], PT ;  /* 0x00005f0017007a0c */ /* 0x000fe40003f86270 */
[----:B------:R-:W-:Y:S02]  /*2e2a0*/  IADD3 R6, R28, 0x99, RZ ;  /* 0x000000991c067810 */ /* 0x000fe40007ffe0ff */
[----:B------:R-:W-:Y:S02]  /*2e2b0*/  IADD3 R8, R8, c[0x0][0x198], RZ ;  /* 0x0000660008087a10 */ /* 0x000fe40007ffe0ff */
[----:B------:R-:W-:-:S02]  /*2e2c0*/  ISETP.LT.AND P3, PT, R11, c[0x0][0x178], !P3 ;  /* 0x00005e000b007a0c */ /* 0x000fc40005f61270 */
[----:B------:R-:W-:Y:S01]  /*2e2d0*/  ISETP.LT.AND P6, PT, R10, c[0x0][0x178], !P4 ;  /* 0x00005e000a007a0c */ /* 0x000fe200067c1270 */
[----:B------:R-:W-:Y:S01]  /*2e2e0*/  IMAD.WIDE R4, R8, 0x2, R16 ;  /* 0x0000000208047825 */ /* 0x000fe200078e0210 */
[----:B------:R-:W-:Y:S02]  /*2e2f0*/  ISETP.GE.AND P2, PT, R6, c[0x0][0x17c], PT ;  /* 0x00005f0006007a0c */ /* 0x000fe40003f46270 */
[----:B------:R-:W-:Y:S01]  /*2e300*/  PRMT R12, R27, 0x7632, R12 ;  /* 0x000076321b0c7816 */ /* 0x000fe2000000000c */
[C---:B------:R-:W-:Y:S01]  /*2e310*/  IMAD.WIDE R6, R8.reuse, 0x2, R2 ;  /* 0x0000000208067825 */ /* 0x040fe200078e0202 */
[----:B------:R-:W-:Y:S01]  /*2e320*/  IADD3 R8, R8, c[0x0][0x198], RZ ;  /* 0x0000660008087a10 */ /* 0x000fe20007ffe0ff */
[----:B------:R-:W4:Y:S04]  /*2e330*/  LDL.LU R27, [R1+0x2b4] ;  /* 0x0002b400011b7983 */ /* 0x000f280000300800 */
[----:B------:R0:W-:Y:S04]  /*2e340*/  @P5 STG.E.U16 [R4.64], R12 ;  /* 0x0000000c04005986 */ /* 0x0001e8000c101504 */
[----:B------:R-:W-:Y:S01]  /*2e350*/  @P3 STG.E.U16 [R6.64], R18 ;  /* 0x0000001206003986 */ /* 0x000fe2000c101504 */
[----:B0-----:R-:W-:Y:S01]  /*2e360*/  IMAD.WIDE R4, R8, 0x2, R16 ;  /* 0x0000000208047825 */ /* 0x001fe200078e0210 */
[----:B------:R-:W-:-:S04]  /*2e370*/  IADD3 R12, R28, 0x9b, RZ ;  /* 0x0000009b1c0c7810 */ /* 0x000fc80007ffe0ff */
[----:B--2---:R0:W-:Y:S01]  /*2e380*/  @P6 STG.E.U16 [R4.64], R29 ;  /* 0x0000001d04006986 */ /* 0x0041e2000c101504 */
[----:B------:R-:W-:Y:S02]  /*2e390*/  ISETP.GE.AND P6, PT, R12, c[0x0][0x17c], PT ;  /* 0x00005f000c007a0c */ /* 0x000fe40003fc6270 */
[----:B------:R-:W-:Y:S02]  /*2e3a0*/  PRMT R12, R29, 0x7632, R12 ;  /* 0x000076321d0c7816 */ /* 0x000fe4000000000c */
[----:B0-----:R-:W2:Y:S01]  /*2e3b0*/  LDL.LU R29, [R1+0x1e4] ;  /* 0x0001e400011d7983 */ /* 0x001ea20000300800 */
[----:B------:R-:W-:Y:S02]  /*2e3c0*/  ISETP.LT.AND P4, PT, R11, c[0x0][0x178], !P4 ;  /* 0x00005e000b007a0c */ /* 0x000fe40006781270 */
[----:B------:R-:W-:Y:S01]  /*2e3d0*/  IADD3 R21, R28, 0x98, RZ ;  /* 0x000000981c157810 */ /* 0x000fe20007ffe0ff */
[----:B------:R-:W-:Y:S01]  /*2e3e0*/  IMAD.WIDE R6, R8, 0x2, R2 ;  /* 0x0000000208067825 */ /* 0x000fe200078e0202 */
[----:B------:R-:W-:-:S02]  /*2e3f0*/  ISETP.LT.AND P3, PT, R10, c[0x0][0x178], !P0 ;  /* 0x00005e000a007a0c */ /* 0x000fc40004761270 */
[----:B------:R-:W-:Y:S02]  /*2e400*/  ISETP.GE.AND P1, PT, R21, c[0x0][0x17c], PT ;  /* 0x00005f0015007a0c */ /* 0x000fe40003f26270 */
[----:B------:R-:W-:Y:S02]  /*2e410*/  IADD3 R8, R8, c[0x0][0x198], RZ ;  /* 0x0000660008087a10 */ /* 0x000fe40007ffe0ff */
[----:B------:R-:W-:-:S03]  /*2e420*/  ISETP.LT.AND P0, PT, R11, c[0x0][0x178], !P0 ;  /* 0x00005e000b007a0c */ /* 0x000fc60004701270 */
[----:B------:R0:W-:Y:S01]  /*2e430*/  @P4 STG.E.U16 [R6.64], R13 ;  /* 0x0000000d06004986 */ /* 0x0001e2000c101504 */
[----:B------:R-:W-:Y:S01]  /*2e440*/  ISETP.LT.AND P4, PT, R10, c[0x0][0x178], !P1 ;  /* 0x00005e000a007a0c */ /* 0x000fe20004f81270 */
[----:B------:R-:W-:-:S05]  /*2e450*/  IMAD.WIDE R4, R8, 0x2, R16 ;  /* 0x0000000208047825 */ /* 0x000fca00078e0210 */
[----:B------:R1:W-:Y:S01]  /*2e460*/  @P3 STG.E.U16 [R4.64], R12 ;  /* 0x0000000c04003986 */ /* 0x0003e2000c101504 */
[C---:B0-----:R-:W-:Y:S01]  /*2e470*/  IMAD.WIDE R6, R8.reuse, 0x2, R2 ;  /* 0x0000000208067825 */ /* 0x041fe200078e0202 */
[----:B------:R-:W-:Y:S02]  /*2e480*/  IADD3 R8, R8, c[0x0][0x198], RZ ;  /* 0x0000660008087a10 */ /* 0x000fe40007ffe0ff */
[----:B------:R-:W-:-:S03]  /*2e490*/  PRMT R13, R13, 0x7632, R13 ;  /* 0x000076320d0d7816 */ /* 0x000fc6000000000d */
[----:B-1----:R-:W-:Y:S01]  /*2e4a0*/  IMAD.WIDE R4, R8, 0x2, R16 ;  /* 0x0000000208047825 */ /* 0x002fe200078e0210 */
[----:B------:R-:W-:Y:S01]  /*2e4b0*/  IADD3 R12, R28, 0x9c, RZ ;  /* 0x0000009c1c0c7810 */ /* 0x000fe20007ffe0ff */
[----:B------:R-:W-:Y:S03]  /*2e4c0*/  @P0 STG.E.U16 [R6.64], R13 ;  /* 0x0000000d06000986 */ /* 0x000fe6000c101504 */
[----:B------:R-:W-:Y:S02]  /*2e4d0*/  ISETP.GE.AND P0, PT, R12, c[0x0][0x17c], PT ;  /* 0x00005f000c007a0c */ /* 0x000fe40003f06270 */
[C---:B------:R-:W-:Y:S01]  /*2e4e0*/  IADD3 R12, R8.reuse, c[0x0][0x198], RZ ;  /* 0x00006600080c7a10 */ /* 0x040fe20007ffe0ff */
[----:B---3--:R0:W-:Y:S02]  /*2e4f0*/  @P4 STG.E.U16 [R4.64], R26 ;  /* 0x0000001a04004986 */ /* 0x0081e4000c101504 */
[----:B0-----:R-:W-:Y:S01]  /*2e500*/  IMAD.WIDE R4, R8, 0x2, R2 ;  /* 0x0000000208047825 */ /* 0x001fe200078e0202 */
[----:B------:R-:W-:-:S02]  /*2e510*/  PRMT R8, R26, 0x7632, R8 ;  /* 0x000076321a087816 */ /* 0x000fc40000000008 */
[----:B------:R-:W3:Y:S01]  /*2e520*/  LDL.LU R26, [R1+0x2a4] ;  /* 0x0002a400011a7983 */ /* 0x000ee20000300800 */
[----:B------:R-:W-:Y:S02]  /*2e530*/  ISETP.LT.AND P1, PT, R11, c[0x0][0x178], !P1 ;  /* 0x00005e000b007a0c */ /* 0x000fe40004f21270 */
        /* <DEDUP_REMOVED lines=11> */
[----:B------:R-:W-:Y:S01]  /*2e5f0*/  PRMT R18, R25, 0x7632, R18 ;  /* 0x0000763219127816 */ /* 0x000fe20000000012 */
[C---:B0-----:R-:W-:Y:S02]  /*2e600*/  IMAD.WIDE R4, R12.reuse, 0x2, R2 ;  /* 0x000000020c047825 */ /* 0x041fe400078e0202 */
[----:B------:R-:W4:Y:S01]  /*2e610*/  LDL.LU R25, [R1+0x2d4] ;  /* 0x0002d40001197983 */ /* 0x000f220000300800 */
[----:B-1----:R-:W-:-:S03]  /*2e620*/  IADD3 R8, R12, c[0x0][0x198], RZ ;  /* 0x000066000c087a10 */ /* 0x002fc60007ffe0ff */
[----:B------:R-:W-:Y:S02]  /*2e630*/  @P2 STG.E.U16 [R4.64], R18 ;  /* 0x0000001204002986 */ /* 0x000fe4000c101504 */
[----:B------:R-:W-:-:S04]  /*2e640*/  IMAD.WIDE R6, R8, 0x2, R16 ;  /* 0x0000000208067825 */ /* 0x000fc800078e0210 */
[----:B------:R-:W-:Y:S01]  /*2e650*/  IMAD.WIDE R12, R8, 0x2, R2 ;  /* 0x00000002080c7825 */ /* 0x000fe200078e0202 */
[----:B------:R-:W-:Y:S04]  /*2e660*/  @P1 STG.E.U16 [R6.64], R27 ;  /* 0x0000001b06001986 */ /* 0x000fe8000c101504 */
[----:B--2---:R0:W-:Y:S01]  /*2e670*/  @P5 STG.E.U16 [R12.64], R29 ;  /* 0x0000001d0c005986 */ /* 0x0041e2000c101504 */
[----:B------:R-:W-:-:S03]  /*2e680*/  PRMT R21, R29, 0x7632, R21 ;  /* 0x000076321d157816 */ /* 0x000fc60000000015 */
[----:B0-----:R-:W2:Y:S01]  /*2e690*/  LDL.LU R29, [R1+0x254] ;  /* 0x00025400011d7983 */ /* 0x001ea20000300800 */
[----:B------:R-:W-:Y:S02]  /*2e6a0*/  ISETP.LT.AND P1, PT, R10, c[0x0][0x178], !P6 ;  /* 0x00005e000a007a0c */ /* 0x000fe40007721270 */
[----:B------:R-:W-:Y:S02]  /*2e6b0*/  IADD3 R20, R28, 0x9f, RZ ;  /* 0x0000009f1c147810 */ /* 0x000fe40007ffe0ff */
[----:B------:R-:W-:Y:S02]  /*2e6c0*/  ISETP.LT.AND P6, PT, R11, c[0x0][0x178], !P6 ;  /* 0x00005e000b007a0c */ /* 0x000fe400077c1270 */
[----:B------:R-:W-:Y:S02]  /*2e6d0*/  IADD3 R6, R8, c[0x0][0x198], RZ ;  /* 0x0000660008067a10 */ /* 0x000fe40007ffe0ff */
[----:B------:R-:W-:Y:S02]  /*2e6e0*/  ISETP.LT.AND P5, PT, R10, c[0x0][0x178], !P0 ;  /* 0x00005e000a007a0c */ /* 0x000fe400047a1270 */
[----:B------:R-:W-:-:S02]  /*2e6f0*/  ISETP.GE.AND P2, PT, R20, c[0x0][0x17c], PT ;  /* 0x00005f0014007a0c */ /* 0x000fc40003f46270 */
[C---:B------:R-:W-:Y:S02]  /*2e700*/  IADD3 R8, R6.reuse, c[0x0][0x198], RZ ;  /* 0x0000660006087a10 */ /* 0x040fe40007ffe0ff */
[----:B------:R-:W-:Y:S01]  /*2e710*/  PRMT R20, R27, 0x7632, R20 ;  /* 0x000076321b147816 */ /* 0x000fe20000000014 */
[C---:B------:R-:W-:Y:S01]  /*2e720*/  IMAD.WIDE R4, R6.reuse, 0x2, R16 ;  /* 0x0000000206047825 */ /* 0x040fe200078e0210 */
[----:B------:R-:W2:Y:S03]  /*2e730*/  LDL.LU R27, [R1+0x268] ;  /* 0x00026800011b7983 */ /* 0x000ea60000300800 */
[----:B------:R-:W-:Y:S01]  /*2e740*/  IMAD.WIDE R6, R6, 0x2, R2 ;  /* 0x0000000206067825 */ /* 0x000fe200078e0202 */
[----:B------:R-:W-:Y:S03]  /*2e750*/  @P1 STG.E.U16 [R4.64], R20 ;  /* 0x0000001404001986 */ /* 0x000fe6000c101504 */
[----:B------:R-:W-:Y:S01]  /*2e760*/  IMAD.WIDE R12, R8, 0x2, R16 ;  /* 0x00000002080c7825 */ /* 0x000fe200078e0210 */
[----:B------:R-:W-:Y:S01]  /*2e770*/  @P6 STG.E.U16 [R6.64], R21 ;  /* 0x0000001506006986 */ /* 0x000fe2000c101504 */
[----:B------:R-:W-:-:S02]  /*2e780*/  ISETP.LT.AND P0, PT, R11, c[0x0][0x178], !P0 ;  /* 0x00005e000b007a0c */ /* 0x000fc40004701270 */
[----:B------:R-:W-:Y:S01]  /*2e790*/  IADD3 R19, R28, 0x9e, RZ ;  /* 0x0000009e1c137810 */ /* 0x000fe20007ffe0ff */
[----:B---3--:R0:W-:Y:S02]  /*2e7a0*/  @P5 STG.E.U16 [R12.64], R26 ;  /* 0x0000001a0c005986 */ /* 0x0081e4000c101504 */
[----:B0-----:R-:W-:Y:S02]  /*2e7b0*/  PRMT R12, R26, 0x7632, R12 ;  /* 0x000076321a0c7816 */ /* 0x001fe4000000000c */
[----:B------:R-:W3:Y:S01]  /*2e7c0*/  LDL.LU R26, [R1+0x248] ;  /* 0x00024800011a7983 */ /* 0x000ee20000300800 */
[----:B------:R-:W-:Y:S01]  /*2e7d0*/  ISETP.GE.AND P3, PT, R19, c[0x0][0x17c], PT ;  /* 0x00005f0013007a0c */ /* 0x000fe20003f66270 */
[----:B------:R-:W-:Y:S01]  /*2e7e0*/  IMAD.WIDE R18, R8, 0x2, R2 ;  /* 0x0000000208127825 */ /* 0x000fe200078e0202 */
[----:B------:R-:W-:Y:S02]  /*2e7f0*/  ISETP.LT.AND P5, PT, R10, c[0x0][0x178], !P4 ;  /* 0x00005e000a007a0c */ /* 0x000fe400067a1270 */
[----:B------:R-:W-:-:S02]  /*2e800*/  ISETP.LT.AND P4, PT, R11, c[0x0][0x178], !P4 ;  /* 0x00005e000b007a0c */ /* 0x000fc40006781270 */
[----:B------:R-:W-:Y:S02]  /*2e810*/  IADD3 R6, R8, c[0x0][0x198], RZ ;  /* 0x0000660008067a10 */ /* 0x000fe40007ffe0ff */
[----:B------:R-:W-:Y:S01]  /*2e820*/  ISETP.LT.AND P6, PT, R10, c[0x0][0x178], !P3 ;  /* 0x00005e000a007a0c */ /* 0x000fe20005fc1270 */
[----:B------:R0:W-:Y:S01]  /*2e830*/  @P0 STG.E.U16 [R18.64], R9 ;  /* 0x0000000912000986 */ /* 0x0001e2000c101504 */
[----:B------:R-:W-:Y:S01]  /*2e840*/  IADD3 R8, R28, 0xa1, RZ ;  /* 0x000000a11c087810 */ /* 0x000fe20007ffe0ff */
[----:B------:R-:W-:Y:S01]  /*2e850*/  IMAD.WIDE R4, R6, 0x2, R16 ;  /* 0x0000000206047825 */ /* 0x000fe200078e0210 */
[----:B------:R-:W-:Y:S02]  /*2e860*/  PRMT R13, R9, 0x7632, R13 ;  /* 0x00007632090d7816 */ /* 0x000fe4000000000d */
[----:B------:R-:W-:Y:S02]  /*2e870*/  ISETP.LT.AND P3, PT, R11, c[0x0][0x178], !P3 ;  /* 0x00005e000b007a0c */ /* 0x000fe40005f61270 */
[----:B------:R-:W-:-:S02]  /*2e880*/  ISETP.GE.AND P0, PT, R8, c[0x0][0x17c], PT ;  /* 0x00005f0008007a0c */ /* 0x000fc40003f06270 */
[C---:B0-----:R-:W-:Y:S01]  /*2e890*/  IADD3 R19, R6.reuse, c[0x0][0x198], RZ ;  /* 0x0000660006137a10 */ /* 0x041fe20007ffe0ff */
[----:B------:R-:W-:Y:S01]  /*2e8a0*/  IMAD.WIDE R6, R6, 0x2, R2 ;  /* 0x0000000206067825 */ /* 0x000fe200078e0202 */
[----:B------:R0:W-:Y:S03]  /*2e8b0*/  @P5 STG.E.U16 [R4.64], R12 ;  /* 0x0000000c04005986 */ /* 0x0001e6000c101504 */
[C---:B------:R-:W-:Y:S01]  /*2e8c0*/  IMAD.WIDE R8, R19.reuse, 0x2, R16 ;  /* 0x0000000213087825 */ /* 0x040fe200078e0210 */
[----:B------:R-:W-:Y:S04]  /*2e8d0*/  @P4 STG.E.U16 [R6.64], R13 ;  /* 0x0000000d06004986 */ /* 0x000fe8000c101504 */
[----:B----4-:R1:W-:Y:S01]  /*2e8e0*/  @P6 STG.E.U16 [R8.64], R25 ;  /* 0x0000001908006986 */ /* 0x0103e2000c101504 */
[----:B0-----:R-:W-:Y:S01]  /*2e8f0*/  IMAD.WIDE R4, R19, 0x2, R2 ;  /* 0x0000000213047825 */ /* 0x001fe200078e0202 */
[----:B-1----:R-:W-:-:S02]  /*2e900*/  PRMT R9, R25, 0x7632, R9 ;  /* 0x0000763219097816 */ /* 0x002fc40000000009 */
[----:B------:R-:W4:Y:S04]  /*2e910*/  LDL.LU R25, [R1+0x278] ;  /* 0x0002780001197983 */ /* 0x000f280000300800 */
[----:B--2---:R0:W-:Y:S01]  /*2e920*/  @P3 STG.E.U16 [R4.64], R29 ;  /* 0x0000001d04003986 */ /* 0x0041e2000c101504 */
[----:B------:R-:W-:-:S03]  /*2e930*/  PRMT R12, R29, 0x7632, R12 ;  /* 0x000076321d0c7816 */ /* 0x000fc6000000000c */
[----:B0-----:R-:W2:Y:S01]  /*2e940*/  LDL.LU R29, [R1+0x228] ;  /* 0x00022800011d7983 */ /* 0x001ea20000300800 */
[----:B------:R-:W-:Y:S02]  /*2e950*/  IADD3 R22, R28, 0xa0, RZ ;  /* 0x000000a01c167810 */ /* 0x000fe40007ffe0ff */
[----:B------:R-:W-:Y:S02]  /*2e960*/  ISETP.LT.AND P6, PT, R10, c[0x0][0x178], !P2 ;  /* 0x00005e000a007a0c */ /* 0x000fe400057c1270 */
[----:B------:R-:W-:Y:S02]  /*2e970*/  ISETP.LT.AND P2, PT, R11, c[0x0][0x178], !P2 ;  /* 0x00005e000b007a0c */ /* 0x000fe40005741270 */
[----:B------:R-:W-:Y:S02]  /*2e980*/  ISETP.GE.AND P1, PT, R22, c[0x0][0x17c], PT ;  /* 0x00005f0016007a0c */ /* 0x000fe40003f26270 */
[----:B------:R-:W-:Y:S02]  /*2e990*/  IADD3 R6, R28, 0xa3, RZ ;  /* 0x000000a31c067810 */ /* 0x000fe40007ffe0ff */
[----:B------:R-:W-:-:S02]  /*2e9a0*/  IADD3 R8, R19, c[0x0][0x198], RZ ;  /* 0x0000660013087a10 */ /* 0x000fc40007ffe0ff */
[----:B------:R-:W-:Y:S02]  /*2e9b0*/  ISETP.GE.AND P4, PT, R6, c[0x0][0x17c], PT ;  /* 0x00005f0006007a0c */ /* 0x000fe40003f86270 */
[----:B------:R-:W-:Y:S01]  /*2e9c0*/  ISETP.LT.AND P3, PT, R10, c[0x0][0x178], !P1 ;  /* 0x00005e000a007a0c */ /* 0x000fe20004f61270 */
[----:B------:R-:W-:-:S04]  /*2e9d0*/  IMAD.WIDE R6, R8, 0x2, R16 ;  /* 0x0000000208067825 */ /* 0x000fc800078e0210 */
[C---:B------:R-:W-:Y:S01]  /*2e9e0*/  IMAD.WIDE R4, R8.reuse, 0x2, R2 ;  /* 0x0000000208047825 */ /* 0x040fe200078e0202 */
[----:B------:R-:W-:Y:S01]  /*2e9f0*/  IADD3 R8, R8, c[0x0][0x198], RZ ;  /* 0x0000660008087a10 */ /* 0x000fe20007ffe0ff */
[----:B------:R-:W-:Y:S01]  /*2ea00*/  @P6 STG.E.U16 [R6.64], R9 ;  /* 0x0000000906006986 */ /* 0x000fe2000c101504 */
[----:B------:R-:W-:-:S03]  /*2ea10*/  IADD3 R13, R28, 0xa4, RZ ;  /* 0x000000a41c0d7810 */ /* 0x000fc60007ffe0ff */
[----:B------:R0:W-:Y:S01]  /*2ea20*/  @P2 STG.E.U16 [R4.64], R12 ;  /* 0x0000000c04002986 */ /* 0x0001e2000c101504 */
[----:B------:R-:W-:Y:S02]  /*2ea30*/  ISETP.LT.AND P1, PT, R11, c[0x0][0x178], !P1 ;  /* 0x00005e000b007a0c */ /* 0x000fe40004f21270 */
[----:B------:R-:W-:Y:S02]  /*2ea40*/  ISETP.GE.AND P6, PT, R13, c[0x0][0x17c], PT ;  /* 0x00005f000d007a0c */ /* 0x000fe40003fc6270 */
[----:B------:R-:W-:Y:S01]  /*2ea50*/  PRMT R13, R27, 0x7632, R13 ;  /* 0x000076321b0d7816 */ /* 0x000fe2000000000d */
[----:B0-----:R-:W-:-:S05]  /*2ea60*/  IMAD.WIDE R4, R8, 0x2, R16 ;  /* 0x0000000208047825 */ /* 0x001fca00078e0210 */
[----:B------:R0:W-:Y:S01]  /*2ea70*/  @P3 STG.E.U16 [R4.64], R27 ;  /* 0x0000001b04003986 */ /* 0x0001e2000c101504 */
[----:B------:R-:W-:-:S03]  /*2ea80*/  IMAD.WIDE R6, R8, 0x2, R2 ;  /* 0x0000000208067825 */ /* 0x000fc600078e0202 */
[----:B0-----:R-:W2:Y:S01]  /*2ea90*/  LDL.LU R27, [R1+0x298] ;  /* 0x00029800011b7983 */ /* 0x001ea20000300800 */
[----:B---3--:R-:W-:-:S03]  /*2eaa0*/  PRMT R12, R26, 0x7632, R12 ;  /* 0x000076321a0c7816 */ /* 0x008fc6000000000c */
[----:B------:R0:W-:Y:S04]  /*2eab0*/  @P1 STG.E.U16 [R6.64], R26 ;  /* 0x0000001a06001986 */ /* 0x0001e8000c101504 */
[----:B0-----:R-:W3:Y:S01]  /*2eac0*/  LDL.LU R26, [R1+0x1c8] ;  /* 0x0001c800011a7983 */ /* 0x001ee20000300800 */
        /* <DEDUP_REMOVED lines=12> */
[----:B------:R0:W-:Y:S04]  /*2eb90*/  @P2 STG.E.U16 [R4.64], R13 ;  /* 0x0000000d04002986 */ /* 0x0001e8000c101504 */
[----:B------:R-:W-:Y:S01]  /*2eba0*/  @P0 STG.E.U16 [R6.64], R12 ;  /* 0x0000000c06000986 */ /* 0x000fe2000c101504 */
[----:B0-----:R-:W-:-:S05]  /*2ebb0*/  IMAD.WIDE R4, R9, 0x2, R16 ;  /* 0x0000000209047825 */ /* 0x001fca00078e0210 */
[----:B----4-:R0:W-:Y:S02]  /*2ebc0*/  @P1 STG.E.U16 [R4.64], R25 ;  /* 0x0000001904001986 */ /* 0x0101e4000c101504 */
[----:B0-----:R-:W-:-:S05]  /*2ebd0*/  IMAD.WIDE R4, R9, 0x2, R2 ;  /* 0x0000000209047825 */ /* 0x001fca00078e0202 */
        /* <DEDUP_REMOVED lines=8> */
[----:B------:R-:W-:-:S02]  /*2ec60*/  ISETP.LT.AND P4, PT, R11, c[0x0][0x178], !P4 ;  /* 0x00005e000b007a0c */ /* 0x000fc40006781270 */
[----:B------:R-:W-:Y:S02]  /*2ec70*/  ISETP.LT.AND P5, PT, R10, c[0x0][0x178], !P6 ;  /* 0x00005e000a007a0c */ /* 0x000fe400077a1270 */
[----:B------:R-:W-:Y:S01]  /*2ec80*/  ISETP.GE.AND P1, PT, R6, c[0x0][0x17c], PT ;  /* 0x00005f0006007a0c */ /* 0x000fe20003f26270 */
[C---:B------:R-:W-:Y:S01]  /*2ec90*/  IMAD.WIDE R6, R8.reuse, 0x2, R16 ;  /* 0x0000000208067825 */ /* 0x040fe200078e0210 */
[----:B------:R-:W-:Y:S02]  /*2eca0*/  PRMT R9, R25, 0x7632, R9 ;  /* 0x0000763219097816 */ /* 0x000fe40000000009 */
[C---:B------:R-:W-:Y:S01]  /*2ecb0*/  IADD3 R12, R8.reuse, c[0x0][0x198], RZ ;  /* 0x00006600080c7a10 */ /* 0x040fe20007ffe0ff */
[----:B------:R-:W-:Y:S02]  /*2ecc0*/  IMAD.WIDE R4, R8, 0x2, R2 ;  /* 0x0000000208047825 */ /* 0x000fe400078e0202 */
[----:B------:R0:W-:Y:S01]  /*2ecd0*/  @P2 STG.E.U16 [R6.64], R9 ;  /* 0x0000000906002986 */ /* 0x0001e2000c101504 */
[----:B------:R-:W-:-:S03]  /*2ece0*/  ISETP.LT.AND P6, PT, R11, c[0x0][0x178], !P6 ;  /* 0x00005e000b007a0c */ /* 0x000fc600077c1270 */
[----:B------:R-:W-:Y:S01]  /*2ecf0*/  @P4 STG.E.U16 [R4.64], R13 ;  /* 0x0000000d04004986 */ /* 0x000fe2000c101504 */
[----:B0-----:R-:W-:Y:S01]  /*2ed00*/  IMAD.WIDE R6, R12, 0x2, R16 ;  /* 0x000000020c067825 */ /* 0x001fe200078e0210 */
[----:B------:R-:W-:-:S03]  /*2ed10*/  IADD3 R19, R28, 0xa9, RZ ;  /* 0x000000a91c137810 */ /* 0x000fc60007ffe0ff */
[----:B------:R-:W-:Y:S01]  /*2ed20*/  IMAD.WIDE R8, R12, 0x2, R2 ;  /* 0x000000020c087825 */ /* 0x000fe200078e0202 */
[----:B------:R0:W-:Y:S01]  /*2ed30*/  @P5 STG.E.U16 [R6.64], R27 ;  /* 0x0000001b06005986 */ /* 0x0001e2000c101504 */
[----:B------:R-:W-:Y:S02]  /*2ed40*/  ISETP.LT.AND P5, PT, R10, c[0x0][0x178], !P3 ;  /* 0x00005e000a007a0c */ /* 0x000fe40005fa1270 */
[----:B------:R-:W-:Y:S02]  /*2ed50*/  ISETP.GE.AND P4, PT, R19, c[0x0][0x17c], PT ;  /* 0x00005f0013007a0c */ /* 0x000fe40003f86270 */
[----:B------:R-:W-:Y:S02]  /*2ed60*/  PRMT R19, R27, 0x7632, R19 ;  /* 0x000076321b137816 */ /* 0x000fe40000000013 */
[----:B0-----:R-:W-:Y:S01]  /*2ed70*/  IADD3 R6, R12, c[0x0][0x198], RZ ;  /* 0x000066000c067a10 */ /* 0x001fe20007ffe0ff */
[----:B---3--:R0:W-:Y:S04]  /*2ed80*/  @P6 STG.E.U16 [R8.64], R26 ;  /* 0x0000001a08006986 */ /* 0x0081e8000c101504 */
[----:B------:R-:W-:Y:S01]  /*2ed90*/  IMAD.WIDE R4, R6, 0x2, R16 ;  /* 0x0000000206047825 */ /* 0x000fe200078e0210 */
[----:B------:R-:W-:-:S02]  /*2eda0*/  ISETP.LT.AND P6, PT, R10, c[0x0][0x178], !P0 ;  /* 0x00005e000a007a0c */ /* 0x000fc400047c1270 */
[----:B------:R-:W3:Y:S01]  /*2edb0*/  LDL.LU R10, [R1+0x10c0] ;  /* 0x0010c000010a7983 */ /* 0x000ee20000300800 */
[----:B------:R-:W-:-:S03]  /*2edc0*/  PRMT R20, R26, 0x7632, R20 ;  /* 0x000076321a147816 */ /* 0x000fc60000000014 */
[----:B------:R-:W4:Y:S04]  /*2edd0*/  LDL.LU R25, [R1+0x2c8] ;  /* 0x0002c80001197983 */ /* 0x000f280000300800 */
[----:B0-----:R-:W3:Y:S04]  /*2ede0*/  LDL.LU R26, [R1+0x238] ;  /* 0x00023800011a7983 */ /* 0x001ee80000300800 */
[----:B------:R0:W-:Y:S04]  /*2edf0*/  @P5 STG.E.U16 [R4.64], R19 ;  /* 0x0000001304005986 */ /* 0x0001e8000c101504 */
[----:B0-----:R-:W3:Y:S01]  /*2ee00*/  LDL R19, [R1+0x12c] ;  /* 0x00012c0001137983 */ /* 0x001ee20000100800 */
[----:B------:R-:W-:-:S02]  /*2ee10*/  IADD3 R18, R28, 0xa8, RZ ;  /* 0x000000a81c127810 */ /* 0x000fc40007ffe0ff */
[C---:B------:R-:W-:Y:S02]  /*2ee20*/  ISETP.LT.AND P3, PT, R11.reuse, c[0x0][0x178], !P3 ;  /* 0x00005e000b007a0c */ /* 0x040fe40005f61270 */
[----:B------:R-:W-:Y:S02]  /*2ee30*/  ISETP.LT.AND P0, PT, R11, c[0x0][0x178], !P0 ;  /* 0x00005e000b007a0c */ /* 0x000fe40004701270 */
[----:B------:R-:W-:Y:S02]  /*2ee40*/  ISETP.GE.AND P2, PT, R18, c[0x0][0x17c], PT ;  /* 0x00005f0012007a0c */ /* 0x000fe40003f46270 */
[C---:B------:R-:W-:Y:S01]  /*2ee50*/  IADD3 R18, R6.reuse, c[0x0][0x198], RZ ;  /* 0x0000660006127a10 */ /* 0x040fe20007ffe0ff */
[----:B------:R-:W-:Y:S01]  /*2ee60*/  IMAD.WIDE R6, R6, 0x2, R2 ;  /* 0x0000000206067825 */ /* 0x000fe200078e0202 */
[----:B------:R-:W-:-:S03]  /*2ee70*/  IADD3 R21, R28, 0xaa, RZ ;  /* 0x000000aa1c157810 */ /* 0x000fc60007ffe0ff */
[----:B------:R-:W-:-:S04]  /*2ee80*/  IMAD.WIDE R8, R18, 0x2, R16 ;  /* 0x0000000212087825 */ /* 0x000fc800078e0210 */
[----:B------:R-:W-:Y:S01]  /*2ee90*/  IMAD.WIDE R12, R18, 0x2, R2 ;  /* 0x00000002120c7825 */ /* 0x000fe200078e0202 */
[----:B------:R-:W-:Y:S04]  /*2eea0*/  @P3 STG.E.U16 [R6.64], R20 ;  /* 0x0000001406003986 */ /* 0x000fe8000c101504 */
[----:B------:R-:W-:Y:S04]  /*2eeb0*/  STL.64 [R1+0x10b0], R22 ;  /* 0x0010b01601007387 */ /* 0x000fe80000100a00 */
[----:B------:R-:W-:Y:S04]  /*2eec0*/  STL.64 [R1+0x10a8], R20 ;  /* 0x0010a81401007387 */ /* 0x000fe80000100a00 */
[----:B------:R-:W4:Y:S04]  /*2eed0*/  LDL.LU R27, [R1+0x2b8] ;  /* 0x0002b800011b7983 */ /* 0x000f280000300800 */
[----:B--2---:R-:W-:Y:S04]  /*2eee0*/  @P6 STG.E.U16 [R8.64], R29 ;  /* 0x0000001d08006986 */ /* 0x004fe8000c101504 */
[----:B------:R0:W-:Y:S02]  /*2eef0*/  @P0 STG.E.U16 [R12.64], R14 ;  /* 0x0000000e0c000986 */ /* 0x0001e4000c101504 */
[----:B0-----:R-:W-:-:S02]  /*2ef00*/  PRMT R13, R29, 0x7632, R13 ;  /* 0x000076321d0d7816 */ /* 0x001fc4000000000d */
[----:B------:R-:W2:Y:S01]  /*2ef10*/  LDL.LU R29, [R1+0x1e8] ;  /* 0x0001e800011d7983 */ /* 0x000ea20000300800 */
[----:B------:R-:W-:Y:S02]  /*2ef20*/  IADD3 R6, R18, c[0x0][0x198], RZ ;  /* 0x0000660012067a10 */ /* 0x000fe40007ffe0ff */
[----:B------:R-:W-:Y:S02]  /*2ef30*/  IADD3 R8, R28, 0xab, RZ ;  /* 0x000000ab1c087810 */ /* 0x000fe40007ffe0ff */
[C---:B------:R-:W-:Y:S01]  /*2ef40*/  IADD3 R12, R6.reuse, c[0x0][0x198], RZ ;  /* 0x00006600060c7a10 */ /* 0x040fe20007ffe0ff */
[----:B------:R-:W-:Y:S01]  /*2ef50*/  IMAD.WIDE R4, R6, 0x2, R16 ;  /* 0x0000000206047825 */ /* 0x000fe200078e0210 */
[----:B------:R-:W-:Y:S02]  /*2ef60*/  PRMT R14, R14, 0x7632, R14 ;  /* 0x000076320e0e7816 */ /* 0x000fe4000000000e */
[----:B------:R-:W-:Y:S01]  /*2ef70*/  ISETP.GE.AND P6, PT, R8, c[0x0][0x17c], PT ;  /* 0x00005f0008007a0c */ /* 0x000fe20003fc6270 */
[----:B------:R-:W-:-:S04]  /*2ef80*/  IMAD.WIDE R6, R6, 0x2, R2 ;  /* 0x0000000206067825 */ /* 0x000fc800078e0202 */
[----:B------:R-:W-:Y:S01]  /*2ef90*/  IMAD.WIDE R8, R12, 0x2, R16 ;  /* 0x000000020c087825 */ /* 0x000fe200078e0210 */
[----:B------:R-:W-:Y:S02]  /*2efa0*/  ISETP.GE.AND P5, PT, R21, c[0x0][0x17c], PT ;  /* 0x00005f0015007a0c */ /* 0x000fe40003fa6270 */
[----:B---3--:R-:W-:Y:S01]  /*2efb0*/  ISETP.LT.AND P0, PT, R19, c[0x0][0x178], !P1 ;  /* 0x00005e0013007a0c */ /* 0x008fe20004f01270 */
[----:B------:R-:W0:Y:S01]  /*2efc0*/  LDS.128 R20, [R0] ;  /* 0x0000000000147984 */ /* 0x000e220000000c00 */
[----:B------:R-:W-:Y:S02]  /*2efd0*/  ISETP.LT.AND P1, PT, R11, c[0x0][0x178], !P1 ;  /* 0x00005e000b007a0c */ /* 0x000fe40004f21270 */
[----:B------:R-:W-:Y:S02]  /*2efe0*/  ISETP.LT.AND P3, PT, R19, c[0x0][0x178], !P2 ;  /* 0x00005e0013007a0c */ /* 0x000fe40005761270 */
[----:B------:R-:W-:-:S07]  /*2eff0*/  ISETP.LT.AND P2, PT, R11, c[0x0][0x178], !P2 ;  /* 0x00005e000b007a0c */ /* 0x000fce0005741270 */
[----:B------:R1:W-:Y:S04]  /*2f000*/  @P0 STG.E.U16 [R4.64], R13 ;  /* 0x0000000d04000986 */ /* 0x0003e8000c101504 */
[----:B------:R-:W-:Y:S04]  /*2f010*/  @P1 STG.E.U16 [R6.64], R14 ;  /* 0x0000000e06001986 */ /* 0x000fe8000c101504 */
[----:B----4-:R3:W-:Y:S01]  /*2f020*/  @P3 STG.E.U16 [R8.64], R25 ;  /* 0x0000001908003986 */ /* 0x0107e2000c101504 */
[----:B-1----:R-:W-:Y:S01]  /*2f030*/  IMAD.WIDE R4, R12, 0x2, R2 ;  /* 0x000000020c047825 */ /* 0x002fe200078e0202 */
[----:B------:R-:W-:-:S04]  /*2f040*/  ISETP.LT.AND P3, PT, R19, c[0x0][0x178], !P4 ;  /* 0x00005e0013007a0c */ /* 0x000fc80006761270 */
[----:B------:R1:W-:Y:S01]  /*2f050*/  @P2 STG.E.U16 [R4.64], R26 ;  /* 0x0000001a04002986 */ /* 0x0003e2000c101504 */
[----:B---3--:R-:W-:Y:S02]  /*2f060*/  IADD3 R8, R12, c[0x0][0x198], RZ ;  /* 0x000066000c087a10 */ /* 0x008fe40007ffe0ff */
[----:B------:R-:W-:Y:S02]  /*2f070*/  PRMT R12, R26, 0x7632, R12 ;  /* 0x000076321a0c7816 */ /* 0x000fe4000000000c */
[----:B------:R-:W-:Y:S01]  /*2f080*/  ISETP.LT.AND P4, PT, R11, c[0x0][0x178], !P4 ;  /* 0x00005e000b007a0c */ /* 0x000fe20006781270 */
[----:B-1----:R-:W3:Y:S01]  /*2f090*/  LDL.LU R26, [R1+0x2a8] ;  /* 0x0002a800011a7983 */ /* 0x002ee20000300800 */
[----:B------:R-:W-:Y:S02]  /*2f0a0*/  IADD3 R6, R28, 0xad, RZ ;  /* 0x000000ad1c067810 */ /* 0x000fe40007ffe0ff */
[----:B------:R-:W-:Y:S01]  /*2f0b0*/  ISETP.LT.AND P2, PT, R19, c[0x0][0x178], !P5 ;  /* 0x00005e0013007a0c */ /* 0x000fe20006f41270 */
[----:B------:R-:W-:Y:S01]  /*2f0c0*/  IMAD.WIDE R4, R8, 0x2, R16 ;  /* 0x0000000208047825 */ /* 0x000fe200078e0210 */
[----:B------:R-:W-:-:S02]  /*2f0d0*/  ISETP.GE.AND P1, PT, R6, c[0x0][0x17c], PT ;  /* 0x00005f0006007a0c */ /* 0x000fc40003f26270 */
[----:B------:R-:W-:Y:S01]  /*2f0e0*/  ISETP.LT.AND P5, PT, R11, c[0x0][0x178], !P5 ;  /* 0x00005e000b007a0c */ /* 0x000fe20006fa1270 */
[C---:B------:R-:W-:Y:S01]  /*2f0f0*/  IMAD.WIDE R6, R8.reuse, 0x2, R2 ;  /* 0x0000000208067825 */ /* 0x040fe200078e0202 */
[----:B------:R-:W-:Y:S02]  /*2f100*/  PRMT R9, R25, 0x7632, R9 ;  /* 0x0000763219097816 */ /* 0x000fe40000000009 */
[----:B------:R-:W-:Y:S01]  /*2f110*/  IADD3 R8, R8, c[0x0][0x198], RZ ;  /* 0x0000660008087a10 */ /* 0x000fe20007ffe0ff */
[----:B------:R-:W4:Y:S01]  /*2f120*/  LDL.LU R25, [R1+0x2d8] ;  /* 0x0002d80001197983 */ /* 0x000f220000300800 */
[----:B------:R-:W-:-:S03]  /*2f130*/  IADD3 R13, R28, 0xae, RZ ;  /* 0x000000ae1c0d7810 */ /* 0x000fc60007ffe0ff */
[----:B------:R1:W-:Y:S04]  /*2f140*/  @P3 STG.E.U16 [R4.64], R9 ;  /* 0x0000000904003986 */ /* 0x0003e8000c101504 */
[----:B------:R0:W-:Y:S01]  /*2f150*/  @P4 STG.E.U16 [R6.64], R12 ;  /* 0x0000000c06004986 */ /* 0x0001e2000c101504 */
[----:B------:R-:W-:Y:S01]  /*2f160*/  ISETP.GE.AND P3, PT, R13, c[0x0][0x17c], PT ;  /* 0x00005f000d007a0c */ /* 0x000fe20003f66270 */
[----:B-1----:R-:W-:-:S04]  /*2f170*/  IMAD.WIDE R4, R8, 0x2, R16 ;  /* 0x0000000208047825 */ /* 0x002fc800078e0210 */
[----:B0-----:R-:W-:Y:S01]  /*2f180*/  IMAD.WIDE R6, R8, 0x2, R2 ;  /* 0x0000000208067825 */ /* 0x001fe200078e0202 */
[----:B------:R-:W-:Y:S04]  /*2f190*/  @P2 STG.E.U16 [R4.64], R27 ;  /* 0x0000001b04002986 */ /* 0x000fe8000c101504 */
[----:B--2---:R0:W-:Y:S01]  /*2f1a0*/  @P5 STG.E.U16 [R6.64], R29 ;  /* 0x0000001d06005986 */ /* 0x0041e2000c101504 */
[----:B------:R-:W-:-:S03]  /*2f1b0*/  PRMT R13, R29, 0x7632, R13 ;  /* 0x000076321d0d7816 */ /* 0x000fc6000000000d */
[----:B0-----:R-:W2:Y:S01]  /*2f1c0*/  LDL.LU R29, [R1+0x258] ;  /* 0x00025800011d7983 */ /* 0x001ea20000300800 */
[----:B------:R-:W-:Y:S02]  /*2f1d0*/  IADD3 R18, R28, 0xac, RZ ;  /* 0x000000ac1c127810 */ /* 0x000fe40007ffe0ff */
[----:B------:R-:W-:Y:S02]  /*2f1e0*/  ISETP.LT.AND P4, PT, R19, c[0x0][0x178], !P6 ;  /* 0x00005e0013007a0c */ /* 0x000fe40007781270 */
[----:B------:R-:W-:Y:S02]  /*2f1f0*/  ISETP.GE.AND P0, PT, R18, c[0x0][0x17c], PT ;  /* 0x00005f0012007a0c */ /* 0x000fe40003f06270 */
[----:B------:R-:W-:Y:S02]  /*2f200*/  IADD3 R8, R8, c[0x0][0x198], RZ ;  /* 0x0000660008087a10 */ /* 0x000fe40007ffe0ff */
[----:B------:R-:W-:Y:S02]  /*2f210*/  IADD3 R9, R28, 0xaf, RZ ;  /* 0x000000af1c097810 */ /* 0x000fe40007ffe0ff */
[----:B------:R-:W-:-:S02]  /*2f220*/  ISETP.LT.AND P6, PT, R11, c[0x0][0x178], !P6 ;  /* 0x00005e000b007a0c */ /* 0x000fc400077c1270 */
[----:B------:R-:W-:Y:S01]  /*2f230*/  ISETP.LT.AND P5, PT, R19, c[0x0][0x178], !P0 ;  /* 0x00005e0013007a0c */ /* 0x000fe200047a1270 */
[C---:B------:R-:W-:Y:S01]  /*2f240*/  IMAD.WIDE R4, R8.reuse, 0x2, R16 ;  /* 0x0000000208047825 */ /* 0x040fe200078e0210 */
[----:B------:R-:W-:Y:S02]  /*2f250*/  ISETP.GE.AND P2, PT, R9, c[0x0][0x17c], PT ;  /* 0x00005f0009007a0c */ /* 0x000fe40003f46270 */
[----:B------:R-:W-:Y:S02]  /*2f260*/  PRMT R12, R27, 0x7632, R12 ;  /* 0x000076321b0c7816 */ /* 0x000fe4000000000c */
[C---:B------:R-:W-:Y:S01]  /*2f270*/  IADD3 R9, R8.reuse, c[0x0][0x198], RZ ;  /* 0x0000660008097a10 */ /* 0x040fe20007ffe0ff */
[----:B------:R-:W-:Y:S01]  /*2f280*/  IMAD.WIDE R6, R8, 0x2, R2 ;  /* 0x0000000208067825 */ /* 0x000fe200078e0202 */
[----:B------:R-:W-:Y:S01]  /*2f290*/  ISETP.LT.AND P0, PT, R11, c[0x0][0x178], !P0 ;  /* 0x00005e000b007a0c */ /* 0x000fe20004701270 */
[----:B------:R0:W-:Y:S01]  /*2f2a0*/  @P4 STG.E.U16 [R4.64], R12 ;  /* 0x0000000c04004986 */ /* 0x0001e2000c101504 */
[----:B------:R-:W-:-:S03]  /*2f2b0*/  IADD3 R8, R28, 0xb0, RZ ;  /* 0x000000b01c087810 */ /* 0x000fc60007ffe0ff */
[----:B------:R1:W-:Y:S01]  /*2f2c0*/  @P6 STG.E.U16 [R6.64], R13 ;  /* 0x0000000d06006986 */ /* 0x0003e2000c101504 */
[----:B------:R-:W-:-:S03]  /*2f2d0*/  ISETP.LT.AND P6, PT, R19, c[0x0][0x178], !P1 ;  /* 0x00005e0013007a0c */ /* 0x000fc60004fc1270 */
[----:B------:R-:W2:Y:S01]  /*2f2e0*/  LDL.LU R27, [R1+0x26c] ;  /* 0x00026c00011b7983 */ /* 0x000ea20000300800 */
[C---:B0-----:R-:W-:Y:S01]  /*2f2f0*/  IMAD.WIDE R4, R9.reuse, 0x2, R16 ;  /* 0x0000000209047825 */ /* 0x041fe200078e0210 */
[----:B------:R-:W-:Y:S02]  /*2f300*/  ISETP.GE.AND P4, PT, R8, c[0x0][0x17c], PT ;  /* 0x00005f0008007a0c */ /* 0x000fe40003f86270 */
[----:B------:R-:W-:Y:S02]  /*2f310*/  IADD3 R8, R9, c[0x0][0x198], RZ ;  /* 0x0000660009087a10 */ /* 0x000fe40007ffe0ff */
[----:B-1----:R-:W-:Y:S02]  /*2f320*/  IADD3 R6, R28, 0xb1, RZ ;  /* 0x000000b11c067810 */ /* 0x002fe40007ffe0ff */
[----:B------:R-:W-:Y:S02]  /*2f330*/  ISETP.LT.AND P1, PT, R11, c[0x0][0x178], !P1 ;  /* 0x00005e000b007a0c */ /* 0x000fe40004f21270 */
[----:B------:R-:W-:-:S02]  /*2f340*/  IADD3 R12, R8, c[0x0][0x198], RZ ;  /* 0x00006600080c7a10 */ /* 0x000fc40007ffe0ff */
[----:B------:R-:W-:Y:S01]  /*2f350*/  PRMT R13, R10, 0x7632, R13 ;  /* 0x000076320a0d7816 */ /* 0x000fe2000000000d */
[----:B---3--:R0:W-:Y:S01]  /*2f360*/  @P5 STG.E.U16 [R4.64], R26 ;  /* 0x0000001a04005986 */ /* 0x0081e2000c101504 */
[----:B------:R-:W-:Y:S01]  /*2f370*/  ISETP.GE.AND P5, PT, R6, c[0x0][0x17c], PT ;  /* 0x00005f0006007a0c */ /* 0x000fe20003fa6270 */
[----:B------:R-:W-:-:S04]  /*2f380*/  IMAD.WIDE R6, R8, 0x2, R16 ;  /* 0x0000000208067825 */ /* 0x000fc800078e0210 */
[----:B0-----:R-:W-:Y:S01]  /*2f390*/  IMAD.WIDE R4, R9, 0x2, R2 ;  /* 0x0000000209047825 */ /* 0x001fe200078e0202 */
[----:B------:R-:W-:Y:S02]  /*2f3a0*/  PRMT R9, R26, 0x7632, R9 ;  /* 0x000076321a097816 */ /* 0x000fe40000000009 */
[----:B------:R-:W3:Y:S04]  /*2f3b0*/  LDL.LU R26, [R1+0x24c] ;  /* 0x00024c00011a7983 */ /* 0x000ee80000300800 */
[----:B------:R0:W-:Y:S01]  /*2f3c0*/  @P0 STG.E.U16 [R4.64], R10 ;  /* 0x0000000a04000986 */ /* 0x0001e2000c101504 */
[----:B------:R-:W-:Y:S02]  /*2f3d0*/  ISETP.LT.AND P0, PT, R19, c[0x0][0x178], !P3 ;  /* 0x00005e0013007a0c */ /* 0x000fe40005f01270 */
[----:B------:R-:W-:Y:S01]  /*2f3e0*/  ISETP.LT.AND P3, PT, R11, c[0x0][0x178], !P3 ;  /* 0x00005e000b007a0c */ /* 0x000fe20005f61270 */
[----:B------:R1:W-:Y:S01]  /*2f3f0*/  @P6 STG.E.U16 [R6.64], R9 ;  /* 0x0000000906006986 */ /* 0x0003e2000c101504 */
[----:B0-----:R-:W-:-:S04]  /*2f400*/  IMAD.WIDE R4, R8, 0x2, R2 ;  /* 0x0000000208047825 */ /* 0x001fc800078e0202 */
[C---:B-1----:R-:W-:Y:S01]  /*2f410*/  IMAD.WIDE R6, R12.reuse, 0x2, R16 ;  /* 0x000000020c067825 */ /* 0x042fe200078e0210 */
[----:B------:R0:W-:Y:S03]  /*2f420*/  @P1 STG.E.U16 [R4.64], R13 ;  /* 0x0000000d04001986 */ /* 0x0001e6000c101504 */
[C---:B------:R-:W-:Y:S01]  /*2f430*/  IMAD.WIDE R8, R12.reuse, 0x2, R2 ;  /* 0x000000020c087825 */ /* 0x040fe200078e0202 */
[----:B----4-:R1:W-:Y:S01]  /*2f440*/  @P0 STG.E.U16 [R6.64], R25 ;  /* 0x0000001906000986 */ /* 0x0103e2000c101504 */
[----:B0-----:R-:W-:Y:S02]  /*2f450*/  PRMT R13, R25, 0x7632, R13 ;  /* 0x00007632190d7816 */ /* 0x001fe4000000000d */
[----:B-1----:R-:W-:Y:S01]  /*2f460*/  IADD3 R6, R12, c[0x0][0x198], RZ ;  /* 0x000066000c067a10 */ /* 0x002fe20007ffe0ff */
[----:B------:R-:W4:Y:S04]  /*2f470*/  LDL.LU R25, [R1+0x27c] ;  /* 0x00027c0001197983 */ /* 0x000f280000300800 */
[----:B--2---:R0:W-:Y:S01]  /*2f480*/  @P3 STG.E.U16 [R8.64], R29 ;  /* 0x0000001d08003986 */ /* 0x0041e2000c101504 */
[----:B------:R-:W-:-:S03]  /*2f490*/  PRMT R12, R29, 0x7632, R12 ;  /* 0x000076321d0c7816 */ /* 0x000fc6000000000c */
[----:B0-----:R-:W2:Y:S01]  /*2f4a0*/  LDL.LU R29, [R1+0x22c] ;  /* 0x00022c00011d7983 */ /* 0x001ea20000300800 */
[----:B------:R-:W-:Y:S02]  /*2f4b0*/  IADD3 R10, R28, 0xb2, RZ ;  /* 0x000000b21c0a7810 */ /* 0x000fe40007ffe0ff */
[----:B------:R-:W-:Y:S02]  /*2f4c0*/  ISETP.LT.AND P0, PT, R19, c[0x0][0x178], !P2 ;  /* 0x00005e0013007a0c */ /* 0x000fe40005701270 */
[----:B------:R-:W-:Y:S02]  /*2f4d0*/  ISETP.LT.AND P2, PT, R11, c[0x0][0x178], !P2 ;  /* 0x00005e000b007a0c */ /* 0x000fe40005741270 */
[----:B------:R-:W-:Y:S02]  /*2f4e0*/  ISETP.LT.AND P3, PT, R19, c[0x0][0x178], !P4 ;  /* 0x00005e0013007a0c */ /* 0x000fe40006761270 */
[----:B------:R-:W-:Y:S02]  /*2f4f0*/  ISETP.GE.AND P6, PT, R10, c[0x0][0x17c], PT ;  /* 0x00005f000a007a0c */ /* 0x000fe40003fc6270 */
[C---:B------:R-:W-:Y:S01]  /*2f500*/  IADD3 R10, R6.reuse, c[0x0][0x198], RZ ;  /* 0x00006600060a7a10 */ /* 0x040fe20007ffe0ff */
[----:B------:R-:W-:Y:S01]  /*2f510*/  IMAD.WIDE R4, R6, 0x2, R16 ;  /* 0x0000000206047825 */ /* 0x000fe200078e0210 */
[----:B------:R-:W-:-:S03]  /*2f520*/  ISETP.LT.AND P4, PT, R11, c[0x0][0x178], !P4 ;  /* 0x00005e000b007a0c */ /* 0x000fc60006781270 */
[----:B------:R-:W-:Y:S01]  /*2f530*/  IMAD.WIDE R6, R6, 0x2, R2 ;  /* 0x0000000206067825 */ /* 0x000fe200078e0202 */
[----:B------:R0:W-:Y:S03]  /*2f540*/  @P0 STG.E.U16 [R4.64], R13 ;  /* 0x0000000d04000986 */ /* 0x0001e6000c101504 */
[----:B------:R-:W-:Y:S01]  /*2f550*/  IMAD.WIDE R8, R10, 0x2, R16 ;  /* 0x000000020a087825 */ /* 0x000fe200078e0210 */
[----:B------:R1:W-:Y:S04]  /*2f560*/  @P2 STG.E.U16 [R6.64], R12 ;  /* 0x0000000c06002986 */ /* 0x0003e8000c101504 */
[----:B------:R1:W-:Y:S01]  /*2f570*/  @P3 STG.E.U16 [R8.64], R27 ;  /* 0x0000001b08003986 */ /* 0x0003e2000c101504 */
[----:B------:R-:W-:-:S02]  /*2f580*/  ISETP.LT.AND P3, PT, R19, c[0x0][0x178], !P5 ;  /* 0x00005e0013007a0c */ /* 0x000fc40006f61270 */
[----:B------:R-:W-:Y:S01]  /*2f590*/  ISETP.LT.AND P5, PT, R11, c[0x0][0x178], !P5 ;  /* 0x00005e000b007a0c */ /* 0x000fe20006fa1270 */
[C---:B0-----:R-:W-:Y:S01]  /*2f5a0*/  IMAD.WIDE R4, R10.reuse, 0x2, R2 ;  /* 0x000000020a047825 */ /* 0x041fe200078e0202 */
[----:B-1----:R-:W-:Y:S02]  /*2f5b0*/  PRMT R12, R27, 0x7632, R12 ;  /* 0x000076321b0c7816 */ /* 0x002fe4000000000c */
[----:B------:R-:W2:Y:S01]  /*2f5c0*/  LDL.LU R27, [R1+0x29c] ;  /* 0x00029c00011b7983 */ /* 0x000ea20000300800 */
[----:B------:R-:W-:-:S04]  /*2f5d0*/  IADD3 R10, R10, c[0x0][0x198], RZ ;  /* 0x000066000a0a7a10 */ /* 0x000fc80007ffe0ff */
[C---:B------:R-:W-:Y:S01]  /*2f5e0*/  IADD3 R9, R10.reuse, c[0x0][0x198], RZ ;  /* 0x000066000a097a10 */ /* 0x040fe20007ffe0ff */
[----:B------:R-:W-:Y:S01]  /*2f5f0*/  IMAD.WIDE R6, R10, 0x2, R16 ;  /* 0x000000020a067825 */ /* 0x000fe200078e0210 */
[----:B------:R-:W-:Y:S01]  /*2f600*/  IADD3 R13, R28, 0xb6, RZ ;  /* 0x000000b61c0d7810 */ /* 0x000fe20007ffe0ff */
[----:B---3--:R0:W-:Y:S01]  /*2f610*/  @P4 STG.E.U16 [R4.64], R26 ;  /* 0x0000001a04004986 */ /* 0x0081e2000c101504 */
[----:B------:R-:W-:Y:S02]  /*2f620*/  PRMT R8, R26, 0x7632, R8 ;  /* 0x000076321a087816 */ /* 0x000fe40000000008 */
[----:B------:R-:W-:Y:S02]  /*2f630*/  ISETP.LT.AND P4, PT, R19, c[0x0][0x178], !P6 ;  /* 0x00005e0013007a0c */ /* 0x000fe40007781270 */
[----:B------:R-:W-:Y:S01]  /*2f640*/  ISETP.LT.AND P6, PT, R11, c[0x0][0x178], !P6 ;  /* 0x00005e000b007a0c */ /* 0x000fe200077c1270 */
[----:B------:R1:W-:Y:S04]  /*2f650*/  @P3 STG.E.U16 [R6.64], R12 ;  /* 0x0000000c06003986 */ /* 0x0003e8000c101504 */
[----:B0-----:R-:W3:Y:S01]  /*2f660*/  LDL.LU R26, [R1+0x1cc] ;  /* 0x0001cc00011a7983 */ /* 0x001ee20000300800 */
[----:B------:R-:W-:-:S04]  /*2f670*/  IMAD.WIDE R4, R10, 0x2, R2 ;  /* 0x000000020a047825 */ /* 0x000fc800078e0202 */
[----:B-1----:R-:W-:Y:S01]  /*2f680*/  IMAD.WIDE R6, R9, 0x2, R16 ;  /* 0x0000000209067825 */ /* 0x002fe200078e0210 */
[----:B------:R0:W-:Y:S01]  /*2f690*/  @P5 STG.E.U16 [R4.64], R8 ;  /* 0x0000000804005986 */ /* 0x0001e2000c101504 */
[----:B------:R-:W-:Y:S02]  /*2f6a0*/  ISETP.GE.AND P3, PT, R13, c[0x0][0x17c], PT ;  /* 0x00005f000d007a0c */ /* 0x000fe40003f66270 */
[----:B0-----:R-:W-:Y:S01]  /*2f6b0*/  IMAD.WIDE R4, R9, 0x2, R2 ;  /* 0x0000000209047825 */ /* 0x001fe200078e0202 */
[----:B----4-:R-:W-:Y:S04]  /*2f6c0*/  @P4 STG.E.U16 [R6.64], R25 ;  /* 0x0000001906004986 */ /* 0x010fe8000c101504 */
[----:B--2---:R0:W-:Y:S01]  /*2f6d0*/  @P6 STG.E.U16 [R4.64], R29 ;  /* 0x0000001d04006986 */ /* 0x0041e2000c101504 */
[----:B------:R-:W-:-:S03]  /*2f6e0*/  PRMT R13, R29, 0x7632, R13 ;  /* 0x000076321d0d7816 */ /* 0x000fc6000000000d */
[----:B0-----:R-:W2:Y:S01]  /*2f6f0*/  LDL.LU R29, [R1+0x28c] ;  /* 0x00028c00011d7983 */ /* 0x001ea20000300800 */
[----:B------:R-:W-:-:S04]  /*2f700*/  IADD3 R14, R28, 0xb3, RZ ;  /* 0x000000b31c0e7810 */ /* 0x000fc80007ffe0ff */
[----:B------:R-:W-:Y:S02]  /*2f710*/  ISETP.GE.AND P1, PT, R14, c[0x0][0x17c], PT ;  /* 0x00005f000e007a0c */ /* 0x000fe40003f26270 */
[----:B------:R-:W-:Y:S02]  /*2f720*/  IADD3 R14, R28, 0xb4, RZ ;  /* 0x000000b41c0e7810 */ /* 0x000fe40007ffe0ff */
[----:B------:R-:W-:Y:S02]  /*2f730*/  ISETP.LT.AND P4, PT, R19, c[0x0][0x178], !P1 ;  /* 0x00005e0013007a0c */ /* 0x000fe40004f81270 */
[----:B------:R-:W-:Y:S02]  /*2f740*/  ISETP.GE.AND P0, PT, R14, c[0x0][0x17c], PT ;  /* 0x00005f000e007a0c */ /* 0x000fe40003f06270 */
[----:B------:R-:W-:Y:S02]  /*2f750*/  ISETP.LT.AND P1, PT, R11, c[0x0][0x178], !P1 ;  /* 0x00005e000b007a0c */ /* 0x000fe40004f21270 */
[----:B------:R-:W-:-:S02]  /*2f760*/  IADD3 R6, R9, c[0x0][0x198], RZ ;  /* 0x0000660009067a10 */ /* 0x000fc40007ffe0ff */
[----:B------:R-:W-:Y:S02]  /*2f770*/  ISETP.LT.AND P6, PT, R19, c[0x0][0x178], !P0 ;  /* 0x00005e0013007a0c */ /* 0x000fe400047c1270 */
[----:B------:R-:W-:Y:S02]  /*2f780*/  IADD3 R10, R28, 0xb7, RZ ;  /* 0x000000b71c0a7810 */ /* 0x000fe40007ffe0ff */
[C---:B------:R-:W-:Y:S01]  /*2f790*/  IADD3 R12, R6.reuse, c[0x0][0x198], RZ ;  /* 0x00006600060c7a10 */ /* 0x040fe20007ffe0ff */
[----:B------:R-:W-:Y:S01]  /*2f7a0*/  IMAD.WIDE R4, R6, 0x2, R16 ;  /* 0x0000000206047825 */ /* 0x000fe200078e0210 */
[----:B------:R-:W-:Y:S02]  /*2f7b0*/  ISETP.GE.AND P5, PT, R10, c[0x0][0x17c], PT ;  /* 0x00005f000a007a0c */ /* 0x000fe40003fa6270 */
[----:B------:R-:W-:Y:S01]  /*2f7c0*/  PRMT R10, R25, 0x7632, R10 ;  /* 0x00007632190a7816 */ /* 0x000fe2000000000a */
[----:B------:R-:W-:Y:S01]  /*2f7d0*/  IMAD.WIDE R6, R6, 0x2, R2 ;  /* 0x0000000206067825 */ /* 0x000fe200078e0202 */
[----:B------:R-:W-:Y:S01]  /*2f7e0*/  IADD3 R18, R28, 0xb5, RZ ;  /* 0x000000b51c127810 */ /* 0x000fe20007ffe0ff */
[----:B------:R-:W4:Y:S01]  /*2f7f0*/  LDL.LU R25, [R1+0x2cc] ;  /* 0x0002cc0001197983 */ /* 0x000f220000300800 */
[----:B------:R-:W-:Y:S01]  /*2f800*/  ISETP.LT.AND P0, PT, R11, c[0x0][0x178], !P0 ;  /* 0x00005e000b007a0c */ /* 0x000fe20004701270 */
[----:B------:R-:W-:Y:S01]  /*2f810*/  IMAD.WIDE R8, R12, 0x2, R16 ;  /* 0x000000020c087825 */ /* 0x000fe200078e0210 */
[----:B------:R-:W-:Y:S01]  /*2f820*/  ISETP.GE.AND P2, PT, R18, c[0x0][0x17c], PT ;  /* 0x00005f0012007a0c */ /* 0x000fe20003f46270 */
[----:B------:R0:W-:Y:S04]  /*2f830*/  @P4 STG.E.U16 [R4.64], R10 ;  /* 0x0000000a04004986 */ /* 0x0001e8000c101504 */
[----:B------:R-:W-:Y:S04]  /*2f840*/  @P1 STG.E.U16 [R6.64], R13 ;  /* 0x0000000d06001986 */ /* 0x000fe8000c101504 */
[----:B------:R1:W-:Y:S01]  /*2f850*/  @P6 STG.E.U16 [R8.64], R27 ;  /* 0x0000001b08006986 */ /* 0x0003e2000c101504 */
[----:B------:R-:W-:-:S02]  /*2f860*/  ISETP.LT.AND P6, PT, R19, c[0x0][0x178], !P2 ;  /* 0x00005e0013007a0c */ /* 0x000fc400057c1270 */
[----:B0-----:R-:W-:Y:S01]  /*2f870*/  PRMT R10, R27, 0x7632, R10 ;  /* 0x000076321b0a7816 */ /* 0x001fe2000000000a */
[C---:B------:R-:W-:Y:S01]  /*2f880*/  IMAD.WIDE R4, R12.reuse, 0x2, R2 ;  /* 0x000000020c047825 */ /* 0x040fe200078e0202 */
[----:B------:R-:W-:Y:S01]  /*2f890*/  IADD3 R12, R12, c[0x0][0x198], RZ ;  /* 0x000066000c0c7a10 */ /* 0x000fe20007ffe0ff */
[----:B-1----:R-:W4:Y:S01]  /*2f8a0*/  LDL.LU R27, [R1+0x23c] ;  /* 0x00023c00011b7983 */ /* 0x002f220000300800 */
[----:B------:R-:W-:-:S03]  /*2f8b0*/  ISETP.LT.AND P2, PT, R11, c[0x0][0x178], !P2 ;  /* 0x00005e000b007a0c */ /* 0x000fc60005741270 */
[C---:B------:R-:W-:Y:S01]  /*2f8c0*/  IMAD.WIDE R6, R12.reuse, 0x2, R16 ;  /* 0x000000020c067825 */ /* 0x040fe200078e0210 */
[----:B------:R-:W-:Y:S01]  /*2f8d0*/  IADD3 R9, R12, c[0x0][0x198], RZ ;  /* 0x000066000c097a10 */ /* 0x000fe20007ffe0ff */
[----:B---3--:R0:W-:Y:S01]  /*2f8e0*/  @P0 STG.E.U16 [R4.64], R26 ;  /* 0x0000001a04000986 */ /* 0x0081e2000c101504 */
[----:B------:R-:W-:Y:S02]  /*2f8f0*/  ISETP.LT.AND P0, PT, R19, c[0x0][0x178], !P3 ;  /* 0x00005e0013007a0c */ /* 0x000fe40005f01270 */
[----:B------:R-:W-:Y:S01]  /*2f900*/  PRMT R8, R26, 0x7632, R8 ;  /* 0x000076321a087816 */ /* 0x000fe20000000008 */
[----:B------:R1:W-:Y:S01]  /*2f910*/  @P6 STG.E.U16 [R6.64], R10 ;  /* 0x0000000a06006986 */ /* 0x0003e2000c101504 */
[----:B0-----:R-:W-:-:S03]  /*2f920*/  IMAD.WIDE R4, R12, 0x2, R2 ;  /* 0x000000020c047825 */ /* 0x001fc600078e0202 */
[----:B------:R-:W3:Y:S01]  /*2f930*/  LDL.LU R26, [R1+0x2bc] ;  /* 0x0002bc00011a7983 */ /* 0x000ee20000300800 */
[----:B-1----:R-:W-:Y:S01]  /*2f940*/  IADD3 R10, R28, 0xbb, RZ ;  /* 0x000000bb1c0a7810 */ /* 0x002fe20007ffe0ff */
[----:B------:R-:W-:Y:S02]  /*2f950*/  IMAD.WIDE R6, R9, 0x2, R16 ;  /* 0x0000000209067825 */ /* 0x000fe400078e0210 */
[----:B------:R-:W-:Y:S01]  /*2f960*/  @P2 STG.E.U16 [R4.64], R8 ;  /* 0x0000000804002986 */ /* 0x000fe2000c101504 */
[----:B------:R-:W-:Y:S02]  /*2f970*/  ISETP.GE.AND P2, PT, R10, c[0x0][0x17c], PT ;  /* 0x00005f000a007a0c */ /* 0x000fe40003f46270 */
[----:B--2---:R-:W-:Y:S01]  /*2f980*/  PRMT R10, R29, 0x7632, R10 ;  /* 0x000076321d0a7816 */ /* 0x004fe2000000000a */
[----:B------:R0:W-:Y:S04]  /*2f990*/  @P0 STG.E.U16 [R6.64], R29 ;  /* 0x0000001d06000986 */ /* 0x0001e8000c101504 */
[----:B0-----:R-:W2:Y:S01]  /*2f9a0*/  LDL.LU R29, [R1+0x1ec] ;  /* 0x0001ec00011d7983 */ /* 0x001ea20000300800 */
[----:B------:R-:W-:-:S02]  /*2f9b0*/  ISETP.LT.AND P3, PT, R11, c[0x0][0x178], !P3 ;  /* 0x00005e000b007a0c */ /* 0x000fc40005f61270 */
[----:B------:R-:W-:Y:S01]  /*2f9c0*/  IADD3 R14, R28, 0xb8, RZ ;  /* 0x000000b81c0e7810 */ /* 0x000fe20007ffe0ff */
[----:B------:R-:W-:Y:S01]  /*2f9d0*/  IMAD.WIDE R4, R9, 0x2, R2 ;  /* 0x0000000209047825 */ /* 0x000fe200078e0202 */
[----:B------:R-:W-:Y:S02]  /*2f9e0*/  ISETP.LT.AND P0, PT, R19, c[0x0][0x178], !P5 ;  /* 0x00005e0013007a0c */ /* 0x000fe40006f01270 */
[----:B------:R-:W-:Y:S02]  /*2f9f0*/  ISETP.GE.AND P4, PT, R14, c[0x0][0x17c], PT ;  /* 0x00005f000e007a0c */ /* 0x000fe40003f86270 */
[----:B------:R-:W-:Y:S02]  /*2fa00*/  ISETP.LT.AND P5, PT, R11, c[0x0][0x178], !P5 ;  /* 0x00005e000b007a0c */ /* 0x000fe40006fa1270 */
[----:B------:R-:W-:-:S03]  /*2fa10*/  IADD3 R6, R9, c[0x0][0x198], RZ ;  /* 0x0000660009067a10 */ /* 0x000fc60007ffe0ff */
[----:B------:R0:W-:Y:S01]  /*2fa20*/  @P3 STG.E.U16 [R4.64], R15 ;  /* 0x0000000f04003986 */ /* 0x0001e2000c101504 */
[----:B------:R-:W-:Y:S02]  /*2fa30*/  ISETP.LT.AND P3, PT, R19, c[0x0][0x178], !P4 ;  /* 0x00005e0013007a0c */ /* 0x000fe40006761270 */
[----:B------:R-:W-:Y:S02]  /*2fa40*/  IADD3 R12, R6, c[0x0][0x198], RZ ;  /* 0x00006600060c7a10 */ /* 0x000fe40007ffe0ff */
[----:B------:R-:W-:Y:S02]  /*2fa50*/  IADD3 R18, R28, 0xb9, RZ ;  /* 0x000000b91c127810 */ /* 0x000fe40007ffe0ff */
[----:B------:R-:W-:Y:S01]  /*2fa60*/  ISETP.LT.AND P4, PT, R11, c[0x0][0x178], !P4 ;  /* 0x00005e000b007a0c */ /* 0x000fe20006781270 */
[----:B------:R-:W-:-:S04]  /*2fa70*/  IMAD.WIDE R8, R12, 0x2, R16 ;  /* 0x000000020c087825 */ /* 0x000fc800078e0210 */
[----:B0-----:R-:W-:Y:S01]  /*2fa80*/  IMAD.WIDE R4, R6, 0x2, R16 ;  /* 0x0000000206047825 */ /* 0x001fe200078e0210 */
[----:B------:R-:W-:-:S03]  /*2fa90*/  PRMT R15, R15, 0x7632, R15 ;  /* 0x000076320f0f7816 */ /* 0x000fc6000000000f */
[----:B------:R-:W-:Y:S01]  /*2faa0*/  IMAD.WIDE R6, R6, 0x2, R2 ;  /* 0x0000000206067825 */ /* 0x000fe200078e0202 */
[----:B------:R-:W-:Y:S01]  /*2fab0*/  ISETP.GE.AND P1, PT, R18, c[0x0][0x17c], PT ;  /* 0x00005f0012007a0c */ /* 0x000fe20003f26270 */
[----:B------:R0:W-:Y:S01]  /*2fac0*/  @P0 STG.E.U16 [R4.64], R10 ;  /* 0x0000000a04000986 */ /* 0x0001e2000c101504 */
[----:B------:R-:W-:-:S03]  /*2fad0*/  IADD3 R13, R28, 0xba, RZ ;  /* 0x000000ba1c0d7810 */ /* 0x000fc60007ffe0ff */
[----:B------:R1:W-:Y:S01]  /*2fae0*/  @P5 STG.E.U16 [R6.64], R15 ;  /* 0x0000000f06005986 */ /* 0x0003e2000c101504 */
[----:B------:R-:W-:-:S03]  /*2faf0*/  ISETP.GE.AND P6, PT, R13, c[0x0][0x17c], PT ;  /* 0x00005f000d007a0c */ /* 0x000fc60003fc6270 */
[----:B----4-:R4:W-:Y:S01]  /*2fb00*/  @P3 STG.E.U16 [R8.64], R25 ;  /* 0x0000001908003986 */ /* 0x0109e2000c101504 */
[----:B------:R-:W-:Y:S01]  /*2fb10*/  ISETP.LT.AND P3, PT, R19, c[0x0][0x178], !P1 ;  /* 0x00005e0013007a0c */ /* 0x000fe20004f61270 */
[C---:B0-----:R-:W-:Y:S01]  /*2fb20*/  IMAD.WIDE R4, R12.reuse, 0x2, R2 ;  /* 0x000000020c047825 */ /* 0x041fe200078e0202 */
[----:B------:R-:W-:Y:S02]  /*2fb30*/  IADD3 R12, R12, c[0x0][0x198], RZ ;  /* 0x000066000c0c7a10 */ /* 0x000fe40007ffe0ff */
[----:B------:R-:W-:Y:S02]  /*2fb40*/  ISETP.LT.AND P1, PT, R11, c[0x0][0x178], !P1 ;  /* 0x00005e000b007a0c */ /* 0x000fe40004f21270 */
[----:B------:R0:W-:Y:S01]  /*2fb50*/  @P4 STG.E.U16 [R4.64], R27 ;  /* 0x0000001b04004986 */ /* 0x0001e2000c101504 */
[----:B------:R-:W-:Y:S01]  /*2fb60*/  ISETP.LT.AND P4, PT, R19, c[0x0][0x178], !P6 ;  /* 0x00005e0013007a0c */ /* 0x000fe20007781270 */
[----:B-1----:R-:W-:Y:S01]  /*2fb70*/  IMAD.WIDE R6, R12, 0x2, R16 ;  /* 0x000000020c067825 */ /* 0x002fe200078e0210 */
[----:B------:R-:W-:-:S02]  /*2fb80*/  PRMT R10, R25, 0x7632, R10 ;  /* 0x00007632190a7816 */ /* 0x000fc4000000000a */
[C---:B----4-:R-:W-:Y:S02]  /*2fb90*/  IADD3 R9, R12.reuse, c[0x0][0x198], RZ ;  /* 0x000066000c097a10 */ /* 0x050fe40007ffe0ff */
[----:B------:R-:W-:Y:S01]  /*2fba0*/  PRMT R8, R27, 0x7632, R8 ;  /* 0x000076321b087816 */ /* 0x000fe20000000008 */
[----:B------:R1:W-:Y:S01]  /*2fbb0*/  @P3 STG.E.U16 [R6.64], R10 ;  /* 0x0000000a06003986 */ /* 0x0003e2000c101504 */
[----:B------:R-:W-:Y:S01]  /*2fbc0*/  ISETP.LT.AND P6, PT, R11, c[0x0][0x178], !P6 ;  /* 0x00005e000b007a0c */ /* 0x000fe200077c1270 */
[----:B0-----:R-:W-:Y:S01]  /*2fbd0*/  IMAD.WIDE R4, R12, 0x2, R2 ;  /* 0x000000020c047825 */ /* 0x001fe200078e0202 */
[----:B------:R-:W-:Y:S01]  /*2fbe0*/  IADD3 R13, R28, 0xbc, RZ ;  /* 0x000000bc1c0d7810 */ /* 0x000fe20007ffe0ff */
[----:B------:R-:W4:Y:S02]  /*2fbf0*/  LDL.LU R27, [R1+0x2ac] ;  /* 0x0002ac00011b7983 */ /* 0x000f240000300800 */
[----:B-1----:R-:W-:Y:S02]  /*2fc00*/  IMAD.WIDE R6, R9, 0x2, R16 ;  /* 0x0000000209067825 */ /* 0x002fe400078e0210 */
[----:B------:R0:W-:Y:S01]  /*2fc10*/  @P1 STG.E.U16 [R4.64], R8 ;  /* 0x0000000804001986 */ /* 0x0001e2000c101504 */
[----:B------:R-:W-:-:S02]  /*2fc20*/  ISETP.GE.AND P0, PT, R13, c[0x0][0x17c], PT ;  /* 0x00005f000d007a0c */ /* 0x000fc40003f06270 */
[C---:B------:R-:W-:Y:S02]  /*2fc30*/  IADD3 R10, R28.reuse, 0xbf, RZ ;  /* 0x000000bf1c0a7810 */ /* 0x040fe40007ffe0ff */
[----:B------:R-:W-:Y:S02]  /*2fc40*/  IADD3 R13, R28, 0xbe, RZ ;  /* 0x000000be1c0d7810 */ /* 0x000fe40007ffe0ff */
[----:B------:R-:W-:Y:S01]  /*2fc50*/  ISETP.GE.AND P1, PT, R10, c[0x0][0x17c], PT ;  /* 0x00005f000a007a0c */ /* 0x000fe20003f26270 */
[----:B0-----:R-:W-:Y:S01]  /*2fc60*/  IMAD.WIDE R4, R9, 0x2, R2 ;  /* 0x0000000209047825 */ /* 0x001fe200078e0202 */
[----:B------:R-:W-:Y:S02]  /*2fc70*/  ISETP.GE.AND P3, PT, R13, c[0x0][0x17c], PT ;  /* 0x00005f000d007a0c */ /* 0x000fe40003f66270 */
[----:B------:R-:W-:Y:S01]  /*2fc80*/  IADD3 R15, R28, 0xc1, RZ ;  /* 0x000000c11c0f7810 */ /* 0x000fe20007ffe0ff */
[----:B---3--:R0:W-:Y:S01]  /*2fc90*/  @P4 STG.E.U16 [R6.64], R26 ;  /* 0x0000001a06004986 */ /* 0x0081e2000c101504 */
[----:B------:R-:W-:-:S02]  /*2fca0*/  ISETP.LT.AND P4, PT, R19, c[0x0][0x178], !P2 ;  /* 0x00005e0013007a0c */ /* 0x000fc40005781270 */
[----:B------:R-:W-:Y:S02]  /*2fcb0*/  ISETP.LT.AND P2, PT, R11, c[0x0][0x178], !P2 ;  /* 0x00005e000b007a0c */ /* 0x000fe40005741270 */
[----:B------:R-:W-:Y:S02]  /*2fcc0*/  PRMT R10, R26, 0x7632, R10 ;  /* 0x000076321a0a7816 */ /* 0x000fe4000000000a */
[----:B0-----:R-:W-:-:S04]  /*2fcd0*/  IADD3 R6, R9, c[0x0][0x198], RZ ;  /* 0x0000660009067a10 */ /* 0x001fc80007ffe0ff */
[C---:B------:R-:W-:Y:S01]  /*2fce0*/  IADD3 R12, R6.reuse, c[0x0][0x198], RZ ;  /* 0x00006600060c7a10 */ /* 0x040fe20007ffe0ff */
[----:B--2---:R0:W-:Y:S01]  /*2fcf0*/  @P6 STG.E.U16 [R4.64], R29 ;  /* 0x0000001d04006986 */ /* 0x0041e2000c101504 */
[----:B------:R-:W-:Y:S02]  /*2fd00*/  PRMT R13, R29, 0x7632, R13 ;  /* 0x000076321d0d7816 */ /* 0x000fe4000000000d */
[----:B------:R-:W-:Y:S02]  /*2fd10*/  ISETP.LT.AND P6, PT, R19, c[0x0][0x178], !P0 ;  /* 0x00005e0013007a0c */ /* 0x000fe400047c1270 */
[----:B------:R-:W-:Y:S02]  /*2fd20*/  ISETP.LT.AND P0, PT, R11, c[0x0][0x178], !P0 ;  /* 0x00005e000b007a0c */ /* 0x000fe40004701270 */
[----:B------:R-:W2:Y:S01]  /*2fd30*/  LDL.LU R11, [R1+0x10bc] ;  /* 0x0010bc00010b7983 */ /* 0x000ea20000300800 */
[----:B0-----:R-:W-:-:S03]  /*2fd40*/  IMAD.WIDE R4, R6, 0x2, R16 ;  /* 0x0000000206047825 */ /* 0x001fc600078e0210 */
[----:B------:R-:W3:Y:S01]  /*2fd50*/  LDL.LU R29, [R1+0x2dc] ;  /* 0x0002dc00011d7983 */ /* 0x000ee20000300800 */
[----:B------:R-:W-:-:S03]  /*2fd60*/  IMAD.WIDE R6, R6, 0x2, R2 ;  /* 0x0000000206067825 */ /* 0x000fc600078e0202 */
[----:B------:R0:W-:Y:S04]  /*2fd70*/  @P4 STG.E.U16 [R4.64], R10 ;  /* 0x0000000a04004986 */ /* 0x0001e8000c101504 */
[----:B------:R1:W-:Y:S01]  /*2fd80*/  @P2 STG.E.U16 [R6.64], R13 ;  /* 0x0000000d06002986 */ /* 0x0003e2000c101504 */
[----:B------:R-:W-:-:S03]  /*2fd90*/  ISETP.GE.AND P2, PT, R15, c[0x0][0x17c], PT ;  /* 0x00005f000f007a0c */ /* 0x000fc60003f46270 */
[----:B------:R-:W3:Y:S04]  /*2fda0*/  LDL.LU R26, [R1+0x25c] ;  /* 0x00025c00011a7983 */ /* 0x000ee80000300800 */
[----:B------:R-:W3:Y:S01]  /*2fdb0*/  LDL R15, [R1+0x8e0] ;  /* 0x0008e000010f7983 */ /* 0x000ee20000100800 */
[----:B------:R-:W-:Y:S01]  /*2fdc0*/  IADD3 R14, R28, 0xbd, RZ ;  /* 0x000000bd1c0e7810 */ /* 0x000fe20007ffe0ff */
[----:B------:R-:W-:-:S03]  /*2fdd0*/  IMAD.WIDE R8, R12, 0x2, R16 ;  /* 0x000000020c087825 */ /* 0x000fc600078e0210 */
[----:B------:R-:W-:Y:S01]  /*2fde0*/  ISETP.GE.AND P5, PT, R14, c[0x0][0x17c], PT ;  /* 0x00005f000e007a0c */ /* 0x000fe20003fa6270 */
[C---:B0-----:R-:W-:Y:S01]  /*2fdf0*/  IMAD.WIDE R4, R12.reuse, 0x2, R2 ;  /* 0x000000020c047825 */ /* 0x041fe200078e0202 */
[----:B-1----:R-:W-:-:S04]  /*2fe00*/  IADD3 R6, R12, c[0x0][0x198], RZ ;  /* 0x000066000c067a10 */ /* 0x002fc80007ffe0ff */
[----:B------:R-:W-:Y:S01]  /*2fe10*/  IADD3 R10, R6, c[0x0][0x198], RZ ;  /* 0x00006600060a7a10 */ /* 0x000fe20007ffe0ff */
[----:B----4-:R0:W-:Y:S01]  /*2fe20*/  @P6 STG.E.U16 [R8.64], R27 ;  /* 0x0000001b08006986 */ /* 0x0101e2000c101504 */
[----:B------:R-:W-:Y:S02]  /*2fe30*/  ISETP.LT.AND P6, PT, R19, c[0x0][0x178], !P5 ;  /* 0x00005e0013007a0c */ /* 0x000fe40006fc1270 */
[----:B0-----:R-:W-:Y:S01]  /*2fe40*/  PRMT R9, R27, 0x7632, R9 ;  /* 0x000076321b097816 */ /* 0x001fe20000000009 */
[----:B------:R-:W-:Y:S04]  /*2fe50*/  STL [R1+0x24], R21 ;  /* 0x0000241501007387 */ /* 0x000fe80000100800 */
[----:B------:R-:W-:Y:S04]  /*2fe60*/  STL.64 [R1+0x28], R22 ;  /* 0x0000281601007387 */ /* 0x000fe80000100a00 */
[----:B------:R-:W-:Y:S01]  /*2fe70*/  STL [R1+0x10b8], R20 ;  /* 0x0010b81401007387 */ /* 0x000fe20000100800 */
[----:B------:R-:W-:-:S03]  /*2fe80*/  LOP3.LUT R27, R0, 0x40, RZ, 0x3c, !PT ;  /* 0x00000040001b7812 */ /* 0x000fc600078e3cff */
[----:B------:R-:W4:Y:S01]  /*2fe90*/  LDL.LU R25, [R1+0x2e0] ;  /* 0x0002e00001197983 */ /* 0x000f220000300800 */
[C---:B------:R-:W-:Y:S02]  /*2fea0*/  IADD3 R13, R28.reuse, 0xc4, RZ ;  /* 0x000000c41c0d7810 */ /* 0x040fe40007ffe0ff */
[----:B------:R-:W-:-:S04]  /*2feb0*/  IADD3 R14, R28, 0xc0, RZ ;  /* 0x000000c01c0e7810 */ /* 0x000fc80007ffe0ff */
[----:B------:R-:W-:Y:S01]  /*2fec0*/  ISETP.GE.AND P4, PT, R14, c[0x0][0x17c], PT ;  /* 0x00005f000e007a0c */ /* 0x000fe20003f86270 */
[----:B--2---:R0:W-:Y:S01]  /*2fed0*/  @P0 STG.E.U16 [R4.64], R11 ;  /* 0x0000000b04000986 */ /* 0x0041e2000c101504 */
[----:B------:R-:W-:Y:S02]  /*2fee0*/  ISETP.LT.AND P0, PT, R19, c[0x0][0x178], !P3 ;  /* 0x00005e0013007a0c */ /* 0x000fe40005f01270 */
[----:B------:R-:W-:Y:S01]  /*2fef0*/  PRMT R8, R11, 0x7632, R8 ;  /* 0x000076320b087816 */ /* 0x000fe20000000008 */
[----:B0-----:R-:W-:Y:S01]  /*2ff00*/  IMAD.WIDE R4, R6, 0x2, R16 ;  /* 0x0000000206047825 */ /* 0x001fe200078e0210 */
[----:B---3--:R-:W-:-:S03]  /*2ff10*/  ISETP.LT.AND P5, PT, R15, c[0x0][0x178], !P5 ;  /* 0x00005e000f007a0c */ /* 0x008fc60006fa1270 */
[----:B------:R-:W-:Y:S01]  /*2ff20*/  IMAD.WIDE R6, R6, 0x2, R2 ;  /* 0x0000000206067825 */ /* 0x000fe200078e0202 */
[----:B------:R0:W-:Y:S03]  /*2ff30*/  @P6 STG.E.U16 [R4.64], R9 ;  /* 0x0000000904006986 */ /* 0x0001e6000c101504 */
[----:B0-----:R-:W-:-:S06]  /*2ff40*/  IMAD.WIDE R4, R10, 0x2, R16 ;  /* 0x000000020a047825 */ /* 0x001fcc00078e0210 */
[----:B------:R0:W-:Y:S04]  /*2ff50*/  @P5 STG.E.U16 [R6.64], R8 ;  /* 0x0000000806005986 */ /* 0x0001e8000c101504 */
[----:B------:R1:W-:Y:S01]  /*2ff60*/  @P0 STG.E.U16 [R4.64], R29 ;  /* 0x0000001d04000986 */ /* 0x0003e2000c101504 */
[----:B0-----:R-:W-:Y:S02]  /*2ff70*/  PRMT R7, R29, 0x7632, R7 ;  /* 0x000076321d077816 */ /* 0x001fe40000000007 */
[----:B-1----:R-:W-:-:S05]  /*2ff80*/  LOP3.LUT R29, R0, 0x20, RZ, 0x3c, !PT ;  /* 0x00000020001d7812 */ /* 0x002fca00078e3cff */
[----:B------:R-:W0:Y:S01]  /*2ff90*/  LDS.128 R20, [R29] ;  /* 0x000000001d147984 */ /* 0x000e220000000c00 */
[----:B------:R-:W-:Y:S01]  /*2ffa0*/  ISETP.LT.AND P3, PT, R15, c[0x0][0x178], !P3 ;  /* 0x00005e000f007a0c */ /* 0x000fe20005f61270 */
[----:B------:R-:W-:Y:S01]  /*2ffb0*/  IMAD.WIDE R8, R10, 0x2, R2 ;  /* 0x000000020a087825 */ /* 0x000fe200078e0202 */
[----:B------:R-:W-:-:S11]  /*2ffc0*/  PRMT R12, R26, 0x7632, R12 ;  /* 0x000076321a0c7816 */ /* 0x000fd6000000000c */
[----:B------:R1:W-:Y:S04]  /*2ffd0*/  @P3 STG.E.U16 [R8.64], R26 ;  /* 0x0000001a08003986 */ /* 0x0003e8000c101504 */
[----:B0-----:R-:W-:Y:S01]  /*2ffe0*/  STL [R1+0x34], R21 ;  /* 0x0000341501007387 */ /* 0x001fe20000100800 */
[----:B-1----:R-:W-:-:S03]  /*2fff0*/  IMAD.MOV.U32 R26, RZ, RZ, R20 ;  /* 0x000000ffff1a7224 */ /* 0x002fc600078e0014 */
[----:B------:R-:W-:Y:S04]  /*30000*/  STL.64 [R1+0x38], R22 ;  /* 0x0000381601007387 */ /* 0x000fe80000100a00 */
[----:B------:R-:W0:Y:S01]  /*30010*/  LDS.128 R20, [R27] ;  /* 0x000000001b147984 */ /* 0x000e220000000c00 */
[----:B------:R-:W-:Y:S02]  /*30020*/  ISETP.LT.AND P0, PT, R19, c[0x0][0x178], !P1 ;  /* 0x00005e0013007a0c */ /* 0x000fe40004f01270 */
[----:B------:R-:W-:-:S05]  /*30030*/  IADD3 R8, R10, c[0x0][0x198], RZ ;  /* 0x000066000a087a10 */ /* 0x000fca0007ffe0ff */
[----:B------:R-:W-:-:S06]  /*30040*/  IMAD.WIDE R4, R8, 0x2, R16 ;  /* 0x0000000208047825 */ /* 0x000fcc00078e0210 */
[----:B------:R1:W-:Y:S01]  /*30050*/  @P0 STG.E.U16 [R4.64], R7 ;  /* 0x0000000704000986 */ /* 0x0003e2000c101504 */
[----:B------:R-:W-:-:S03]  /*30060*/  ISETP.GE.AND P0, PT, R13, c[0x0][0x17c], PT ;  /* 0x00005f000d007a0c */ /* 0x000fc60003f06270 */
[----:B------:R-:W2:Y:S04]  /*30070*/  LDL.LU R13, [R1+0x300] ;  /* 0x00030000010d7983 */ /* 0x000ea80000300800 */
[----:B0-----:R-:W-:Y:S01]  /*30080*/  STL [R1+0x14], R21 ;  /* 0x0000141501007387 */ /* 0x001fe20000100800 */
[----:B------:R-:W-:-:S03]  /*30090*/  IMAD.MOV.U32 R14, RZ, RZ, R20 ;  /* 0x000000ffff0e7224 */ /* 0x000fc600078e0014 */
[----:B------:R-:W-:Y:S04]  /*300a0*/  STL.64 [R1+0x18], R22 ;  /* 0x0000181601007387 */ /* 0x000fe80000100a00 */
[----:B------:R-:W3:Y:S01]  /*300b0*/  LDL.LU R20, [R1+0x10b8] ;  /* 0x0010b80001147983 */ /* 0x000ee20000300800 */
[----:B------:R-:W-:Y:S02]  /*300c0*/  IADD3 R11, R28, 0xc2, RZ ;  /* 0x000000c21c0b7810 */ /* 0x000fe40007ffe0ff */
[----:B------:R-:W-:Y:S02]  /*300d0*/  ISETP.LT.AND P1, PT, R15, c[0x0][0x178], !P1 ;  /* 0x00005e000f007a0c */ /* 0x000fe40004f21270 */
[----:B------:R-:W-:Y:S02]  /*300e0*/  ISETP.LT.AND P3, PT, R19, c[0x0][0x178], !P4 ;  /* 0x00005e0013007a0c */ /* 0x000fe40006761270 */
[----:B------:R-:W-:-:S02]  /*300f0*/  ISETP.LT.AND P4, PT, R15, c[0x0][0x178], !P4 ;  /* 0x00005e000f007a0c */ /* 0x000fc40006781270 */
[----:B------:R-:W-:Y:S02]  /*30100*/  ISETP.GE.AND P6, PT, R11, c[0x0][0x17c], PT ;  /* 0x00005f000b007a0c */ /* 0x000fe40003fc6270 */
[----:B------:R-:W-:Y:S02]  /*30110*/  IADD3 R11, R28, 0xc3, RZ ;  /* 0x000000c31c0b7810 */ /* 0x000fe40007ffe0ff */
[C---:B------:R-:W-:Y:S01]  /*30120*/  IADD3 R6, R8.reuse, c[0x0][0x198], RZ ;  /* 0x0000660008067a10 */ /* 0x040fe20007ffe0ff */
[----:B------:R-:W-:Y:S01]  /*30130*/  IMAD.WIDE R8, R8, 0x2, R2 ;  /* 0x0000000208087825 */ /* 0x000fe200078e0202 */
[----:B------:R-:W-:-:S03]  /*30140*/  ISETP.GE.AND P5, PT, R11, c[0x0][0x17c], PT ;  /* 0x00005f000b007a0c */ /* 0x000fc60003fa6270 */
[----:B------:R-:W-:Y:S01]  /*30150*/  IMAD.WIDE R10, R6, 0x2, R16 ;  /* 0x00000002060a7825 */ /* 0x000fe200078e0210 */
[----:B------:R-:W-:-:S03]  /*30160*/  LOP3.LUT R24, R0, 0x60, RZ, 0x3c, !PT ;  /* 0x0000006000187812 */ /* 0x000fc600078e3cff */
[----:B-1----:R-:W-:Y:S01]  /*30170*/  IMAD.WIDE R4, R6, 0x2, R2 ;  /* 0x0000000206047825 */ /* 0x002fe200078e0202 */
[----:B------:R-:W-:Y:S04]  /*30180*/  @P1 STG.E.U16 [R8.64], R12 ;  /* 0x0000000c08001986 */ /* 0x000fe8000c101504 */
[----:B----4-:R0:W-:Y:S02]  /*30190*/  @P3 STG.E.U16 [R10.64], R25 ;  /* 0x000000190a003986 */ /* 0x0101e4000c101504 */
[----:B0-----:R-:W-:Y:S02]  /*301a0*/  PRMT R11, R25, 0x7632, R11 ;  /* 0x00007632190b7816 */ /* 0x001fe4000000000b */
[----:B------:R-:W4:Y:S04]  /*301b0*/  LDL.LU R25, [R1+0x310] ;  /* 0x0003100001197983 */ /* 0x000f280000300800 */
[----:B---3--:R0:W-:Y:S02]  /*301c0*/  @P4 STG.E.U16 [R4.64], R20 ;  /* 0x0000001404004986 */ /* 0x0081e4000c101504 */
[----:B0-----:R-:W-:-:S02]  /*301d0*/  PRMT R5, R20, 0x7632, R5 ;  /* 0x0000763214057816 */ /* 0x001fc40000000005 */
[----:B------:R-:W0:Y:S04]  /*301e0*/  LDS.128 R20, [R24] ;  /* 0x0000000018147984 */ /* 0x000e280000000c00 */
[----:B0-----:R-:W-:Y:S01]  /*301f0*/  STL [R1+0x4], R21 ;  /* 0x0000041501007387 */ /* 0x001fe20000100800 */
[----:B------:R-:W-:-:S03]  /*30200*/  IMAD.MOV.U32 R24, RZ, RZ, R20 ;  /* 0x000000ffff187224 */ /* 0x000fc600078e0014 */
[----:B------:R0:W-:Y:S04]  /*30210*/  STL.64 [R1+0x8], R22 ;  /* 0x0000081601007387 */ /* 0x0001e80000100a00 */
[----:B0-----:R-:W3:Y:S04]  /*30220*/  LDL.LU.64 R22, [R1+0x10b0] ;  /* 0x0010b00001167983 */ /* 0x001ee80000300a00 */
[----:B------:R-:W3:Y:S01]  /*30230*/  LDL.LU.64 R20, [R1+0x10a8] ;  /* 0x0010a80001147983 */ /* 0x000ee20000300a00 */
[----:B------:R-:W-:Y:S02]  /*30240*/  ISETP.LT.AND P3, PT, R19, c[0x0][0x178], !P2 ;  /* 0x00005e0013007a0c */ /* 0x000fe40005761270 */
[----:B------:R-:W-:-:S02]  /*30250*/  IADD3 R6, R6, c[0x0][0x198], RZ ;  /* 0x0000660006067a10 */ /* 0x000fc40007ffe0ff */
[----:B------:R-:W-:Y:S02]  /*30260*/  ISETP.LT.AND P2, PT, R15, c[0x0][0x178], !P2 ;  /* 0x00005e000f007a0c */ /* 0x000fe40005741270 */
[----:B------:R-:W-:Y:S01]  /*30270*/  ISETP.LT.AND P4, PT, R19, c[0x0][0x178], !P6 ;  /* 0x00005e0013007a0c */ /* 0x000fe20007781270 */
[----:B------:R-:W-:Y:S01]  /*30280*/  IMAD.WIDE R8, R6, 0x2, R16 ;  /* 0x0000000206087825 */ /* 0x000fe200078e0210 */
[----:B------:R-:W-:Y:S02]  /*30290*/  IADD3 R7, R28, 0xc5, RZ ;  /* 0x000000c51c077810 */ /* 0x000fe40007ffe0ff */
[C---:B------:R-:W-:Y:S02]  /*302a0*/  IADD3 R4, R6.reuse, c[0x0][0x198], RZ ;  /* 0x0000660006047a10 */ /* 0x040fe40007ffe0ff */
[----:B------:R-:W-:Y:S01]  /*302b0*/  ISETP.GE.AND P1, PT, R7, c[0x0][0x17c], PT ;  /* 0x00005f0007007a0c */ /* 0x000fe20003f26270 */
[----:B------:R-:W-:Y:S01]  /*302c0*/  IMAD.WIDE R6, R6, 0x2, R2 ;  /* 0x0000000206067825 */ /* 0x000fe200078e0202 */
[----:B------:R0:W-:Y:S01]  /*302d0*/  @P3 STG.E.U16 [R8.64], R11 ;  /* 0x0000000b08003986 */ /* 0x0001e2000c101504 */
[----:B------:R-:W-:-:S03]  /*302e0*/  ISETP.LT.AND P6, PT, R15, c[0x0][0x178], !P6 ;  /* 0x00005e000f007a0c */ /* 0x000fc600077c1270 */
[----:B------:R1:W-:Y:S01]  /*302f0*/  @P2 STG.E.U16 [R6.64], R5 ;  /* 0x0000000506002986 */ /* 0x0003e2000c101504 */
[----:B------:R-:W-:Y:S01]  /*30300*/  ISETP.LT.AND P2, PT, R19, c[0x0][0x178], !P5 ;  /* 0x00005e0013007a0c */ /* 0x000fe20006f41270 */
[----:B0-----:R-:W-:-:S05]  /*30310*/  IMAD.WIDE R8, R4, 0x2, R16 ;  /* 0x0000000204087825 */ /* 0x001fca00078e0210 */
[----:B--2---:R0:W-:Y:S01]  /*30320*/  @P4 STG.E.U16 [R8.64], R13 ;  /* 0x0000000d08004986 */ /* 0x0041e2000c101504 */
[C---:B-1----:R-:W-:Y:S02]  /*30330*/  IADD3 R6, R28.reuse, 0xc7, RZ ;  /* 0x000000c71c067810 */ /* 0x042fe40007ffe0ff */
[----:B------:R-:W-:Y:S02]  /*30340*/  IADD3 R10, R28, 0xc6, RZ ;  /* 0x000000c61c0a7810 */ /* 0x000fe40007ffe0ff */
[----:B------:R-:W-:Y:S02]  /*30350*/  ISETP.LT.AND P5, PT, R15, c[0x0][0x178], !P5 ;  /* 0x00005e000f007a0c */ /* 0x000fe40006fa1270 */
[C---:B0-----:R-:W-:Y:S01]  /*30360*/  IADD3 R8, R4.reuse, c[0x0][0x198], RZ ;  /* 0x0000660004087a10 */ /* 0x041fe20007ffe0ff */
[----:B------:R-:W-:Y:S01]  /*30370*/  IMAD.WIDE R4, R4, 0x2, R2 ;  /* 0x0000000204047825 */ /* 0x000fe200078e0202 */
[----:B------:R-:W-:-:S04]  /*30380*/  ISETP.GE.AND P4, PT, R6, c[0x0][0x17c], PT ;  /* 0x00005f0006007a0c */ /* 0x000fc80003f86270 */
[----:B------:R0:W-:Y:S01]  /*30390*/  @P6 STG.E.U16 [R4.64], R26 ;  /* 0x0000001a04006986 */ /* 0x0001e2000c101504 */
[----:B------:R-:W-:Y:S01]  /*303a0*/  ISETP.LT.AND P6, PT, R19, c[0x0][0x178], !P0 ;  /* 0x00005e0013007a0c */ /* 0x000fe200047c1270 */
[----:B------:R-:W-:Y:S01]  /*303b0*/  IMAD.WIDE R6, R8, 0x2, R16 ;  /* 0x0000000208067825 */ /* 0x000fe200078e0210 */
[----:B------:R-:W-:Y:S02]  /*303c0*/  ISETP.GE.AND P3, PT, R10, c[0x0][0x17c], PT ;  /* 0x00005f000a007a0c */ /* 0x000fe40003f66270 */
[----:B------:R-:W-:Y:S02]  /*303d0*/  PRMT R9, R13, 0x7632, R9 ;  /* 0x000076320d097816 */ /* 0x000fe40000000009 */
[----:B------:R-:W-:Y:S02]  /*303e0*/  IADD3 R10, R8, c[0x0][0x198], RZ ;  /* 0x00006600080a7a10 */ /* 0x000fe40007ffe0ff */
[----:B------:R-:W-:Y:S01]  /*303f0*/  PRMT R11, R26, 0x7632, R11 ;  /* 0x000076321a0b7816 */ /* 0x000fe2000000000b */
[----:B------:R1:W-:Y:S01]  /*30400*/  @P2 STG.E.U16 [R6.64], R9 ;  /* 0x0000000906002986 */ /* 0x0003e2000c101504 */
[----:B0-----:R-:W-:Y:S01]  /*30410*/  IMAD.WIDE R4, R8, 0x2, R2 ;  /* 0x0000000208047825 */ /* 0x001fe200078e0202 */
[----:B------:R-:W-:-:S02]  /*30420*/  ISETP.LT.AND P0, PT, R15, c[0x0][0x178], !P0 ;  /* 0x00005e000f007a0c */ /* 0x000fc40004701270 */
[----:B------:R-:W2:Y:S04]  /*30430*/  LDL.LU R26, [R1+0x10a0] ;  /* 0x0010a000011a7983 */ /* 0x000ea80000300800 */
[----:B------:R-:W-:Y:S01]  /*30440*/  @P5 STG.E.U16 [R4.64], R11 ;  /* 0x0000000b04005986 */ /* 0x000fe2000c101504 */
[----:B-1----:R-:W-:-:S05]  /*30450*/  IMAD.WIDE R6, R10, 0x2, R16 ;  /* 0x000000020a067825 */ /* 0x002fca00078e0210 */
[----:B----4-:R-:W-:Y:S04]  /*30460*/  @P6 STG.E.U16 [R6.64], R25 ;  /* 0x0000001906006986 */ /* 0x010fe8000c101504 */
[----:B------:R-:W0:Y:S01]  /*30470*/  LDS.128 R4, [R0+0x800] ;  /* 0x0008000000047984 */ /* 0x000e220000000c00 */
[C---:B------:R-:W-:Y:S01]  /*30480*/  IMAD.WIDE R8, R10.reuse, 0x2, R2 ;  /* 0x000000020a087825 */ /* 0x040fe200078e0202 */
[----:B------:R-:W-:-:S04]  /*30490*/  IADD3 R10, R10, c[0x0][0x198], RZ ;  /* 0x000066000a0a7a10 */ /* 0x000fc80007ffe0ff */
[----:B------:R1:W-:Y:S01]  /*304a0*/  @P0 STG.E.U16 [R8.64], R14 ;  /* 0x0000000e08000986 */ /* 0x0003e2000c101504 */
[----:B------:R-:W-:Y:S01]  /*304b0*/  ISETP.LT.AND P0, PT, R19, c[0x0][0x178], !P1 ;  /* 0x00005e0013007a0c */ /* 0x000fe20004f01270 */
[----:B-1----:R-:W-:Y:S02]  /*304c0*/  IMAD.WIDE R8, R10, 0x2, R16 ;  /* 0x000000020a087825 */ /* 0x002fe400078e0210 */
[----:B0-----:R0:W-:Y:S04]  /*304d0*/  STL [R1+0x109c], R6 ;  /* 0x00109c0601007387 */ /* 0x0011e80000100800 */
[----:B0-----:R-:W4:Y:S04]  /*304e0*/  LDL R6, [R1+0x8e0] ;  /* 0x0008e00001067983 */ /* 0x001f280000100800 */
[----:B------:R0:W-:Y:S04]  /*304f0*/  STL [R1+0x1098], R7 ;  /* 0x0010980701007387 */ /* 0x0001e80000100800 */
[----:B0-----:R-:W2:Y:S01]  /*30500*/  LDL R7, [R1+0x12c] ;  /* 0x00012c0001077983 */ /* 0x001ea20000100800 */
[----:B---3--:R-:W-:-:S03]  /*30510*/  PRMT R20, R25, 0x7632, R20 ;  /* 0x0000763219147816 */ /* 0x008fc60000000014 */
[----:B------:R-:W3:Y:S04]  /*30520*/  LDL.LU R25, [R1+0x350] ;  /* 0x0003500001197983 */ /* 0x000ee80000300800 */
[----:B------:R0:W-:Y:S04]  /*30530*/  @P0 STG.E.U16 [R8.64], R20 ;  /* 0x0000001408000986 */ /* 0x0001e8000c101504 */
[----:B0-----:R-:W2:Y:S01]  /*30540*/  LDL.LU R9, [R1+0x320] ;  /* 0x0003200001097983 */ /* 0x001ea20000300800 */
[----:B------:R-:W-:Y:S02]  /*30550*/  ISETP.LT.AND P1, PT, R15, c[0x0][0x178], !P1 ;  /* 0x00005e000f007a0c */ /* 0x000fe40004f21270 */
[----:B------:R-:W-:-:S02]  /*30560*/  ISETP.LT.AND P6, PT, R19, c[0x0][0x178], !P3 ;  /* 0x00005e0013007a0c */ /* 0x000fc40005fc1270 */
[C---:B------:R-:W-:Y:S02]  /*30570*/  IADD3 R12, R28.reuse, 0xc8, RZ ;  /* 0x000000c81c0c7810 */ /* 0x040fe40007ffe0ff */
[----:B------:R-:W-:Y:S02]  /*30580*/  IADD3 R13, R28, 0xc9, RZ ;  /* 0x000000c91c0d7810 */ /* 0x000fe40007ffe0ff */
[C---:B------:R-:W-:Y:S01]  /*30590*/  IADD3 R0, R10.reuse, c[0x0][0x198], RZ ;  /* 0x000066000a007a10 */ /* 0x040fe20007ffe0ff */
[----:B------:R-:W-:Y:S01]  /*305a0*/  IMAD.WIDE R10, R10, 0x2, R2 ;  /* 0x000000020a0a7825 */ /* 0x000fe200078e0202 */
[----:B------:R-:W-:Y:S02]  /*305b0*/  ISETP.GE.AND P2, PT, R12, c[0x0][0x17c], PT ;  /* 0x00005f000c007a0c */ /* 0x000fe40003f46270 */
[----:B------:R-:W-:Y:S01]  /*305c0*/  ISETP.GE.AND P5, PT, R13, c[0x0][0x17c], PT ;  /* 0x00005f000d007a0c */ /* 0x000fe20003fa6270 */
[----:B------:R-:W-:Y:S01]  /*305d0*/  IMAD.WIDE R12, R0, 0x2, R16 ;  /* 0x00000002000c7825 */ /* 0x000fe200078e0210 */
[----:B------:R-:W-:-:S05]  /*305e0*/  PRMT R18, R14, 0x7632, R18 ;  /* 0x000076320e127816 */ /* 0x000fca0000000012 */
[----:B------:R0:W-:Y:S01]  /*305f0*/  @P1 STG.E.U16 [R10.64], R18 ;  /* 0x000000120a001986 */ /* 0x0001e2000c101504 */
[----:B------:R-:W-:Y:S01]  /*30600*/  IMAD.WIDE R14, R0, 0x2, R2 ;  /* 0x00000002000e7825 */ /* 0x000fe200078e0202 */
[----:B------:R-:W-:Y:S02]  /*30610*/  PRMT R21, R24, 0x7632, R21 ;  /* 0x0000763218157816 */ /* 0x000fe40000000015 */
[----:B------:R-:W-:Y:S01]  /*30620*/  IADD3 R20, R28, 0xcc, RZ ;  /* 0x000000cc1c147810 */ /* 0x000fe20007ffe0ff */
[----:B--2---:R-:W-:Y:S01]  /*30630*/  @P6 STG.E.U16 [R12.64], R9 ;  /* 0x000000090c006986 */ /* 0x004fe2000c101504 */
[----:B0-----:R-:W-:-:S03]  /*30640*/  PRMT R18, R9, 0x7632, R18 ;  /* 0x0000763209127816 */ /* 0x001fc60000000012 */
[----:B------:R0:W1:Y:S04]  /*30650*/  LDS.128 R8, [R29+0x800] ;  /* 0x000800001d087984 */ /* 0x0000680000000c00 */
[----:B0-----:R-:W2:Y:S01]  /*30660*/  LDL.LU R29, [R1+0x340] ;  /* 0x00034000011d7983 */ /* 0x001ea20000300800 */
[----:B----4-:R-:W-:Y:S02]  /*30670*/  ISETP.LT.AND P3, PT, R6, c[0x0][0x178], !P3 ;  /* 0x00005e0006007a0c */ /* 0x010fe40005f61270 */
[----:B------:R-:W-:Y:S02]  /*30680*/  ISETP.LT.AND P1, PT, R7, c[0x0][0x178], !P4 ;  /* 0x00005e0007007a0c */ /* 0x000fe40006721270 */
[----:B------:R-:W-:Y:S02]  /*30690*/  IADD3 R12, R0, c[0x0][0x198], RZ ;  /* 0x00006600000c7a10 */ /* 0x000fe40007ffe0ff */
[----:B------:R-:W-:-:S02]  /*306a0*/  ISETP.LT.AND P4, PT, R6, c[0x0][0x178], !P4 ;  /* 0x00005e0006007a0c */ /* 0x000fc40006781270 */
[----:B------:R-:W-:-:S05]  /*306b0*/  IADD3 R0, R12, c[0x0][0x198], RZ ;  /* 0x000066000c007a10 */ /* 0x000fca0007ffe0ff */
[----:B------:R0:W-:Y:S01]  /*306c0*/  @P3 STG.E.U16 [R14.64], R24 ;  /* 0x000000180e003986 */ /* 0x0001e2000c101504 */
[----:B------:R-:W-:Y:S01]  /*306d0*/  ISETP.LT.AND P3, PT, R7, c[0x0][0x178], !P2 ;  /* 0x00005e0007007a0c */ /* 0x000fe20005761270 */
[----:B0-----:R-:W-:-:S04]  /*306e0*/  IMAD.WIDE R14, R12, 0x2, R16 ;  /* 0x000000020c0e7825 */ /* 0x001fc800078e0210 */
[----:B------:R-:W-:Y:S01]  /*306f0*/  IMAD.WIDE R12, R12, 0x2, R2 ;  /* 0x000000020c0c7825 */ /* 0x000fe200078e0202 */
[----:B------:R0:W-:Y:S01]  /*30700*/  @P1 STG.E.U16 [R14.64], R18 ;  /* 0x000000120e001986 */ /* 0x0001e2000c101504 */
[----:B---3--:R-:W-:-:S03]  /*30710*/  PRMT R22, R25, 0x7632, R22 ;  /* 0x0000763219167816 */ /* 0x008fc60000000016 */
[----:B------:R-:W-:Y:S01]  /*30720*/  @P4 STG.E.U16 [R12.64], R21 ;  /* 0x000000150c004986 */ /* 0x000fe2000c101504 */
[----:B0-----:R-:W-:-:S05]  /*30730*/  IMAD.WIDE R14, R0, 0x2, R16 ;  /* 0x00000002000e7825 */ /* 0x001fca00078e0210 */
[----:B------:R0:W-:Y:S01]  /*30740*/  @P3 STG.E.U16 [R14.64], R25 ;  /* 0x000000190e003986 */ /* 0x0001e2000c101504 */
[----:B------:R-:W-:-:S03]  /*30750*/  ISETP.LT.AND P2, PT, R6, c[0x0][0x178], !P2 ;  /* 0x00005e0006007a0c */ /* 0x000fc60005741270 */
[----:B0-----:R-:W0:Y:S01]  /*30760*/  S2R R25, SR_TID.X ;  /* 0x0000000000197919 */ /* 0x001e220000002100 */
[----:B------:R-:W-:Y:S01]  /*30770*/  ISETP.LT.AND P4, PT, R7, c[0x0][0x178], !P5 ;  /* 0x00005e0007007a0c */ /* 0x000fe20006f81270 */
[C---:B------:R-:W-:Y:S01]  /*30780*/  IMAD.WIDE R12, R0.reuse, 0x2, R2 ;  /* 0x00000002000c7825 */ /* 0x040fe200078e0202 */
[----:B------:R-:W-:Y:S02]  /*30790*/  IADD3 R0, R0, c[0x0][0x198], RZ ;  /* 0x0000660000007a10 */ /* 0x000fe40007ffe0ff */
[----:B------:R-:W-:Y:S02]  /*307a0*/  ISETP.GE.AND P1, PT, R20, c[0x0][0x17c], PT ;  /* 0x00005f0014007a0c */ /* 0x000fe40003f26270 */
[----:B------:R-:W-:Y:S01]  /*307b0*/  IADD3 R19, R28, 0xca, RZ ;  /* 0x000000ca1c137810 */ /* 0x000fe20007ffe0ff */
[----:B------:R-:W-:Y:S01]  /*307c0*/  IMAD.WIDE R20, R0, 0x2, R16 ;  /* 0x0000000200147825 */ /* 0x000fe200078e0210 */
[----:B------:R-:W-:Y:S01]  /*307d0*/  ISETP.LT.AND P5, PT, R6, c[0x0][0x178], !P5 ;  /* 0x00005e0006007a0c */ /* 0x000fe20006fa1270 */
[----:B------:R-:W-:Y:S01]  /*307e0*/  @P2 STG.E.U16 [R12.64], R4 ;  /* 0x000000040c002986 */ /* 0x000fe2000c101504 */
[----:B------:R-:W-:-:S02]  /*307f0*/  ISETP.GE.AND P0, PT, R19, c[0x0][0x17c], PT ;  /* 0x00005f0013007a0c */ /* 0x000fc40003f06270 */
[C---:B------:R-:W-:Y:S01]  /*30800*/  IADD3 R19, R28.reuse, 0xcb, RZ ;  /* 0x000000cb1c137810 */ /* 0x040fe20007ffe0ff */
[----:B------:R0:W-:Y:S01]  /*30810*/  @P4 STG.E.U16 [R20.64], R22 ;  /* 0x0000001614004986 */ /* 0x0001e2000c101504 */
[----:B------:R-:W-:-:S03]  /*30820*/  IADD3 R18, R28, 0xcd, RZ ;  /* 0x000000cd1c127810 */ /* 0x000fc60007ffe0ff */
[----:B------:R3:W4:Y:S01]  /*30830*/  LDS.128 R12, [R27+0x800] ;  /* 0x000800001b0c7984 */ /* 0x0007220000000c00 */
[----:B------:R-:W-:Y:S02]  /*30840*/  ISETP.LT.AND P2, PT, R7, c[0x0][0x178], !P0 ;  /* 0x00005e0007007a0c */ /* 0x000fe40004741270 */
[----:B------:R-:W-:Y:S01]  /*30850*/  ISETP.GE.AND P6, PT, R19, c[0x0][0x17c], PT ;  /* 0x00005f0013007a0c */ /* 0x000fe20003fc6270 */
[C---:B0-----:R-:W-:Y:S01]  /*30860*/  IMAD.SHL.U32 R21, R25.reuse, 0x800, RZ ;  /* 0x0000080019157824 */ /* 0x041fe200078e00ff */
[----:B---3--:R-:W3:Y:S01]  /*30870*/  LDL.LU R27, [R1+0x330] ;  /* 0x00033000011b7983 */ /* 0x008ee20000300800 */
[----:B------:R-:W-:Y:S01]  /*30880*/  ISETP.GE.AND P3, PT, R18, c[0x0][0x17c], PT ;  /* 0x00005f0012007a0c */ /* 0x000fe20003f66270 */
[----:B------:R-:W-:Y:S01]  /*30890*/  IMAD.WIDE R18, R0, 0x2, R2 ;  /* 0x0000000200127825 */ /* 0x000fe200078e0202 */
[----:B------:R-:W-:Y:S02]  /*308a0*/  ISETP.LT.AND P4, PT, R6, c[0x0][0x178], !P0 ;  /* 0x00005e0006007a0c */ /* 0x000fe40004781270 */
[----:B------:R-:W-:-:S02]  /*308b0*/  LOP3.LUT R24, R25, 0x7f, RZ, 0xc0, !PT ;  /* 0x0000007f19187812 */ /* 0x000fc400078ec0ff */
[----:B------:R-:W-:Y:S02]  /*308c0*/  LOP3.LUT R21, R21, 0x3000, RZ, 0xc0, !PT ;  /* 0x0000300015157812 */ /* 0x000fe400078ec0ff */
[----:B------:R-:W-:Y:S02]  /*308d0*/  PRMT R23, R4, 0x7632, R23 ;  /* 0x0000763204177816 */ /* 0x000fe40000000017 */
[----:B------:R-:W-:Y:S01]  /*308e0*/  IADD3 R0, R0, c[0x0][0x198], RZ ;  /* 0x0000660000007a10 */ /* 0x000fe20007ffe0ff */
[----:B------:R-:W-:Y:S02]  /*308f0*/  IMAD R21, R24, 0x10, R21 ;  /* 0x0000001018157824 */ /* 0x000fe400078e0215 */
[----:B------:R0:W-:Y:S02]  /*30900*/  @P5 STG.E.U16 [R18.64], R23 ;  /* 0x0000001712005986 */ /* 0x0001e4000c101504 */
[----:B------:R-:W-:-:S04]  /*30910*/  IMAD.WIDE R24, R0, 0x2, R16 ;  /* 0x0000000200187825 */ /* 0x000fc800078e0210 */
[----:B0-----:R-:W-:Y:S01]  /*30920*/  IMAD.WIDE R18, R0, 0x2, R2 ;  /* 0x0000000200127825 */ /* 0x001fe200078e0202 */
[----:B--2---:R-:W-:Y:S04]  /*30930*/  @P2 STG.E.U16 [R24.64], R29 ;  /* 0x0000001d18002986 */ /* 0x004fe8000c101504 */
[----:B-1----:R0:W-:Y:S02]  /*30940*/  @P4 STG.E.U16 [R18.64], R8 ;  /* 0x0000000812004986 */ /* 0x0021e4000c101504 */
[----:B0-----:R-:W-:Y:S02]  /*30950*/  PRMT R8, R29, 0x7632, R8 ;  /* 0x000076321d087816 */ /* 0x001fe40000000008 */
[----:B------:R-:W2:Y:S01]  /*30960*/  LDL.LU R29, [R1+0x2f0] ;  /* 0x0002f000011d7983 */ /* 0x000ea20000300800 */
[----:B------:R-:W-:-:S02]  /*30970*/  LOP3.LUT R21, R21, 0x60, RZ, 0x3c, !PT ;  /* 0x0000006015157812 */ /* 0x000fc400078e3cff */
[C---:B------:R-:W-:Y:S02]  /*30980*/  ISETP.LT.AND P5, PT, R7.reuse, c[0x0][0x178], !P6 ;  /* 0x00005e0007007a0c */ /* 0x040fe400077a1270 */
[----:B------:R-:W-:Y:S02]  /*30990*/  ISETP.LT.AND P6, PT, R6, c[0x0][0x178], !P6 ;  /* 0x00005e0006007a0c */ /* 0x000fe400077c1270 */
[----:B------:R-:W0:Y:S01]  /*309a0*/  LDS.128 R20, [R21+0x800] ;  /* 0x0008000015147984 */ /* 0x000e220000000c00 */
[----:B------:R-:W-:Y:S02]  /*309b0*/  IADD3 R4, R28, 0xce, RZ ;  /* 0x000000ce1c047810 */ /* 0x000fe40007ffe0ff */
[----:B------:R-:W-:Y:S02]  /*309c0*/  IADD3 R0, R0, c[0x0][0x198], RZ ;  /* 0x0000660000007a10 */ /* 0x000fe40007ffe0ff */
[----:B------:R-:W-:Y:S02]  /*309d0*/  ISETP.GE.AND P0, PT, R4, c[0x0][0x17c], PT ;  /* 0x00005f0004007a0c */ /* 0x000fe40003f06270 */
[----:B------:R-:W-:Y:S01]  /*309e0*/  IADD3 R4, R28, 0xcf, RZ ;  /* 0x000000cf1c047810 */ /* 0x000fe20007ffe0ff */
[----:B------:R-:W-:Y:S01]  /*309f0*/  IMAD.WIDE R24, R0, 0x2, R16 ;  /* 0x0000000200187825 */ /* 0x000fe200078e0210 */
[----:B------:R-:W-:-:S02]  /*30a00*/  ISETP.LT.AND P4, PT, R7, c[0x0][0x178], !P1 ;  /* 0x00005e0007007a0c */ /* 0x000fc40004f81270 */
[----:B------:R-:W-:Y:S01]  /*30a10*/  PRMT R26, R8, 0x7632, R26 ;  /* 0x00007632081a7816 */ /* 0x000fe2000000001a */
[----:B------:R-:W-:Y:S01]  /*30a20*/  IMAD.WIDE R18, R0, 0x2, R2 ;  /* 0x0000000200127825 */ /* 0x000fe200078e0202 */
[----:B------:R-:W-:Y:S01]  /*30a30*/  ISETP.GE.AND P2, PT, R4, c[0x0][0x17c], PT ;  /* 0x00005f0004007a0c */ /* 0x000fe20003f46270 */
[----:B------:R1:W-:Y:S01]  /*30a40*/  @P5 STG.E.U16 [R24.64], R8 ;  /* 0x0000000818005986 */ /* 0x0003e2000c101504 */
[----:B------:R-:W-:Y:S02]  /*30a50*/  IADD3 R4, R0, c[0x0][0x198], RZ ;  /* 0x0000660000047a10 */ /* 0x000fe40007ffe0ff */
[----:B------:R-:W-:Y:S01]  /*30a60*/  ISETP.LT.AND P1, PT, R6, c[0x0][0x178], !P1 ;  /* 0x00005e0006007a0c */ /* 0x000fe20004f21270 */
[----:B------:R4:W-:Y:S01]  /*30a70*/  @P6 STG.E.U16 [R18.64], R26 ;  /* 0x0000001a12006986 */ /* 0x0009e2000c101504 */
[----:B------:R-:W-:Y:S02]  /*30a80*/  IADD3 R0, R28, 0xd0, RZ ;  /* 0x000000d01c007810 */ /* 0x000fe40007ffe0ff */
[----:B------:R-:W-:-:S02]  /*30a90*/  ISETP.LT.AND P6, PT, R7, c[0x0][0x178], !P3 ;  /* 0x00005e0007007a0c */ /* 0x000fc40005fc1270 */
[----:B------:R-:W-:Y:S02]  /*30aa0*/  ISETP.GE.AND P5, PT, R0, c[0x0][0x17c], PT ;  /* 0x00005f0000007a0c */ /* 0x000fe40003fa6270 */
[C---:B------:R-:W-:Y:S01]  /*30ab0*/  IADD3 R0, R4.reuse, c[0x0][0x198], RZ ;  /* 0x0000660004007a10 */ /* 0x040fe20007ffe0ff */
[----:B-1----:R-:W-:-:S04]  /*30ac0*/  IMAD.WIDE R24, R4, 0x2, R2 ;  /* 0x0000000204187825 */ /* 0x002fc800078e0202 */
[----:B----4-:R-:W-:Y:S01]  /*30ad0*/  IMAD.WIDE R18, R4, 0x2, R16 ;  /* 0x0000000204127825 */ /* 0x010fe200078e0210 */
[----:B------:R-:W-:Y:S02]  /*30ae0*/  ISETP.LT.AND P3, PT, R6, c[0x0][0x178], !P3 ;  /* 0x00005e0006007a0c */ /* 0x000fe40005f61270 */
[----:B------:R-:W-:Y:S02]  /*30af0*/  IADD3 R8, R28, 0xd1, RZ ;  /* 0x000000d11c087810 */ /* 0x000fe40007ffe0ff */
[----:B---3--:R1:W-:Y:S01]  /*30b00*/  @P4 STG.E.U16 [R18.64], R27 ;  /* 0x0000001b12004986 */ /* 0x0083e2000c101504 */
[----:B------:R-:W-:-:S03]  /*30b10*/  PRMT R4, R27, 0x7632, R4 ;  /* 0x000076321b047816 */ /* 0x000fc60000000004 */
[----:B------:R3:W-:Y:S01]  /*30b20*/  @P1 STG.E.U16 [R24.64], R12 ;  /* 0x0000000c18001986 */ /* 0x0007e2000c101504 */
[----:B------:R-:W-:Y:S02]  /*30b30*/  ISETP.LT.AND P1, PT, R7, c[0x0][0x178], !P0 ;  /* 0x00005e0007007a0c */ /* 0x000fe40004721270 */
[----:B------:R-:W-:Y:S01]  /*30b40*/  ISETP.LT.AND P0, PT, R6, c[0x0][0x178], !P0 ;  /* 0x00005e0006007a0c */ /* 0x000fe20004701270 */
[----:B-1----:R-:W-:-:S05]  /*30b50*/  IMAD.WIDE R18, R0, 0x2, R16 ;  /* 0x0000000200127825 */ /* 0x002fca00078e0210 */
[----:B------:R1:W-:Y:S01]  /*30b60*/  @P6 STG.E.U16 [R18.64], R4 ;  /* 0x0000000412006986 */ /* 0x0003e2000c101504 */
[----:B---3--:R-:W-:Y:S01]  /*30b70*/  PRMT R12, R12, 0x7632, R12 ;  /* 0x000076320c0c7816 */ /* 0x008fe2000000000c */
[C---:B------:R-:W-:Y:S01]  /*30b80*/  IMAD.WIDE R26, R0.reuse, 0x2, R2 ;  /* 0x00000002001a7825 */ /* 0x040fe200078e0202 */
[----:B-1----:R-:W-:-:S04]  /*30b90*/  IADD3 R4, R0, c[0x0][0x198], RZ ;  /* 0x0000660000047a10 */ /* 0x002fc80007ffe0ff */
[----:B------:R1:W-:Y:S01]  /*30ba0*/  @P3 STG.E.U16 [R26.64], R12 ;  /* 0x0000000c1a003986 */ /* 0x0003e2000c101504 */
[----:B------:R-:W-:-:S04]  /*30bb0*/  IMAD.WIDE R24, R4, 0x2, R16 ;  /* 0x0000000204187825 */ /* 0x000fc800078e0210 */
[C-C-:B------:R-:W-:Y:S01]  /*30bc0*/  IMAD.WIDE R18, R4.reuse, 0x2, R2.reuse ;  /* 0x0000000204127825 */ /* 0x140fe200078e0202 */
[----:B------:R-:W-:Y:S02]  /*30bd0*/  IADD3 R4, R4, c[0x0][0x198], RZ ;  /* 0x0000660004047a10 */ /* 0x000fe40007ffe0ff */
[----:B------:R-:W-:Y:S02]  /*30be0*/  ISETP.GE.AND P4, PT, R8, c[0x0][0x17c], PT ;  /* 0x00005f0008007a0c */ /* 0x000fe40003f86270 */
[C---:B------:R-:W-:Y:S02]  /*30bf0*/  IADD3 R8, R28.reuse, 0xd2, RZ ;  /* 0x000000d21c087810 */ /* 0x040fe40007ffe0ff */
[----:B------:R-:W-:Y:S01]  /*30c00*/  IADD3 R0, R28, 0xd3, RZ ;  /* 0x000000d31c007810 */ /* 0x000fe20007ffe0ff */
[----:B-1----:R-:W-:Y:S01]  /*30c10*/  IMAD.WIDE R26, R4, 0x2, R2 ;  /* 0x00000002041a7825 */ /* 0x002fe200078e0202 */
[----:B------:R-:W-:Y:S02]  /*30c20*/  ISETP.GE.AND P6, PT, R8, c[0x0][0x17c], PT ;  /* 0x00005f0008007a0c */ /* 0x000fe40003fc6270 */
[----:B------:R-:W-:Y:S01]  /*30c30*/  ISETP.GE.AND P3, PT, R0, c[0x0][0x17c], PT ;  /* 0x00005f0000007a0c */ /* 0x000fe20003f66270 */
[----:B------:R-:W3:Y:S01]  /*30c40*/  LDL R8, [R1+0x128] ;  /* 0x0001280001087983 */ /* 0x000ee20000100800 */
[----:B------:R-:W-:-:S03]  /*30c50*/  IADD3 R0, R4, c[0x0][0x198], RZ ;  /* 0x0000660004007a10 */ /* 0x000fc60007ffe0ff */
[----:B--2---:R1:W-:Y:S04]  /*30c60*/  @P1 STG.E.U16 [R24.64], R29 ;  /* 0x0000001d18001986 */ /* 0x0043e8000c101504 */
[----:B0-----:R-:W-:Y:S01]  /*30c70*/  @P0 STG.E.U16 [R18.64], R20 ;  /* 0x0000001412000986 */ /* 0x001fe2000c101504 */
[----:B------:R-:W-:Y:S02]  /*30c80*/  ISETP.LT.AND P0, PT, R7, c[0x0][0x178], !P2 ;  /* 0x00005e0007007a0c */ /* 0x000fe40005701270 */
[----:B------:R-:W-:Y:S01]  /*30c90*/  PRMT R12, R29, 0x7632, R12 ;  /* 0x000076321d0c7816 */ /* 0x000fe2000000000c */
[----:B-1----:R-:W-:Y:S02]  /*30ca0*/  IMAD.WIDE R28, R4, 0x2, R16 ;  /* 0x00000002041c7825 */ /* 0x002fe400078e0210 */
[----:B------:R-:W2:Y:S08]  /*30cb0*/  LDL.LU R4, [R1+0x24] ;  /* 0x0000240001047983 */ /* 0x000eb00000300800 */
[----:B------:R0:W-:Y:S04]  /*30cc0*/  @P0 STG.E.U16 [R28.64], R12 ;  /* 0x0000000c1c000986 */ /* 0x0001e8000c101504 */
[----:B0-----:R-:W4:Y:S01]  /*30cd0*/  LDL.LU R28, [R1+0x2e4] ;  /* 0x0002e400011c7983 */ /* 0x001f220000300800 */
[----:B------:R-:W-:-:S02]  /*30ce0*/  ISETP.LT.AND P2, PT, R6, c[0x0][0x178], !P2 ;  /* 0x00005e0006007a0c */ /* 0x000fc40005741270 */
[----:B------:R-:W-:Y:S01]  /*30cf0*/  ISETP.LT.AND P1, PT, R7, c[0x0][0x178], !P5 ;  /* 0x00005e0007007a0c */ /* 0x000fe20006f21270 */
[----:B------:R-:W-:Y:S01]  /*30d00*/  IMAD.WIDE R24, R0, 0x2, R16 ;  /* 0x0000000200187825 */ /* 0x000fe200078e0210 */
[----:B------:R-:W-:Y:S01]  /*30d10*/  PRMT R20, R20, 0x7632, R20 ;  /* 0x0000763214147816 */ /* 0x000fe20000000014 */
[----:B------:R-:W3:Y:S01]  /*30d20*/  LDL.LU R29, [R1+0x128] ;  /* 0x00012800011d7983 */ /* 0x000ee20000300800 */
[----:B------:R-:W-:-:S07]  /*30d30*/  ISETP.LT.AND P5, PT, R6, c[0x0][0x178], !P5 ;  /* 0x00005e0006007a0c */ /* 0x000fce0006fa1270 */
[----:B------:R0:W-:Y:S01]  /*30d40*/  @P2 STG.E.U16 [R26.64], R20 ;  /* 0x000000141a002986 */ /* 0x0001e2000c101504 */
[----:B------:R-:W-:Y:S01]  /*30d50*/  IMAD.WIDE R18, R0, 0x2, R2 ;  /* 0x0000000200127825 */ /* 0x000fe200078e0202 */
[C---:B------:R-:W-:Y:S02]  /*30d60*/  ISETP.LT.AND P2, PT, R7.reuse, c[0x0][0x178], !P6 ;  /* 0x00005e0007007a0c */ /* 0x040fe40007741270 */
[----:B--2---:R-:W-:Y:S01]  /*30d70*/  PRMT R12, R4, 0x7632, R12 ;  /* 0x00007632040c7816 */ /* 0x004fe2000000000c */
[----:B----4-:R1:W-:Y:S01]  /*30d80*/  @P1 STG.E.U16 [R24.64], R28 ;  /* 0x0000001c18001986 */ /* 0x0103e2000c101504 */
[----:B------:R-:W-:Y:S02]  /*30d90*/  ISETP.LT.AND P1, PT, R7, c[0x0][0x178], !P4 ;  /* 0x00005e0007007a0c */ /* 0x000fe40006721270 */
[----:B------:R-:W-:Y:S02]  /*30da0*/  ISETP.LT.AND P4, PT, R6, c[0x0][0x178], !P4 ;  /* 0x00005e0006007a0c */ /* 0x000fe40006781270 */
[----:B0-----:R-:W-:-:S02]  /*30db0*/  PRMT R20, R28, 0x7632, R20 ;  /* 0x000076321c147816 */ /* 0x001fc40000000014 */
[----:B-1----:R-:W-:Y:S01]  /*30dc0*/  IADD3 R24, R0, c[0x0][0x198], RZ ;  /* 0x0000660000187a10 */ /* 0x002fe20007ffe0ff */
[----:B------:R-:W-:Y:S03]  /*30dd0*/  @P5 STG.E.U16 [R18.64], R4 ;  /* 0x0000000412005986 */ /* 0x000fe6000c101504 */
[C---:B------:R-:W-:Y:S01]  /*30de0*/  IADD3 R0, R24.reuse, c[0x0][0x198], RZ ;  /* 0x0000660018007a10 */ /* 0x040fe20007ffe0ff */
[C---:B------:R-:W-:Y:S01]  /*30df0*/  IMAD.WIDE R26, R24.reuse, 0x2, R16 ;  /* 0x00000002181a7825 */ /* 0x040fe200078e0210 */
[----:B------:R-:W2:Y:S03]  /*30e00*/  LDL R7, [R1+0x314] ;  /* 0x0003140001077983 */ /* 0x000ea60000100800 */
[----:B------:R-:W-:Y:S01]  /*30e10*/  IMAD.WIDE R24, R24, 0x2, R2 ;  /* 0x0000000218187825 */ /* 0x000fe200078e0202 */
[----:B------:R-:W4:Y:S04]  /*30e20*/  LDL.LU R28, [R1+0x14] ;  /* 0x00001400011c7983 */ /* 0x000f280000300800 */
[----:B------:R0:W-:Y:S04]  /*30e30*/  @P1 STG.E.U16 [R26.64], R20 ;  /* 0x000000141a001986 */ /* 0x0001e8000c101504 */
[----:B------:R1:W-:Y:S04]  /*30e40*/  @P4 STG.E.U16 [R24.64], R12 ;  /* 0x0000000c18004986 */ /* 0x0003e8000c101504 */
[----:B0-----:R-:W2:Y:S04]  /*30e50*/  LDL.LU R27, [R1+0x34] ;  /* 0x00003400011b7983 */ /* 0x001ea80000300800 */
[----:B------:R-:W2:Y:S04]  /*30e60*/  LDL R26, [R1+0x12c] ;  /* 0x00012c00011a7983 */ /* 0x000ea80000100800 */
[----:B-1----:R-:W4:Y:S01]  /*30e70*/  LDL.LU R25, [R1+0x304] ;  /* 0x0003040001197983 */ /* 0x002f220000300800 */
[----:B------:R-:W-:Y:S01]  /*30e80*/  ISETP.LT.AND P6, PT, R6, c[0x0][0x178], !P6 ;  /* 0x00005e0006007a0c */ /* 0x000fe200077c1270 */
[----:B------:R-:W-:Y:S01]  /*30e90*/  IMAD.WIDE R18, R0, 0x2, R16 ;  /* 0x0000000200127825 */ /* 0x000fe200078e0210 */
[----:B---3--:R-:W-:-:S04]  /*30ea0*/  IADD3 R8, R8, 0xd4, RZ ;  /* 0x000000d408087810 */ /* 0x008fc80007ffe0ff */
[----:B------:R-:W-:Y:S02]  /*30eb0*/  ISETP.GE.AND P0, PT, R8, c[0x0][0x17c], PT ;  /* 0x00005f0008007a0c */ /* 0x000fe40003f06270 */
[C---:B------:R-:W-:Y:S02]  /*30ec0*/  IADD3 R8, R29.reuse, 0xd6, RZ ;  /* 0x000000d61d087810 */ /* 0x040fe40007ffe0ff */
[----:B------:R-:W-:Y:S02]  /*30ed0*/  IADD3 R4, R29, 0xd5, RZ ;  /* 0x000000d51d047810 */ /* 0x000fe40007ffe0ff */
[----:B------:R-:W-:Y:S02]  /*30ee0*/  ISETP.GE.AND P1, PT, R8, c[0x0][0x17c], PT ;  /* 0x00005f0008007a0c */ /* 0x000fe40003f26270 */
[----:B------:R-:W-:Y:S02]  /*30ef0*/  ISETP.GE.AND P5, PT, R4, c[0x0][0x17c], PT ;  /* 0x00005f0004007a0c */ /* 0x000fe40003fa6270 */
[----:B--2---:R-:W-:Y:S01]  /*30f00*/  ISETP.LT.AND P4, PT, R26, c[0x0][0x178], !P3 ;  /* 0x00005e001a007a0c */ /* 0x004fe20005f81270 */
[----:B----4-:R0:W-:Y:S01]  /*30f10*/  @P2 STG.E.U16 [R18.64], R25 ;  /* 0x0000001912002986 */ /* 0x0101e2000c101504 */
[----:B------:R-:W-:-:S02]  /*30f20*/  ISETP.LT.AND P3, PT, R6, c[0x0][0x178], !P3 ;  /* 0x00005e0006007a0c */ /* 0x000fc40005f61270 */
[----:B------:R-:W-:Y:S01]  /*30f30*/  PRMT R12, R25, 0x7632, R12 ;  /* 0x00007632190c7816 */ /* 0x000fe2000000000c */
[C---:B0-----:R-:W-:Y:S01]  /*30f40*/  IMAD.WIDE R18, R0.reuse, 0x2, R2 ;  /* 0x0000000200127825 */ /* 0x041fe200078e0202 */
[----:B------:R-:W-:-:S04]  /*30f50*/  IADD3 R0, R0, c[0x0][0x198], RZ ;  /* 0x0000660000007a10 */ /* 0x000fc80007ffe0ff */
[----:B------:R0:W-:Y:S01]  /*30f60*/  @P6 STG.E.U16 [R18.64], R27 ;  /* 0x0000001b12006986 */ /* 0x0001e2000c101504 */
[----:B------:R-:W-:Y:S01]  /*30f70*/  ISETP.LT.AND P6, PT, R26, c[0x0][0x178], !P0 ;  /* 0x00005e001a007a0c */ /* 0x000fe200047c1270 */
[----:B------:R-:W-:Y:S01]  /*30f80*/  IMAD.WIDE R24, R0, 0x2, R16 ;  /* 0x0000000200187825 */ /* 0x000fe200078e0210 */
[----:B------:R-:W-:-:S04]  /*30f90*/  PRMT R8, R27, 0x7632, R8 ;  /* 0x000076321b087816 */ /* 0x000fc80000000008 */
[----:B------:R1:W-:Y:S01]  /*30fa0*/  @P4 STG.E.U16 [R24.64], R12 ;  /* 0x0000000c18004986 */ /* 0x0003e2000c101504 */
[C---:B0-----:R-:W-:Y:S01]  /*30fb0*/  IMAD.WIDE R18, R0.reuse, 0x2, R2 ;  /* 0x0000000200127825 */ /* 0x041fe200078e0202 */
[----:B------:R-:W-:Y:S02]  /*30fc0*/  IADD3 R0, R0, c[0x0][0x198], RZ ;  /* 0x0000660000007a10 */ /* 0x000fe40007ffe0ff */
[----:B------:R-:W2:Y:S01]  /*30fd0*/  LDL.LU R27, [R1+0x4] ;  /* 0x00000400011b7983 */ /* 0x000ea20000300800 */
[----:B------:R-:W-:Y:S02]  /*30fe0*/  ISETP.LT.AND P0, PT, R6, c[0x0][0x178], !P0 ;  /* 0x00005e0006007a0c */ /* 0x000fe40004701270 */
[----:B-1----:R-:W-:Y:S01]  /*30ff0*/  IMAD.WIDE R24, R0, 0x2, R16 ;  /* 0x0000000200187825 */ /* 0x002fe200078e0210 */
[----:B------:R-:W-:Y:S01]  /*31000*/  @P3 STG.E.U16 [R18.64], R8 ;  /* 0x0000000812003986 */ /* 0x000fe2000c101504 */
[----:B------:R-:W-:Y:S02]  /*31010*/  ISETP.LT.AND P3, PT, R26, c[0x0][0x178], !P5 ;  /* 0x00005e001a007a0c */ /* 0x000fe40006f61270 */
[----:B------:R-:W-:Y:S01]  /*31020*/  ISETP.LT.AND P5, PT, R6, c[0x0][0x178], !P5 ;  /* 0x00005e0006007a0c */ /* 0x000fe20006fa1270 */
[----:B------:R0:W-:Y:S04]  /*31030*/  @P6 STG.E.U16 [R24.64], R7 ;  /* 0x0000000718006986 */ /* 0x0001e8000c101504 */
[----:B------:R-:W3:Y:S04]  /*31040*/  LDL.LU R6, [R1+0x109c] ;  /* 0x00109c0001067983 */ /* 0x000ee80000300800 */
[----:B0-----:R-:W4:Y:S04]  /*31050*/  LDL.LU R7, [R1+0x1098] ;  /* 0x0010980001077983 */ /* 0x001f280000300800 */
[----:B------:R-:W2:Y:S01]  /*31060*/  LDL.LU R25, [R1+0x314] ;  /* 0x0003140001197983 */ /* 0x000ea20000300800 */
[----:B------:R-:W-:-:S04]  /*31070*/  IADD3 R4, R29, 0xd7, RZ ;  /* 0x000000d71d047810 */ /* 0x000fc80007ffe0ff */
[----:B------:R-:W-:Y:S02]  /*31080*/  ISETP.GE.AND P2, PT, R4, c[0x0][0x17c], PT ;  /* 0x00005f0004007a0c */ /* 0x000fe40003f46270 */
[C---:B------:R-:W-:Y:S01]  /*31090*/  IADD3 R4, R29.reuse, 0xd8, RZ ;  /* 0x000000d81d047810 */ /* 0x040fe20007ffe0ff */
[C---:B------:R-:W-:Y:S01]  /*310a0*/  IMAD.WIDE R18, R0.reuse, 0x2, R2 ;  /* 0x0000000200127825 */ /* 0x040fe200078e0202 */
[----:B------:R-:W-:Y:S02]  /*310b0*/  IADD3 R0, R0, c[0x0][0x198], RZ ;  /* 0x0000660000007a10 */ /* 0x000fe40007ffe0ff */
[----:B------:R-:W-:Y:S02]  /*310c0*/  ISETP.GE.AND P4, PT, R4, c[0x0][0x17c], PT ;  /* 0x00005f0004007a0c */ /* 0x000fe40003f86270 */
[----:B------:R-:W-:-:S04]  /*310d0*/  IADD3 R4, R29, 0xd9, RZ ;  /* 0x000000d91d047810 */ /* 0x000fc80007ffe0ff */
[----:B------:R-:W-:Y:S01]  /*310e0*/  ISETP.GE.AND P6, PT, R4, c[0x0][0x17c], PT ;  /* 0x00005f0004007a0c */ /* 0x000fe20003fc6270 */
[----:B------:R0:W-:Y:S01]  /*310f0*/  @P0 STG.E.U16 [R18.64], R28 ;  /* 0x0000001c12000986 */ /* 0x0001e2000c101504 */
[----:B------:R-:W-:-:S03]  /*31100*/  PRMT R8, R28, 0x7632, R8 ;  /* 0x000076321c087816 */ /* 0x000fc60000000008 */
[----:B0-----:R-:W3:Y:S01]  /*31110*/  LDL.LU R28, [R1+0x354] ;  /* 0x00035400011c7983 */ /* 0x001ee20000300800 */
[----:B--2---:R-:W-:Y:S01]  /*31120*/  PRMT R4, R25, 0x7632, R4 ;  /* 0x0000763219047816 */ /* 0x004fe20000000004 */
[----:B------:R-:W-:-:S05]  /*31130*/  IMAD.WIDE R24, R0, 0x2, R16 ;  /* 0x0000000200187825 */ /* 0x000fca00078e0210 */
[----:B------:R0:W-:Y:S04]  /*31140*/  @P3 STG.E.U16 [R24.64], R4 ;  /* 0x0000000418003986 */ /* 0x0001e8000c101504 */
[----:B0-----:R-:W2:Y:S01]  /*31150*/  LDL.LU R25, [R1+0x324] ;  /* 0x0003240001197983 */ /* 0x001ea20000300800 */
[----:B------:R-:W-:-:S03]  /*31160*/  IMAD.WIDE R18, R0, 0x2, R2 ;  /* 0x0000000200127825 */ /* 0x000fc600078e0202 */
[----:B------:R-:W3:Y:S01]  /*31170*/  LDL R24, [R1+0x8e0] ;  /* 0x0008e00001187983 */ /* 0x000ee20000100800 */
[----:B------:R-:W-:-:S03]  /*31180*/  ISETP.LT.AND P0, PT, R26, c[0x0][0x178], !P1 ;  /* 0x00005e001a007a0c */ /* 0x000fc60004f01270 */
[----:B------:R0:W-:Y:S01]  /*31190*/  @P5 STG.E.U16 [R18.64], R8 ;  /* 0x0000000812005986 */ /* 0x0001e2000c101504 */
[----:B------:R-:W-:Y:S02]  /*311a0*/  IADD3 R0, R0, c[0x0][0x198], RZ ;  /* 0x0000660000007a10 */ /* 0x000fe40007ffe0ff */
[C---:B------:R-:W-:Y:S01]  /*311b0*/  IADD3 R4, R29.reuse, 0xda, RZ ;  /* 0x000000da1d047810 */ /* 0x040fe20007ffe0ff */
[----:B0-----:R-:W4:Y:S02]  /*311c0*/  LDL R8, [R1+0x8e0] ;  /* 0x0008e00001087983 */ /* 0x001f240000100800 */
[----:B------:R-:W-:Y:S01]  /*311d0*/  IMAD.WIDE R18, R0, 0x2, R16 ;  /* 0x0000000200127825 */ /* 0x000fe200078e0210 */
[----:B------:R-:W-:Y:S02]  /*311e0*/  ISETP.GE.AND P3, PT, R4, c[0x0][0x17c], PT ;  /* 0x00005f0004007a0c */ /* 0x000fe40003f66270 */
[----:B------:R-:W-:Y:S02]  /*311f0*/  IADD3 R4, R29, 0xdb, RZ ;  /* 0x000000db1d047810 */ /* 0x000fe40007ffe0ff */
[----:B--2---:R0:W-:Y:S02]  /*31200*/  @P0 STG.E.U16 [R18.64], R25 ;  /* 0x0000001912000986 */ /* 0x0041e4000c101504 */
[----:B------:R-:W-:-:S02]  /*31210*/  ISETP.GE.AND P0, PT, R4, c[0x0][0x17c], PT ;  /* 0x00005f0004007a0c */ /* 0x000fc40003f06270 */
[----:B------:R-:W2:Y:S01]  /*31220*/  LDL R4, [R1+0x12c] ;  /* 0x00012c0001047983 */ /* 0x000ea20000100800 */
[----:B---3--:R-:W-:Y:S02]  /*31230*/  ISETP.LT.AND P1, PT, R24, c[0x0][0x178], !P1 ;  /* 0x00005e0018007a0c */ /* 0x008fe40004f21270 */
[----:B------:R-:W-:Y:S02]  /*31240*/  ISETP.LT.AND P5, PT, R26, c[0x0][0x178], !P2 ;  /* 0x00005e001a007a0c */ /* 0x000fe400057a1270 */
[C---:B------:R-:W-:Y:S01]  /*31250*/  IADD3 R26, R0.reuse, c[0x0][0x198], RZ ;  /* 0x00006600001a7a10 */ /* 0x040fe20007ffe0ff */
[----:B0-----:R-:W-:Y:S02]  /*31260*/  IMAD.MOV.U32 R19, RZ, RZ, R25 ;  /* 0x000000ffff137224 */ /* 0x001fe400078e0019 */
[----:B------:R-:W-:-:S03]  /*31270*/  IMAD.WIDE R24, R0, 0x2, R2 ;  /* 0x0000000200187825 */ /* 0x000fc600078e0202 */
[----:B------:R-:W-:Y:S01]  /*31280*/  PRMT R0, R19, 0x7632, R0 ;  /* 0x0000763213007816 */ /* 0x000fe20000000000 */
[----:B------:R-:W-:Y:S01]  /*31290*/  IMAD.WIDE R18, R26, 0x2, R16 ;  /* 0x000000021a127825 */ /* 0x000fe200078e0210 */
[----:B----4-:R-:W-:Y:S01]  /*312a0*/  ISETP.LT.AND P2, PT, R8, c[0x0][0x178], !P2 ;  /* 0x00005e0008007a0c */ /* 0x010fe20005741270 */
[----:B------:R-:W-:Y:S01]  /*312b0*/  @P1 STG.E.U16 [R24.64], R27 ;  /* 0x0000001b18001986 */ /* 0x000fe2000c101504 */
[----:B------:R-:W-:-:S03]  /*312c0*/  PRMT R12, R27, 0x7632, R12 ;  /* 0x000076321b0c7816 */ /* 0x000fc6000000000c */
[----:B------:R0:W-:Y:S02]  /*312d0*/  @P5 STG.E.U16 [R18.64], R0 ;  /* 0x0000000012005986 */ /* 0x0001e4000c101504 */
[C---:B0-----:R-:W-:Y:S01]  /*312e0*/  IADD3 R0, R26.reuse, c[0x0][0x198], RZ ;  /* 0x000066001a007a10 */ /* 0x041fe20007ffe0ff */
[----:B------:R-:W-:-:S05]  /*312f0*/  IMAD.WIDE R26, R26, 0x2, R2 ;  /* 0x000000021a1a7825 */ /* 0x000fca00078e0202 */
[----:B------:R0:W-:Y:S04]  /*31300*/  @P2 STG.E.U16 [R26.64], R12 ;  /* 0x0000000c1a002986 */ /* 0x0001e8000c101504 */
[----:B0-----:R-:W3:Y:S01]  /*31310*/  LDL R27, [R1+0x12c] ;  /* 0x00012c00011b7983 */ /* 0x001ee20000100800 */
[----:B--2---:R-:W-:Y:S02]  /*31320*/  ISETP.LT.AND P1, PT, R4, c[0x0][0x178], !P4 ;  /* 0x00005e0004007a0c */ /* 0x004fe40006721270 */
[----:B------:R-:W-:Y:S02]  /*31330*/  ISETP.LT.AND P4, PT, R8, c[0x0][0x178], !P4 ;  /* 0x00005e0008007a0c */ /* 0x000fe40006781270 */
[----:B------:R-:W-:-:S04]  /*31340*/  IADD3 R8, R29, 0xdc, RZ ;  /* 0x000000dc1d087810 */ /* 0x000fc80007ffe0ff */
[----:B------:R-:W-:Y:S02]  /*31350*/  ISETP.GE.AND P5, PT, R8, c[0x0][0x17c], PT ;  /* 0x00005f0008007a0c */ /* 0x000fe40003fa6270 */
[----:B------:R-:W2:Y:S01]  /*31360*/  LDL R8, [R1+0x8e0] ;  /* 0x0008e00001087983 */ /* 0x000ea20000100800 */
[----:B------:R-:W-:-:S05]  /*31370*/  IMAD.WIDE R24, R0, 0x2, R16 ;  /* 0x0000000200187825 */ /* 0x000fca00078e0210 */
[----:B------:R0:W-:Y:S01]  /*31380*/  @P1 STG.E.U16 [R24.64], R28 ;  /* 0x0000001c18001986 */ /* 0x0001e2000c101504 */
[----:B------:R-:W-:Y:S01]  /*31390*/  IMAD.WIDE R18, R0, 0x2, R2 ;  /* 0x0000000200127825 */ /* 0x000fe200078e0202 */
[----:B------:R-:W-:-:S04]  /*313a0*/  PRMT R20, R28, 0x7632, R20 ;  /* 0x000076321c147816 */ /* 0x000fc80000000014 */
[----:B------:R-:W-:Y:S01]  /*313b0*/  @P4 STG.E.U16 [R18.64], R5 ;  /* 0x0000000512004986 */ /* 0x000fe2000c101504 */
[----:B0-----:R-:W-:-:S03]  /*313c0*/  IADD3 R24, R0, c[0x0][0x198], RZ ;  /* 0x0000660000187a10 */ /* 0x001fc60007ffe0ff */
[----:B------:R-:W4:Y:S01]  /*313d0*/  LDL.LU R28, [R1+0x334] ;  /* 0x00033400011c7983 */ /* 0x000f220000300800 */
[C---:B---3--:R-:W-:Y:S02]  /*313e0*/  ISETP.LT.AND P1, PT, R27.reuse, c[0x0][0x178], !P6 ;  /* 0x00005e001b007a0c */ /* 0x048fe40007721270 */
[----:B------:R-:W-:Y:S01]  /*313f0*/  ISETP.LT.AND P4, PT, R27, c[0x0][0x178], !P3 ;  /* 0x00005e001b007a0c */ /* 0x000fe20005f81270 */
[----:B------:R-:W-:-:S10]  /*31400*/  IMAD.WIDE R26, R24, 0x2, R16 ;  /* 0x00000002181a7825 */ /* 0x000fd400078e0210 */
[----:B------:R0:W-:Y:S04]  /*31410*/  @P1 STG.E.U16 [R26.64], R20 ;  /* 0x000000141a001986 */ /* 0x0001e8000c101504 */
[----:B0-----:R-:W3:Y:S04]  /*31420*/  LDL.LU R26, [R1+0x12c] ;  /* 0x00012c00011a7983 */ /* 0x001ee80000300800 */
[----:B------:R-:W4:Y:S01]  /*31430*/  LDL.LU R27, [R1+0x8e0] ;  /* 0x0008e000011b7983 */ /* 0x000f220000300800 */
[C---:B--2---:R-:W-:Y:S02]  /*31440*/  ISETP.LT.AND P6, PT, R8.reuse, c[0x0][0x178], !P6 ;  /* 0x00005e0008007a0c */ /* 0x044fe400077c1270 */
[----:B------:R-:W-:-:S02]  /*31450*/  ISETP.LT.AND P3, PT, R8, c[0x0][0x178], !P3 ;  /* 0x00005e0008007a0c */ /* 0x000fc40005f61270 */
[----:B------:R-:W-:-:S04]  /*31460*/  IADD3 R8, R29, 0xde, RZ ;  /* 0x000000de1d087810 */ /* 0x000fc80007ffe0ff */
[----:B------:R-:W-:Y:S02]  /*31470*/  ISETP.GE.AND P1, PT, R8, c[0x0][0x17c], PT ;  /* 0x00005f0008007a0c */ /* 0x000fe40003f26270 */
[----:B------:R-:W2:Y:S01]  /*31480*/  LDL.LU R8, [R1+0x344] ;  /* 0x0003440001087983 */ /* 0x000ea20000300800 */
[----:B------:R-:W-:Y:S02]  /*31490*/  IADD3 R4, R29, 0xdd, RZ ;  /* 0x000000dd1d047810 */ /* 0x000fe40007ffe0ff */
[C---:B------:R-:W-:Y:S01]  /*314a0*/  IADD3 R0, R24.reuse, c[0x0][0x198], RZ ;  /* 0x0000660018007a10 */ /* 0x040fe20007ffe0ff */
[----:B------:R-:W-:Y:S01]  /*314b0*/  IMAD.WIDE R24, R24, 0x2, R2 ;  /* 0x0000000218187825 */ /* 0x000fe200078e0202 */
[----:B------:R-:W-:Y:S02]  /*314c0*/  ISETP.GE.AND P2, PT, R4, c[0x0][0x17c], PT ;  /* 0x00005f0004007a0c */ /* 0x000fe40003f46270 */
[----:B------:R-:W-:Y:S01]  /*314d0*/  PRMT R12, R5, 0x7632, R12 ;  /* 0x00007632050c7816 */ /* 0x000fe2000000000c */
[----:B------:R-:W-:-:S04]  /*314e0*/  IMAD.WIDE R4, R0, 0x2, R16 ;  /* 0x0000000200047825 */ /* 0x000fc800078e0210 */
[----:B------:R0:W-:Y:S01]  /*314f0*/  @P6 STG.E.U16 [R24.64], R12 ;  /* 0x0000000c18006986 */ /* 0x0001e2000c101504 */
[----:B------:R-:W-:Y:S01]  /*31500*/  IMAD.WIDE R18, R0, 0x2, R2 ;  /* 0x0000000200127825 */ /* 0x000fe200078e0202 */
[----:B------:R-:W-:Y:S02]  /*31510*/  PRMT R20, R9, 0x7632, R20 ;  /* 0x0000763209147816 */ /* 0x000fe40000000014 */
[----:B0-----:R-:W4:Y:S01]  /*31520*/  LDL.LU R25, [R1+0x2f4] ;  /* 0x0002f40001197983 */ /* 0x001f220000300800 */
[----:B------:R-:W-:Y:S02]  /*31530*/  IADD3 R12, R29, 0xe0, RZ ;  /* 0x000000e01d0c7810 */ /* 0x000fe40007ffe0ff */
[----:B---3--:R-:W-:Y:S01]  /*31540*/  ISETP.LT.AND P6, PT, R26, c[0x0][0x178], !P5 ;  /* 0x00005e001a007a0c */ /* 0x008fe20006fc1270 */
[----:B--2---:R0:W-:Y:S01]  /*31550*/  @P4 STG.E.U16 [R4.64], R8 ;  /* 0x0000000804004986 */ /* 0x0041e2000c101504 */
[----:B------:R-:W-:Y:S02]  /*31560*/  PRMT R24, R8, 0x7632, R24 ;  /* 0x0000763208187816 */ /* 0x000fe40000000018 */
[----:B------:R-:W-:-:S02]  /*31570*/  ISETP.LT.AND P4, PT, R26, c[0x0][0x178], !P0 ;  /* 0x00005e001a007a0c */ /* 0x000fc40004781270 */
[----:B----4-:R-:W-:Y:S01]  /*31580*/  ISETP.LT.AND P0, PT, R27, c[0x0][0x178], !P0 ;  /* 0x00005e001b007a0c */ /* 0x010fe20004701270 */
[----:B------:R1:W-:Y:S01]  /*31590*/  @P3 STG.E.U16 [R18.64], R9 ;  /* 0x0000000912003986 */ /* 0x0003e2000c101504 */
[----:B0-----:R-:W-:-:S04]  /*315a0*/  IADD3 R8, R0, c[0x0][0x198], RZ ;  /* 0x0000660000087a10 */ /* 0x001fc80007ffe0ff */
[C---:B------:R-:W-:Y:S02]  /*315b0*/  IADD3 R0, R8.reuse, c[0x0][0x198], RZ ;  /* 0x0000660008007a10 */ /* 0x040fe40007ffe0ff */
[----:B-1----:R-:W-:Y:S01]  /*315c0*/  IADD3 R18, R29, 0xdf, RZ ;  /* 0x000000df1d127810 */ /* 0x002fe20007ffe0ff */
[----:B------:R-:W-:-:S03]  /*315d0*/  IMAD.WIDE R4, R8, 0x2, R16 ;  /* 0x0000000208047825 */ /* 0x000fc600078e0210 */
[----:B------:R-:W-:Y:S01]  /*315e0*/  ISETP.GE.AND P3, PT, R18, c[0x0][0x17c], PT ;  /* 0x00005f0012007a0c */ /* 0x000fe20003f66270 */
[----:B------:R-:W-:Y:S01]  /*315f0*/  IMAD.WIDE R8, R8, 0x2, R2 ;  /* 0x0000000208087825 */ /* 0x000fe200078e0202 */
[----:B------:R-:W-:Y:S03]  /*31600*/  @P4 STG.E.U16 [R4.64], R24 ;  /* 0x0000001804004986 */ /* 0x000fe6000c101504 */
[----:B------:R-:W-:Y:S01]  /*31610*/  IMAD.WIDE R18, R0, 0x2, R16 ;  /* 0x0000000200127825 */ /* 0x000fe200078e0210 */
[----:B------:R-:W-:Y:S01]  /*31620*/  ISETP.GE.AND P4, PT, R12, c[0x0][0x17c], PT ;  /* 0x00005f000c007a0c */ /* 0x000fe20003f86270 */
[----:B------:R-:W-:Y:S01]  /*31630*/  @P0 STG.E.U16 [R8.64], R20 ;  /* 0x0000001408000986 */ /* 0x000fe2000c101504 */
[----:B------:R-:W-:-:S03]  /*31640*/  PRMT R12, R28, 0x7632, R12 ;  /* 0x000076321c0c7816 */ /* 0x000fc6000000000c */
[----:B------:R0:W-:Y:S04]  /*31650*/  @P6 STG.E.U16 [R18.64], R28 ;  /* 0x0000001c12006986 */ /* 0x0001e8000c101504 */
[----:B0-----:R-:W2:Y:S04]  /*31660*/  LDL.LU R28, [R1+0x2e8] ;  /* 0x0002e800011c7983 */ /* 0x001ea80000300800 */
[----:B------:R-:W3:Y:S01]  /*31670*/  LDL.LU R20, [R1+0x28] ;  /* 0x0000280001147983 */ /* 0x000ee20000300800 */
[C---:B------:R-:W-:Y:S02]  /*31680*/  ISETP.LT.AND P5, PT, R27.reuse, c[0x0][0x178], !P5 ;  /* 0x00005e001b007a0c */ /* 0x040fe40006fa1270 */
[----:B------:R-:W-:Y:S01]  /*31690*/  ISETP.LT.AND P6, PT, R26, c[0x0][0x178], !P2 ;  /* 0x00005e001a007a0c */ /* 0x000fe200057c1270 */
[----:B------:R-:W-:Y:S01]  /*316a0*/  IMAD.WIDE R4, R0, 0x2, R2 ;  /* 0x0000000200047825 */ /* 0x000fe200078e0202 */
[----:B------:R-:W-:-:S02]  /*316b0*/  ISETP.LT.AND P2, PT, R27, c[0x0][0x178], !P2 ;  /* 0x00005e001b007a0c */ /* 0x000fc40005741270 */
[----:B------:R-:W-:Y:S02]  /*316c0*/  IADD3 R8, R29, 0xe1, RZ ;  /* 0x000000e11d087810 */ /* 0x000fe40007ffe0ff */
[----:B------:R-:W-:Y:S02]  /*316d0*/  IADD3 R0, R0, c[0x0][0x198], RZ ;  /* 0x0000660000007a10 */ /* 0x000fe40007ffe0ff */
[----:B------:R-:W-:-:S03]  /*316e0*/  ISETP.GE.AND P0, PT, R8, c[0x0][0x17c], PT ;  /* 0x00005f0008007a0c */ /* 0x000fc60003f06270 */
[----:B------:R0:W-:Y:S01]  /*316f0*/  @P5 STG.E.U16 [R4.64], R13 ;  /* 0x0000000d04005986 */ /* 0x0001e2000c101504 */
[----:B------:R-:W-:Y:S01]  /*31700*/  IMAD.WIDE R8, R0, 0x2, R16 ;  /* 0x0000000200087825 */ /* 0x000fe200078e0210 */
[----:B------:R-:W-:Y:S02]  /*31710*/  ISETP.LT.AND P5, PT, R26, c[0x0][0x178], !P1 ;  /* 0x00005e001a007a0c */ /* 0x000fe40004fa1270 */
[----:B------:R-:W-:Y:S02]  /*31720*/  ISETP.LT.AND P1, PT, R27, c[0x0][0x178], !P1 ;  /* 0x00005e001b007a0c */ /* 0x000fe40004f21270 */
[----:B------:R1:W-:Y:S01]  /*31730*/  @P6 STG.E.U16 [R8.64], R12 ;  /* 0x0000000c08006986 */ /* 0x0003e2000c101504 */
[----:B0-----:R-:W-:Y:S01]  /*31740*/  PRMT R13, R13, 0x7632, R13 ;  /* 0x000076320d0d7816 */ /* 0x001fe2000000000d */
[C---:B------:R-:W-:Y:S01]  /*31750*/  IMAD.WIDE R4, R0.reuse, 0x2, R2 ;  /* 0x0000000200047825 */ /* 0x040fe200078e0202 */
[----:B------:R-:W-:-:S04]  /*31760*/  IADD3 R0, R0, c[0x0][0x198], RZ ;  /* 0x0000660000007a10 */ /* 0x000fc80007ffe0ff */
[----:B------:R0:W-:Y:S01]  /*31770*/  @P2 STG.E.U16 [R4.64], R13 ;  /* 0x0000000d04002986 */ /* 0x0001e2000c101504 */
[----:B------:R-:W-:Y:S01]  /*31780*/  ISETP.LT.AND P2, PT, R26, c[0x0][0x178], !P3 ;  /* 0x00005e001a007a0c */ /* 0x000fe20005f41270 */
[C---:B-1----:R-:W-:Y:S01]  /*31790*/  IMAD.WIDE R8, R0.reuse, 0x2, R2 ;  /* 0x0000000200087825 */ /* 0x042fe200078e0202 */
[----:B------:R-:W-:Y:S02]  /*317a0*/  ISETP.LT.AND P3, PT, R27, c[0x0][0x178], !P3 ;  /* 0x00005e001b007a0c */ /* 0x000fe40005f61270 */
[----:B------:R-:W-:Y:S01]  /*317b0*/  IADD3 R12, R29, 0xe3, RZ ;  /* 0x000000e31d0c7810 */ /* 0x000fe20007ffe0ff */
[C---:B0-----:R-:W-:Y:S01]  /*317c0*/  IMAD.WIDE R4, R0.reuse, 0x2, R16 ;  /* 0x0000000200047825 */ /* 0x041fe200078e0210 */
[----:B------:R-:W-:-:S04]  /*317d0*/  IADD3 R0, R0, c[0x0][0x198], RZ ;  /* 0x0000660000007a10 */ /* 0x000fc80007ffe0ff */
[----:B------:R0:W-:Y:S01]  /*317e0*/  @P5 STG.E.U16 [R4.64], R25 ;  /* 0x0000001904005986 */ /* 0x0001e2000c101504 */
[----:B------:R-:W-:Y:S02]  /*317f0*/  ISETP.GE.AND P5, PT, R12, c[0x0][0x17c], PT ;  /* 0x00005f000c007a0c */ /* 0x000fe40003fa6270 */
[----:B------:R-:W-:Y:S01]  /*31800*/  PRMT R12, R25, 0x7632, R12 ;  /* 0x00007632190c7816 */ /* 0x000fe2000000000c */
[----:B------:R1:W-:Y:S01]  /*31810*/  @P1 STG.E.U16 [R8.64], R21 ;  /* 0x0000001508001986 */ /* 0x0003e2000c101504 */
[----:B------:R-:W-:Y:S01]  /*31820*/  ISETP.LT.AND P1, PT, R26, c[0x0][0x178], !P4 ;  /* 0x00005e001a007a0c */ /* 0x000fe20006721270 */
[C---:B0-----:R-:W-:Y:S01]  /*31830*/  IMAD.WIDE R4, R0.reuse, 0x2, R16 ;  /* 0x0000000200047825 */ /* 0x041fe200078e0210 */
[----:B------:R-:W-:Y:S01]  /*31840*/  IADD3 R19, R29, 0xe6, RZ ;  /* 0x000000e61d137810 */ /* 0x000fe20007ffe0ff */
[----:B------:R-:W4:Y:S01]  /*31850*/  LDL.LU R25, [R1+0x38] ;  /* 0x0000380001197983 */ /* 0x000f220000300800 */
[----:B-1----:R-:W-:Y:S01]  /*31860*/  PRMT R21, R21, 0x7632, R21 ;  /* 0x0000763215157816 */ /* 0x002fe20000000015 */
[C---:B------:R-:W-:Y:S01]  /*31870*/  IMAD.WIDE R8, R0.reuse, 0x2, R2 ;  /* 0x0000000200087825 */ /* 0x040fe200078e0202 */
[----:B------:R-:W-:Y:S01]  /*31880*/  IADD3 R0, R0, c[0x0][0x198], RZ ;  /* 0x0000660000007a10 */ /* 0x000fe20007ffe0ff */
[----:B------:R0:W-:Y:S01]  /*31890*/  @P2 STG.E.U16 [R4.64], R12 ;  /* 0x0000000c04002986 */ /* 0x0001e2000c101504 */
[----:B------:R-:W-:-:S03]  /*318a0*/  ISETP.LT.AND P4, PT, R27, c[0x0][0x178], !P4 ;  /* 0x00005e001b007a0c */ /* 0x000fc60006781270 */
[----:B------:R1:W-:Y:S01]  /*318b0*/  @P3 STG.E.U16 [R8.64], R21 ;  /* 0x0000001508003986 */ /* 0x0003e2000c101504 */
[----:B------:R-:W-:Y:S02]  /*318c0*/  ISETP.LT.AND P3, PT, R26, c[0x0][0x178], !P0 ;  /* 0x00005e001a007a0c */ /* 0x000fe40004761270 */
[----:B0-----:R-:W-:Y:S01]  /*318d0*/  IADD3 R12, R29, 0xe4, RZ ;  /* 0x000000e41d0c7810 */ /* 0x001fe20007ffe0ff */
[----:B------:R-:W-:-:S03]  /*318e0*/  IMAD.WIDE R4, R0, 0x2, R16 ;  /* 0x0000000200047825 */ /* 0x000fc600078e0210 */
[----:B------:R-:W-:Y:S02]  /*318f0*/  ISETP.GE.AND P2, PT, R12, c[0x0][0x17c], PT ;  /* 0x00005f000c007a0c */ /* 0x000fe40003f46270 */
[----:B-1----:R-:W-:Y:S02]  /*31900*/  IADD3 R8, R29, 0xe5, RZ ;  /* 0x000000e51d087810 */ /* 0x002fe40007ffe0ff */
[----:B------:R-:W-:Y:S01]  /*31910*/  IADD3 R12, R0, c[0x0][0x198], RZ ;  /* 0x00006600000c7a10 */ /* 0x000fe20007ffe0ff */
[----:B--2---:R0:W-:Y:S01]  /*31920*/  @P1 STG.E.U16 [R4.64], R28 ;  /* 0x0000001c04001986 */ /* 0x0041e2000c101504 */
[----:B------:R-:W-:-:S03]  /*31930*/  ISETP.GE.AND P1, PT, R8, c[0x0][0x17c], PT ;  /* 0x00005f0008007a0c */ /* 0x000fc60003f26270 */
[----:B------:R-:W-:-:S04]  /*31940*/  IMAD.WIDE R8, R12, 0x2, R16 ;  /* 0x000000020c087825 */ /* 0x000fc800078e0210 */
[----:B0-----:R-:W-:Y:S01]  /*31950*/  IMAD.WIDE R4, R0, 0x2, R2 ;  /* 0x0000000200047825 */ /* 0x001fe200078e0202 */
[----:B------:R-:W-:Y:S02]  /*31960*/  PRMT R0, R28, 0x7632, R0 ;  /* 0x000076321c007816 */ /* 0x000fe40000000000 */
[----:B------:R-:W2:Y:S04]  /*31970*/  LDL.LU R28, [R1+0x18] ;  /* 0x00001800011c7983 */ /* 0x000ea80000300800 */
[----:B---3--:R-:W-:Y:S04]  /*31980*/  @P4 STG.E.U16 [R4.64], R20 ;  /* 0x0000001404004986 */ /* 0x008fe8000c101504 */
[----:B------:R0:W-:Y:S01]  /*31990*/  @P3 STG.E.U16 [R8.64], R0 ;  /* 0x0000000008003986 */ /* 0x0001e2000c101504 */
[----:B------:R-:W-:-:S03]  /*319a0*/  ISETP.GE.AND P3, PT, R19, c[0x0][0x17c], PT ;  /* 0x00005f0013007a0c */ /* 0x000fc60003f66270 */
[----:B------:R-:W3:Y:S01]  /*319b0*/  LDL.LU R19, [R1+0x308] ;  /* 0x0003080001137983 */ /* 0x000ee20000300800 */
[----:B------:R-:W-:-:S04]  /*319c0*/  IADD3 R18, R29, 0xe2, RZ ;  /* 0x000000e21d127810 */ /* 0x000fc80007ffe0ff */
[----:B------:R-:W-:Y:S02]  /*319d0*/  ISETP.GE.AND P6, PT, R18, c[0x0][0x17c], PT ;  /* 0x00005f0012007a0c */ /* 0x000fe40003fc6270 */
[----:B------:R-:W-:Y:S02]  /*319e0*/  ISETP.LT.AND P0, PT, R27, c[0x0][0x178], !P0 ;  /* 0x00005e001b007a0c */ /* 0x000fe40004701270 */
[----:B------:R-:W-:Y:S02]  /*319f0*/  ISETP.LT.AND P4, PT, R26, c[0x0][0x178], !P6 ;  /* 0x00005e001a007a0c */ /* 0x000fe40007781270 */
[C---:B0-----:R-:W-:Y:S01]  /*31a00*/  IADD3 R0, R12.reuse, c[0x0][0x198], RZ ;  /* 0x000066000c007a10 */ /* 0x041fe20007ffe0ff */
[----:B------:R-:W-:Y:S01]  /*31a10*/  IMAD.WIDE R4, R12, 0x2, R2 ;  /* 0x000000020c047825 */ /* 0x000fe200078e0202 */
[----:B------:R-:W-:-:S03]  /*31a20*/  PRMT R18, R20, 0x7632, R18 ;  /* 0x0000763214127816 */ /* 0x000fc60000000012 */
[----:B------:R-:W-:Y:S01]  /*31a30*/  IMAD.WIDE R8, R0, 0x2, R16 ;  /* 0x0000000200087825 */ /* 0x000fe200078e0210 */
[----:B------:R-:W-:-:S03]  /*31a40*/  ISETP.LT.AND P6, PT, R27, c[0x0][0x178], !P6 ;  /* 0x00005e001b007a0c */ /* 0x000fc600077c1270 */
[----:B------:R-:W-:Y:S01]  /*31a50*/  @P0 STG.E.U16 [R4.64], R18 ;  /* 0x0000001204000986 */ /* 0x000fe2000c101504 */
[----:B------:R-:W-:Y:S01]  /*31a60*/  IMAD.WIDE R12, R0, 0x2, R2 ;  /* 0x00000002000c7825 */ /* 0x000fe200078e0202 */
[----:B----4-:R-:W-:Y:S02]  /*31a70*/  PRMT R21, R25, 0x7632, R21 ;  /* 0x0000763219157816 */ /* 0x010fe40000000015 */
[----:B---3--:R0:W-:Y:S01]  /*31a80*/  @P4 STG.E.U16 [R8.64], R19 ;  /* 0x0000001308004986 */ /* 0x0081e2000c101504 */
[----:B------:R-:W-:Y:S02]  /*31a90*/  ISETP.LT.AND P4, PT, R26, c[0x0][0x178], !P5 ;  /* 0x00005e001a007a0c */ /* 0x000fe40006f81270 */
[----:B------:R-:W-:Y:S02]  /*31aa0*/  PRMT R24, R19, 0x7632, R24 ;  /* 0x0000763213187816 */ /* 0x000fe40000000018 */
[----:B0-----:R-:W-:Y:S01]  /*31ab0*/  IADD3 R8, R0, c[0x0][0x198], RZ ;  /* 0x0000660000087a10 */ /* 0x001fe20007ffe0ff */
[----:B------:R0:W-:Y:S04]  /*31ac0*/  @P6 STG.E.U16 [R12.64], R25 ;  /* 0x000000190c006986 */ /* 0x0001e8000c101504 */
[----:B------:R-:W-:-:S05]  /*31ad0*/  IMAD.WIDE R4, R8, 0x2, R16 ;  /* 0x0000000208047825 */ /* 0x000fca00078e0210 */
[----:B------:R1:W-:Y:S04]  /*31ae0*/  @P4 STG.E.U16 [R4.64], R24 ;  /* 0x0000001804004986 */ /* 0x0003e8000c101504 */
[----:B0-----:R-:W3:Y:S04]  /*31af0*/  LDL.LU R25, [R1+0x8] ;  /* 0x0000080001197983 */ /* 0x001ee80000300800 */
[----:B-1----:R-:W4:Y:S04]  /*31b00*/  LDL.LU R5, [R1+0x318] ;  /* 0x0003180001057983 */ /* 0x002f280000300800 */
[----:B------:R-:W2:Y:S01]  /*31b10*/  LDL.LU R24, [R1+0x328] ;  /* 0x0003280001187983 */ /* 0x000ea20000300800 */
[----:B------:R-:W-:-:S02]  /*31b20*/  ISETP.LT.AND P5, PT, R27, c[0x0][0x178], !P5 ;  /* 0x00005e001b007a0c */ /* 0x000fc40006fa1270 */
[----:B------:R-:W-:Y:S02]  /*31b30*/  ISETP.LT.AND P6, PT, R26, c[0x0][0x178], !P2 ;  /* 0x00005e001a007a0c */ /* 0x000fe400057c1270 */
[----:B------:R-:W-:Y:S02]  /*31b40*/  ISETP.LT.AND P2, PT, R27, c[0x0][0x178], !P2 ;  /* 0x00005e001b007a0c */ /* 0x000fe40005741270 */
[C---:B------:R-:W-:Y:S01]  /*31b50*/  IADD3 R0, R8.reuse, c[0x0][0x198], RZ ;  /* 0x0000660008007a10 */ /* 0x040fe20007ffe0ff */
[----:B------:R-:W-:-:S04]  /*31b60*/  IMAD.WIDE R8, R8, 0x2, R2 ;  /* 0x0000000208087825 */ /* 0x000fc800078e0202 */
[----:B------:R-:W-:-:S04]  /*31b70*/  IMAD.WIDE R12, R0, 0x2, R16 ;  /* 0x00000002000c7825 */ /* 0x000fc800078e0210 */
[----:B------:R-:W-:Y:S01]  /*31b80*/  IMAD.WIDE R18, R0, 0x2, R2 ;  /* 0x0000000200127825 */ /* 0x000fe200078e0202 */
[----:B------:R0:W-:Y:S01]  /*31b90*/  @P5 STG.E.U16 [R8.64], R21 ;  /* 0x0000001508005986 */ /* 0x0001e2000c101504 */
[----:B------:R-:W-:Y:S02]  /*31ba0*/  ISETP.LT.AND P5, PT, R26, c[0x0][0x178], !P1 ;  /* 0x00005e001a007a0c */ /* 0x000fe40004fa1270 */
[----:B------:R-:W-:Y:S02]  /*31bb0*/  ISETP.LT.AND P1, PT, R27, c[0x0][0x178], !P1 ;  /* 0x00005e001b007a0c */ /* 0x000fe40004f21270 */
[----:B0-----:R-:W-:Y:S01]  /*31bc0*/  IADD3 R8, R0, c[0x0][0x198], RZ ;  /* 0x0000660000087a10 */ /* 0x001fe20007ffe0ff */
[----:B----4-:R-:W-:Y:S04]  /*31bd0*/  @P6 STG.E.U16 [R12.64], R5 ;  /* 0x000000050c006986 */ /* 0x010fe8000c101504 */
[----:B--2---:R0:W-:Y:S02]  /*31be0*/  @P2 STG.E.U16 [R18.64], R28 ;  /* 0x0000001c12002986 */ /* 0x0041e4000c101504 */
[----:B0-----:R-:W-:-:S02]  /*31bf0*/  PRMT R19, R28, 0x7632, R19 ;  /* 0x000076321c137816 */ /* 0x001fc40000000013 */
[----:B------:R-:W2:Y:S01]  /*31c00*/  LDL.LU R28, [R1+0x358] ;  /* 0x00035800011c7983 */ /* 0x000ea20000300800 */
[----:B------:R-:W-:Y:S02]  /*31c10*/  ISETP.LT.AND P6, PT, R26, c[0x0][0x178], !P3 ;  /* 0x00005e001a007a0c */ /* 0x000fe40005fc1270 */
[----:B------:R-:W-:Y:S02]  /*31c20*/  ISETP.LT.AND P3, PT, R27, c[0x0][0x178], !P3 ;  /* 0x00005e001b007a0c */ /* 0x000fe40005f61270 */
[----:B------:R-:W-:Y:S01]  /*31c30*/  PRMT R18, R5, 0x7632, R18 ;  /* 0x0000763205127816 */ /* 0x000fe20000000012 */
[C---:B------:R-:W-:Y:S01]  /*31c40*/  IMAD.WIDE R4, R8.reuse, 0x2, R16 ;  /* 0x0000000208047825 */ /* 0x040fe200078e0210 */
[C---:B------:R-:W-:Y:S02]  /*31c50*/  IADD3 R12, R29.reuse, 0xe9, RZ ;  /* 0x000000e91d0c7810 */ /* 0x040fe40007ffe0ff */
[C---:B------:R-:W-:Y:S01]  /*31c60*/  IADD3 R0, R8.reuse, c[0x0][0x198], RZ ;  /* 0x0000660008007a10 */ /* 0x040fe20007ffe0ff */
[----:B------:R-:W-:Y:S01]  /*31c70*/  IMAD.WIDE R8, R8, 0x2, R2 ;  /* 0x0000000208087825 */ /* 0x000fe200078e0202 */
[----:B------:R-:W-:Y:S01]  /*31c80*/  ISETP.GE.AND P2, PT, R12, c[0x0][0x17c], PT ;  /* 0x00005f000c007a0c */ /* 0x000fe20003f46270 */
[----:B------:R0:W-:Y:S01]  /*31c90*/  @P5 STG.E.U16 [R4.64], R18 ;  /* 0x0000001204005986 */ /* 0x0001e2000c101504 */
[----:B------:R-:W-:Y:S01]  /*31ca0*/  IADD3 R20, R29, 0xe7, RZ ;  /* 0x000000e71d147810 */ /* 0x000fe20007ffe0ff */
[----:B------:R-:W-:-:S02]  /*31cb0*/  IMAD.WIDE R12, R0, 0x2, R16 ;  /* 0x00000002000c7825 */ /* 0x000fc400078e0210 */
[----:B------:R-:W-:Y:S01]  /*31cc0*/  @P1 STG.E.U16 [R8.64], R19 ;  /* 0x0000001308001986 */ /* 0x000fe2000c101504 */
[----:B------:R-:W-:-:S03]  /*31cd0*/  ISETP.GE.AND P0, PT, R20, c[0x0][0x17c], PT ;  /* 0x00005f0014007a0c */ /* 0x000fc60003f06270 */
[----:B------:R1:W-:Y:S01]  /*31ce0*/  @P6 STG.E.U16 [R12.64], R24 ;  /* 0x000000180c006986 */ /* 0x0003e2000c101504 */
[----:B0-----:R-:W-:Y:S01]  /*31cf0*/  IMAD.WIDE R4, R0, 0x2, R2 ;  /* 0x0000000200047825 */ /* 0x001fe200078e0202 */
[----:B------:R-:W-:-:S04]  /*31d00*/  IADD3 R20, R29, 0xe8, RZ ;  /* 0x000000e81d147810 */ /* 0x000fc80007ffe0ff */
[----:B---3--:R0:W-:Y:S01]  /*31d10*/  @P3 STG.E.U16 [R4.64], R25 ;  /* 0x0000001904003986 */ /* 0x0081e2000c101504 */
[----:B-1----:R-:W-:Y:S02]  /*31d20*/  PRMT R13, R25, 0x7632, R13 ;  /* 0x00007632190d7816 */ /* 0x002fe4000000000d */
[----:B------:R-:W-:Y:S02]  /*31d30*/  ISETP.LT.AND P6, PT, R26, c[0x0][0x178], !P0 ;  /* 0x00005e001a007a0c */ /* 0x000fe400047c1270 */
[----:B------:R-:W-:Y:S01]  /*31d40*/  ISETP.LT.AND P0, PT, R27, c[0x0][0x178], !P0 ;  /* 0x00005e001b007a0c */ /* 0x000fe20004701270 */
[----:B0-----:R-:W3:Y:S01]  /*31d50*/  LDL.LU R25, [R1+0x348] ;  /* 0x0003480001197983 */ /* 0x001ee20000300800 */
[----:B------:R-:W-:Y:S02]  /*31d60*/  ISETP.GE.AND P4, PT, R20, c[0x0][0x17c], PT ;  /* 0x00005f0014007a0c */ /* 0x000fe40003f86270 */
[----:B------:R-:W-:Y:S02]  /*31d70*/  IADD3 R8, R29, 0xeb, RZ ;  /* 0x000000eb1d087810 */ /* 0x000fe40007ffe0ff */
[----:B------:R-:W-:-:S02]  /*31d80*/  IADD3 R0, R0, c[0x0][0x198], RZ ;  /* 0x0000660000007a10 */ /* 0x000fc40007ffe0ff */
[----:B------:R-:W-:Y:S02]  /*31d90*/  ISETP.LT.AND P3, PT, R26, c[0x0][0x178], !P4 ;  /* 0x00005e001a007a0c */ /* 0x000fe40006761270 */
[----:B------:R-:W-:Y:S01]  /*31da0*/  ISETP.GE.AND P1, PT, R8, c[0x0][0x17c], PT ;  /* 0x00005f0008007a0c */ /* 0x000fe20003f26270 */
[----:B------:R-:W-:Y:S01]  /*31db0*/  IMAD.WIDE R4, R0, 0x2, R16 ;  /* 0x0000000200047825 */ /* 0x000fe200078e0210 */
[----:B------:R-:W-:Y:S02]  /*31dc0*/  ISETP.LT.AND P4, PT, R27, c[0x0][0x178], !P4 ;  /* 0x00005e001b007a0c */ /* 0x000fe40006781270 */
[----:B------:R-:W-:Y:S01]  /*31dd0*/  PRMT R12, R24, 0x7632, R12 ;  /* 0x00007632180c7816 */ /* 0x000fe2000000000c */
[C---:B------:R-:W-:Y:S01]  /*31de0*/  IMAD.WIDE R8, R0.reuse, 0x2, R2 ;  /* 0x0000000200087825 */ /* 0x040fe200078e0202 */
[----:B------:R-:W-:-:S03]  /*31df0*/  IADD3 R0, R0, c[0x0][0x198], RZ ;  /* 0x0000660000007a10 */ /* 0x000fc60007ffe0ff */
[----:B------:R0:W-:Y:S04]  /*31e00*/  @P6 STG.E.U16 [R4.64], R12 ;  /* 0x0000000c04006986 */ /* 0x0001e8000c101504 */
[----:B------:R1:W-:Y:S01]  /*31e10*/  @P0 STG.E.U16 [R8.64], R13 ;  /* 0x0000000d08000986 */ /* 0x0003e2000c101504 */
[----:B0-----:R-:W-:-:S04]  /*31e20*/  IMAD.WIDE R4, R0, 0x2, R16 ;  /* 0x0000000200047825 */ /* 0x001fc800078e0210 */
[----:B-1----:R-:W-:Y:S01]  /*31e30*/  IMAD.WIDE R8, R0, 0x2, R2 ;  /* 0x0000000200087825 */ /* 0x002fe200078e0202 */
[----:B--2---:R-:W-:Y:S04]  /*31e40*/  @P3 STG.E.U16 [R4.64], R28 ;  /* 0x0000001c04003986 */ /* 0x004fe8000c101504 */
[----:B------:R0:W-:Y:S02]  /*31e50*/  @P4 STG.E.U16 [R8.64], R6 ;  /* 0x0000000608004986 */ /* 0x0001e4000c101504 */
[----:B0-----:R-:W-:Y:S02]  /*31e60*/  PRMT R6, R28, 0x7632, R6 ;  /* 0x000076321c067816 */ /* 0x001fe40000000006 */
[----:B------:R-:W2:Y:S01]  /*31e70*/  LDL.LU R28, [R1+0x338] ;  /* 0x00033800011c7983 */ /* 0x000ea20000300800 */
[----:B------:R-:W-:-:S02]  /*31e80*/  IADD3 R20, R29, 0xea, RZ ;  /* 0x000000ea1d147810 */ /* 0x000fc40007ffe0ff */
[----:B------:R-:W-:Y:S02]  /*31e90*/  ISETP.LT.AND P0, PT, R26, c[0x0][0x178], !P2 ;  /* 0x00005e001a007a0c */ /* 0x000fe40005701270 */
[----:B------:R-:W-:Y:S02]  /*31ea0*/  ISETP.GE.AND P5, PT, R20, c[0x0][0x17c], PT ;  /* 0x00005f0014007a0c */ /* 0x000fe40003fa6270 */
[----:B------:R-:W-:Y:S02]  /*31eb0*/  IADD3 R0, R0, c[0x0][0x198], RZ ;  /* 0x0000660000007a10 */ /* 0x000fe40007ffe0ff */
[----:B------:R-:W-:Y:S02]  /*31ec0*/  ISETP.LT.AND P2, PT, R27, c[0x0][0x178], !P2 ;  /* 0x00005e001b007a0c */ /* 0x000fe40005741270 */
[----:B------:R-:W-:Y:S01]  /*31ed0*/  ISETP.LT.AND P4, PT, R26, c[0x0][0x178], !P5 ;  /* 0x00005e001a007a0c */ /* 0x000fe20006f81270 */
[----:B------:R-:W-:Y:S01]  /*31ee0*/  IMAD.WIDE R4, R0, 0x2, R16 ;  /* 0x0000000200047825 */ /* 0x000fe200078e0210 */
[----:B------:R-:W-:-:S03]  /*31ef0*/  IADD3 R12, R29, 0xed, RZ ;  /* 0x000000ed1d0c7810 */ /* 0x000fc60007ffe0ff */
[C---:B------:R-:W-:Y:S01]  /*31f00*/  IMAD.WIDE R8, R0.reuse, 0x2, R2 ;  /* 0x0000000200087825 */ /* 0x040fe200078e0202 */
[----:B------:R-:W-:Y:S01]  /*31f10*/  IADD3 R0, R0, c[0x0][0x198], RZ ;  /* 0x0000660000007a10 */ /* 0x000fe20007ffe0ff */
[----:B------:R0:W-:Y:S01]  /*31f20*/  @P0 STG.E.U16 [R4.64], R6 ;  /* 0x0000000604000986 */ /* 0x0001e2000c101504 */
[----:B------:R-:W-:Y:S02]  /*31f30*/  ISETP.GE.AND P3, PT, R12, c[0x0][0x17c], PT ;  /* 0x00005f000c007a0c */ /* 0x000fe40003f66270 */
[----:B------:R-:W-:Y:S02]  /*31f40*/  PRMT R12, R6, 0x7632, R12 ;  /* 0x00007632060c7816 */ /* 0x000fe4000000000c */
[----:B------:R-:W-:-:S03]  /*31f50*/  ISETP.LT.AND P5, PT, R27, c[0x0][0x178], !P5 ;  /* 0x00005e001b007a0c */ /* 0x000fc60006fa1270 */
[----:B------:R1:W-:Y:S01]  /*31f60*/  @P2 STG.E.U16 [R8.64], R12 ;  /* 0x0000000c08002986 */ /* 0x0003e2000c101504 */
[----:B0-----:R-:W-:Y:S01]  /*31f70*/  IMAD.WIDE R4, R0, 0x2, R16 ;  /* 0x0000000200047825 */ /* 0x001fe200078e0210 */
[C---:B------:R-:W-:Y:S02]  /*31f80*/  IADD3 R6, R29.reuse, 0xee, RZ ;  /* 0x000000ee1d067810 */ /* 0x040fe40007ffe0ff */
[----:B------:R-:W-:Y:S02]  /*31f90*/  ISETP.LT.AND P2, PT, R26, c[0x0][0x178], !P1 ;  /* 0x00005e001a007a0c */ /* 0x000fe40004f41270 */
[----:B------:R-:W-:Y:S01]  /*31fa0*/  ISETP.GE.AND P0, PT, R6, c[0x0][0x17c], PT ;  /* 0x00005f0006007a0c */ /* 0x000fe20003f06270 */
[----:B---3--:R0:W-:Y:S01]  /*31fb0*/  @P4 STG.E.U16 [R4.64], R25 ;  /* 0x0000001904004986 */ /* 0x0081e2000c101504 */
[----:B------:R-:W-:Y:S02]  /*31fc0*/  IADD3 R6, R0, c[0x0][0x198], RZ ;  /* 0x0000660000067a10 */ /* 0x000fe40007ffe0ff */
[----:B------:R-:W-:-:S02]  /*31fd0*/  IADD3 R18, R29, 0xec, RZ ;  /* 0x000000ec1d127810 */ /* 0x000fc40007ffe0ff */
[----:B-1----:R-:W-:Y:S01]  /*31fe0*/  IADD3 R8, R29, 0xef, RZ ;  /* 0x000000ef1d087810 */ /* 0x002fe20007ffe0ff */
[----:B0-----:R-:W-:Y:S01]  /*31ff0*/  IMAD.WIDE R4, R0, 0x2, R2 ;  /* 0x0000000200047825 */ /* 0x001fe200078e0202 */
[----:B------:R-:W-:Y:S02]  /*32000*/  PRMT R0, R25, 0x7632, R0 ;  /* 0x0000763219007816 */ /* 0x000fe40000000000 */
[----:B------:R-:W3:Y:S01]  /*32010*/  LDL.LU R25, [R1+0x2f8] ;  /* 0x0002f80001197983 */ /* 0x000ee20000300800 */
[----:B------:R-:W-:Y:S02]  /*32020*/  ISETP.GE.AND P6, PT, R18, c[0x0][0x17c], PT ;  /* 0x00005f0012007a0c */ /* 0x000fe40003fc6270 */
[----:B------:R-:W-:Y:S01]  /*32030*/  ISETP.GE.AND P4, PT, R8, c[0x0][0x17c], PT ;  /* 0x00005f0008007a0c */ /* 0x000fe20003f86270 */
[----:B------:R-:W-:Y:S01]  /*32040*/  IMAD.WIDE R8, R6, 0x2, R16 ;  /* 0x0000000206087825 */ /* 0x000fe200078e0210 */
[----:B------:R-:W-:Y:S01]  /*32050*/  ISETP.LT.AND P1, PT, R27, c[0x0][0x178], !P1 ;  /* 0x00005e001b007a0c */ /* 0x000fe20004f21270 */
[----:B------:R0:W-:Y:S01]  /*32060*/  @P5 STG.E.U16 [R4.64], R10 ;  /* 0x0000000a04005986 */ /* 0x0001e2000c101504 */
[----:B------:R-:W-:-:S03]  /*32070*/  ISETP.LT.AND P5, PT, R26, c[0x0][0x178], !P6 ;  /* 0x00005e001a007a0c */ /* 0x000fc600077a1270 */
[----:B------:R1:W-:Y:S04]  /*32080*/  @P2 STG.E.U16 [R8.64], R0 ;  /* 0x0000000008002986 */ /* 0x0003e8000c101504 */
[----:B------:R-:W4:Y:S01]  /*32090*/  LDL.LU R21, [R1+0x2ec] ;  /* 0x0002ec0001157983 */ /* 0x000f220000300800 */
[----:B0-----:R-:W-:Y:S01]  /*320a0*/  PRMT R10, R10, 0x7632, R10 ;  /* 0x000076320a0a7816 */ /* 0x001fe2000000000a */
[C---:B------:R-:W-:Y:S01]  /*320b0*/  IMAD.WIDE R4, R6.reuse, 0x2, R2 ;  /* 0x0000000206047825 */ /* 0x040fe200078e0202 */
[----:B-1----:R-:W-:Y:S02]  /*320c0*/  IADD3 R0, R6, c[0x0][0x198], RZ ;  /* 0x0000660006007a10 */ /* 0x002fe40007ffe0ff */
[----:B------:R-:W-:-:S03]  /*320d0*/  IADD3 R6, R29, 0xf1, RZ ;  /* 0x000000f11d067810 */ /* 0x000fc60007ffe0ff */
[----:B------:R-:W-:Y:S01]  /*320e0*/  IMAD.WIDE R8, R0, 0x2, R16 ;  /* 0x0000000200087825 */ /* 0x000fe200078e0210 */
[----:B------:R-:W-:Y:S01]  /*320f0*/  @P1 STG.E.U16 [R4.64], R10 ;  /* 0x0000000a04001986 */ /* 0x000fe2000c101504 */
[----:B------:R-:W-:-:S03]  /*32100*/  ISETP.GE.AND P1, PT, R6, c[0x0][0x17c], PT ;  /* 0x00005f0006007a0c */ /* 0x000fc60003f26270 */
[----:B--2---:R0:W-:Y:S01]  /*32110*/  @P5 STG.E.U16 [R8.64], R28 ;  /* 0x0000001c08005986 */ /* 0x0041e2000c101504 */
[----:B------:R-:W-:-:S03]  /*32120*/  PRMT R6, R28, 0x7632, R6 ;  /* 0x000076321c067816 */ /* 0x000fc60000000006 */
[----:B0-----:R-:W2:Y:S01]  /*32130*/  LDL.LU R28, [R1+0x2c] ;  /* 0x00002c00011c7983 */ /* 0x001ea20000300800 */
[C---:B------:R-:W-:Y:S01]  /*32140*/  ISETP.LT.AND P6, PT, R27.reuse, c[0x0][0x178], !P6 ;  /* 0x00005e001b007a0c */ /* 0x040fe200077c1270 */
[----:B------:R-:W-:Y:S01]  /*32150*/  IMAD.WIDE R12, R0, 0x2, R2 ;  /* 0x00000002000c7825 */ /* 0x000fe200078e0202 */
[----:B------:R-:W-:Y:S01]  /*32160*/  ISETP.LT.AND P5, PT, R26, c[0x0][0x178], !P3 ;  /* 0x00005e001a007a0c */ /* 0x000fe20005fa1270 */
[----:B------:R-:W2:Y:S01]  /*32170*/  LDL.LU R24, [R1+0x30c] ;  /* 0x00030c0001187983 */ /* 0x000ea20000300800 */
[----:B------:R-:W-:Y:S02]  /*32180*/  ISETP.LT.AND P3, PT, R27, c[0x0][0x178], !P3 ;  /* 0x00005e001b007a0c */ /* 0x000fe40005f61270 */
[----:B------:R-:W-:Y:S02]  /*32190*/  IADD3 R8, R0, c[0x0][0x198], RZ ;  /* 0x0000660000087a10 */ /* 0x000fe40007ffe0ff */
[----:B------:R-:W-:-:S05]  /*321a0*/  IADD3 R18, R29, 0xf0, RZ ;  /* 0x000000f01d127810 */ /* 0x000fca0007ffe0ff */
[----:B------:R0:W-:Y:S01]  /*321b0*/  @P6 STG.E.U16 [R12.64], R14 ;  /* 0x0000000e0c006986 */ /* 0x0001e2000c101504 */
[----:B------:R-:W-:Y:S02]  /*321c0*/  ISETP.LT.AND P6, PT, R26, c[0x0][0x178], !P0 ;  /* 0x00005e001a007a0c */ /* 0x000fe400047c1270 */
[----:B------:R-:W-:Y:S02]  /*321d0*/  ISETP.LT.AND P0, PT, R27, c[0x0][0x178], !P0 ;  /* 0x00005e001b007a0c */ /* 0x000fe40004701270 */
[C---:B------:R-:W-:Y:S01]  /*321e0*/  IADD3 R0, R8.reuse, c[0x0][0x198], RZ ;  /* 0x0000660008007a10 */ /* 0x040fe20007ffe0ff */
[----:B------:R-:W-:Y:S01]  /*321f0*/  IMAD.WIDE R4, R8, 0x2, R16 ;  /* 0x0000000208047825 */ /* 0x000fe200078e0210 */
[----:B------:R-:W-:-:S03]  /*32200*/  ISETP.GE.AND P2, PT, R18, c[0x0][0x17c], PT ;  /* 0x00005f0012007a0c */ /* 0x000fc60003f46270 */
[----:B------:R-:W-:Y:S01]  /*32210*/  IMAD.WIDE R8, R8, 0x2, R2 ;  /* 0x0000000208087825 */ /* 0x000fe200078e0202 */
[----:B0-----:R-:W-:-:S03]  /*32220*/  PRMT R14, R14, 0x7632, R14 ;  /* 0x000076320e0e7816 */ /* 0x001fc6000000000e */
[C---:B------:R-:W-:Y:S01]  /*32230*/  IMAD.WIDE R12, R0.reuse, 0x2, R16 ;  /* 0x00000002000c7825 */ /* 0x040fe200078e0210 */
[----:B------:R0:W-:Y:S03]  /*32240*/  @P5 STG.E.U16 [R4.64], R6 ;  /* 0x0000000604005986 */ /* 0x0001e6000c101504 */
[----:B------:R-:W-:Y:S01]  /*32250*/  IMAD.WIDE R18, R0, 0x2, R2 ;  /* 0x0000000200127825 */ /* 0x000fe200078e0202 */
[----:B------:R1:W-:Y:S01]  /*32260*/  @P3 STG.E.U16 [R8.64], R14 ;  /* 0x0000000e08003986 */ /* 0x0003e2000c101504 */
[----:B------:R-:W-:-:S03]  /*32270*/  IADD3 R10, R29, 0xf2, RZ ;  /* 0x000000f21d0a7810 */ /* 0x000fc60007ffe0ff */
[----:B---3--:R3:W-:Y:S04]  /*32280*/  @P6 STG.E.U16 [R12.64], R25 ;  /* 0x000000190c006986 */ /* 0x0087e8000c101504 */
[----:B------:R3:W-:Y:S01]  /*32290*/  @P0 STG.E.U16 [R18.64], R22 ;  /* 0x0000001612000986 */ /* 0x0007e2000c101504 */
[----:B------:R-:W-:Y:S02]  /*322a0*/  ISETP.LT.AND P0, PT, R26, c[0x0][0x178], !P4 ;  /* 0x00005e001a007a0c */ /* 0x000fe40006701270 */
[----:B------:R-:W-:Y:S02]  /*322b0*/  ISETP.LT.AND P4, PT, R27, c[0x0][0x178], !P4 ;  /* 0x00005e001b007a0c */ /* 0x000fe40006781270 */
[----:B0-----:R-:W-:Y:S02]  /*322c0*/  IADD3 R4, R0, c[0x0][0x198], RZ ;  /* 0x0000660000047a10 */ /* 0x001fe40007ffe0ff */
[----:B------:R-:W-:-:S02]  /*322d0*/  ISETP.GE.AND P5, PT, R10, c[0x0][0x17c], PT ;  /* 0x00005f000a007a0c */ /* 0x000fc40003fa6270 */
[----:B------:R-:W-:Y:S01]  /*322e0*/  ISETP.LT.AND P3, PT, R26, c[0x0][0x178], !P2 ;  /* 0x00005e001a007a0c */ /* 0x000fe20005761270 */
[C---:B-1----:R-:W-:Y:S01]  /*322f0*/  IMAD.WIDE R8, R4.reuse, 0x2, R16 ;  /* 0x0000000204087825 */ /* 0x042fe200078e0210 */
[----:B------:R-:W-:Y:S02]  /*32300*/  PRMT R10, R25, 0x7632, R10 ;  /* 0x00007632190a7816 */ /* 0x000fe4000000000a */
[----:B------:R-:W-:Y:S01]  /*32310*/  ISETP.LT.AND P2, PT, R27, c[0x0][0x178], !P2 ;  /* 0x00005e001b007a0c */ /* 0x000fe20005741270 */
[----:B---3--:R-:W3:Y:S01]  /*32320*/  LDL.LU R25, [R1+0x3c] ;  /* 0x00003c0001197983 */ /* 0x008ee20000300800 */
[C---:B------:R-:W-:Y:S01]  /*32330*/  IADD3 R6, R4.reuse, c[0x0][0x198], RZ ;  /* 0x0000660004067a10 */ /* 0x040fe20007ffe0ff */
[----:B------:R-:W-:Y:S01]  /*32340*/  IMAD.WIDE R4, R4, 0x2, R2 ;  /* 0x0000000204047825 */ /* 0x000fe200078e0202 */
[----:B------:R-:W-:Y:S01]  /*32350*/  PRMT R22, R22, 0x7632, R22 ;  /* 0x0000763216167816 */ /* 0x000fe20000000016 */
[----:B------:R0:W-:Y:S04]  /*32360*/  @P0 STG.E.U16 [R8.64], R10 ;  /* 0x0000000a08000986 */ /* 0x0001e8000c101504 */
[----:B------:R1:W-:Y:S01]  /*32370*/  @P4 STG.E.U16 [R4.64], R22 ;  /* 0x0000001604004986 */ /* 0x0003e2000c101504 */
[----:B0-----:R-:W-:-:S04]  /*32380*/  IMAD.WIDE R8, R6, 0x2, R16 ;  /* 0x0000000206087825 */ /* 0x001fc800078e0210 */
[----:B-1----:R-:W-:Y:S01]  /*32390*/  IMAD.WIDE R4, R6, 0x2, R2 ;  /* 0x0000000206047825 */ /* 0x002fe200078e0202 */
[----:B----4-:R-:W-:Y:S01]  /*323a0*/  @P3 STG.E.U16 [R8.64], R21 ;  /* 0x0000001508003986 */ /* 0x010fe2000c101504 */
[----:B--2---:R-:W-:-:S03]  /*323b0*/  PRMT R10, R28, 0x7632, R10 ;  /* 0x000076321c0a7816 */ /* 0x004fc6000000000a */
[----:B------:R0:W-:Y:S04]  /*323c0*/  @P2 STG.E.U16 [R4.64], R28 ;  /* 0x0000001c04002986 */ /* 0x0001e8000c101504 */
[----:B0-----:R-:W2:Y:S01]  /*323d0*/  LDL.LU R28, [R1+0x31c] ;  /* 0x00031c00011c7983 */ /* 0x001ea20000300800 */
[----:B------:R-:W-:Y:S02]  /*323e0*/  IADD3 R0, R29, 0xf4, RZ ;  /* 0x000000f41d007810 */ /* 0x000fe40007ffe0ff */
[----:B------:R-:W-:Y:S02]  /*323f0*/  ISETP.LT.AND P3, PT, R26, c[0x0][0x178], !P1 ;  /* 0x00005e001a007a0c */ /* 0x000fe40004f61270 */
[----:B------:R-:W-:Y:S02]  /*32400*/  ISETP.LT.AND P1, PT, R27, c[0x0][0x178], !P1 ;  /* 0x00005e001b007a0c */ /* 0x000fe40004f21270 */
[----:B------:R-:W-:-:S02]  /*32410*/  IADD3 R13, R6, c[0x0][0x198], RZ ;  /* 0x00006600060d7a10 */ /* 0x000fc40007ffe0ff */
[----:B------:R-:W-:Y:S02]  /*32420*/  IADD3 R12, R29, 0xf3, RZ ;  /* 0x000000f31d0c7810 */ /* 0x000fe40007ffe0ff */
[----:B------:R-:W-:Y:S02]  /*32430*/  ISETP.GE.AND P0, PT, R0, c[0x0][0x17c], PT ;  /* 0x00005f0000007a0c */ /* 0x000fe40003f06270 */
[----:B------:R-:W-:Y:S02]  /*32440*/  PRMT R0, R21, 0x7632, R0 ;  /* 0x0000763215007816 */ /* 0x000fe40000000000 */
[----:B------:R-:W4:Y:S01]  /*32450*/  LDL.LU R21, [R1+0x1c] ;  /* 0x00001c0001157983 */ /* 0x000f220000300800 */
[----:B------:R-:W-:Y:S01]  /*32460*/  ISETP.LT.AND P4, PT, R26, c[0x0][0x178], !P5 ;  /* 0x00005e001a007a0c */ /* 0x000fe20006f81270 */
[----:B------:R-:W-:Y:S01]  /*32470*/  IMAD.WIDE R4, R13, 0x2, R16 ;  /* 0x000000020d047825 */ /* 0x000fe200078e0210 */
[----:B------:R-:W-:Y:S02]  /*32480*/  ISETP.GE.AND P6, PT, R12, c[0x0][0x17c], PT ;  /* 0x00005f000c007a0c */ /* 0x000fe40003fc6270 */
[----:B------:R-:W-:Y:S01]  /*32490*/  ISETP.LT.AND P5, PT, R27, c[0x0][0x178], !P5 ;  /* 0x00005e001b007a0c */ /* 0x000fe20006fa1270 */
[----:B------:R-:W-:Y:S01]  /*324a0*/  IMAD.WIDE R8, R13, 0x2, R2 ;  /* 0x000000020d087825 */ /* 0x000fe200078e0202 */
[----:B------:R-:W-:-:S02]  /*324b0*/  IADD3 R12, R29, 0xf5, RZ ;  /* 0x000000f51d0c7810 */ /* 0x000fc40007ffe0ff */
[----:B------:R-:W-:Y:S01]  /*324c0*/  IADD3 R6, R13, c[0x0][0x198], RZ ;  /* 0x000066000d067a10 */ /* 0x000fe20007ffe0ff */
[----:B------:R0:W-:Y:S01]  /*324d0*/  @P3 STG.E.U16 [R4.64], R0 ;  /* 0x0000000004003986 */ /* 0x0001e2000c101504 */
[----:B------:R-:W-:-:S03]  /*324e0*/  ISETP.GE.AND P2, PT, R12, c[0x0][0x17c], PT ;  /* 0x00005f000c007a0c */ /* 0x000fc60003f46270 */
[----:B------:R-:W-:Y:S01]  /*324f0*/  IMAD.WIDE R12, R6, 0x2, R16 ;  /* 0x00000002060c7825 */ /* 0x000fe200078e0210 */
[----:B------:R3:W-:Y:S01]  /*32500*/  @P1 STG.E.U16 [R8.64], R10 ;  /* 0x0000000a08001986 */ /* 0x0007e2000c101504 */
[----:B------:R-:W-:Y:S02]  /*32510*/  ISETP.LT.AND P1, PT, R26, c[0x0][0x178], !P6 ;  /* 0x00005e001a007a0c */ /* 0x000fe40007721270 */
[C---:B------:R-:W-:Y:S01]  /*32520*/  IADD3 R19, R6.reuse, c[0x0][0x198], RZ ;  /* 0x0000660006137a10 */ /* 0x040fe20007ffe0ff */
[----:B------:R1:W-:Y:S01]  /*32530*/  @P4 STG.E.U16 [R12.64], R24 ;  /* 0x000000180c004986 */ /* 0x0003e2000c101504 */
[----:B0-----:R-:W-:Y:S01]  /*32540*/  IMAD.WIDE R4, R6, 0x2, R2 ;  /* 0x0000000206047825 */ /* 0x001fe200078e0202 */
[----:B------:R-:W-:Y:S02]  /*32550*/  PRMT R0, R24, 0x7632, R0 ;  /* 0x0000763218007816 */ /* 0x000fe40000000000 */
[----:B------:R-:W-:Y:S02]  /*32560*/  ISETP.LT.AND P6, PT, R27, c[0x0][0x178], !P6 ;  /* 0x00005e001b007a0c */ /* 0x000fe400077c1270 */
[----:B------:R-:W-:-:S02]  /*32570*/  ISETP.LT.AND P4, PT, R26, c[0x0][0x178], !P0 ;  /* 0x00005e001a007a0c */ /* 0x000fc40004781270 */
[----:B---3--:R-:W-:Y:S01]  /*32580*/  PRMT R10, R25, 0x7632, R10 ;  /* 0x00007632190a7816 */ /* 0x008fe2000000000a */
[----:B------:R0:W-:Y:S01]  /*32590*/  @P5 STG.E.U16 [R4.64], R25 ;  /* 0x0000001904005986 */ /* 0x0001e2000c101504 */
[----:B------:R-:W-:-:S03]  /*325a0*/  IMAD.WIDE R8, R19, 0x2, R16 ;  /* 0x0000000213087825 */ /* 0x000fc600078e0210 */
[----:B-1----:R-:W3:Y:S01]  /*325b0*/  LDL.LU R24, [R1+0x32c] ;  /* 0x00032c0001187983 */ /* 0x002ee20000300800 */
[----:B------:R-:W-:-:S03]  /*325c0*/  IADD3 R6, R19, c[0x0][0x198], RZ ;  /* 0x0000660013067a10 */ /* 0x000fc60007ffe0ff */
[----:B0-----:R-:W3:Y:S01]  /*325d0*/  LDL.LU R25, [R1+0xc] ;  /* 0x00000c0001197983 */ /* 0x001ee20000300800 */
[----:B------:R-:W-:-:S03]  /*325e0*/  IMAD.WIDE R4, R19, 0x2, R2 ;  /* 0x0000000213047825 */ /* 0x000fc600078e0202 */
[----:B------:R0:W-:Y:S04]  /*325f0*/  @P1 STG.E.U16 [R8.64], R0 ;  /* 0x0000000008001986 */ /* 0x0001e8000c101504 */
[----:B------:R-:W-:Y:S01]  /*32600*/  @P6 STG.E.U16 [R4.64], R10 ;  /* 0x0000000a04006986 */ /* 0x000fe2000c101504 */
[----:B0-----:R-:W-:-:S05]  /*32610*/  IMAD.WIDE R8, R6, 0x2, R16 ;  /* 0x0000000206087825 */ /* 0x001fca00078e0210 */
[----:B--2---:R0:W-:Y:S02]  /*32620*/  @P4 STG.E.U16 [R8.64], R28 ;  /* 0x0000001c08004986 */ /* 0x0041e4000c101504 */
[----:B0-----:R-:W-:Y:S02]  /*32630*/  PRMT R9, R28, 0x7632, R9 ;  /* 0x000076321c097816 */ /* 0x001fe40000000009 */
[----:B------:R-:W2:Y:S01]  /*32640*/  LDL.LU R28, [R1+0x35c] ;  /* 0x00035c00011c7983 */ /* 0x000ea20000300800 */
[----:B------:R-:W-:Y:S02]  /*32650*/  ISETP.LT.AND P0, PT, R27, c[0x0][0x178], !P0 ;  /* 0x00005e001b007a0c */ /* 0x000fe40004701270 */
[----:B------:R-:W-:Y:S01]  /*32660*/  IADD3 R14, R29, 0xf6, RZ ;  /* 0x000000f61d0e7810 */ /* 0x000fe20007ffe0ff */
[----:B------:R-:W-:Y:S01]  /*32670*/  IMAD.WIDE R4, R6, 0x2, R2 ;  /* 0x0000000206047825 */ /* 0x000fe200078e0202 */
[----:B------:R-:W-:Y:S02]  /*32680*/  ISETP.LT.AND P6, PT, R26, c[0x0][0x178], !P2 ;  /* 0x00005e001a007a0c */ /* 0x000fe400057c1270 */
[----:B------:R-:W-:-:S02]  /*32690*/  ISETP.GE.AND P3, PT, R14, c[0x0][0x17c], PT ;  /* 0x00005f000e007a0c */ /* 0x000fc40003f66270 */
[----:B------:R-:W-:Y:S02]  /*326a0*/  IADD3 R13, R6, c[0x0][0x198], RZ ;  /* 0x00006600060d7a10 */ /* 0x000fe40007ffe0ff */
[----:B------:R-:W-:-:S03]  /*326b0*/  ISETP.LT.AND P2, PT, R27, c[0x0][0x178], !P2 ;  /* 0x00005e001b007a0c */ /* 0x000fc60005741270 */
[----:B----4-:R0:W-:Y:S01]  /*326c0*/  @P0 STG.E.U16 [R4.64], R21 ;  /* 0x0000001504000986 */ /* 0x0101e2000c101504 */
[----:B------:R-:W-:Y:S02]  /*326d0*/  ISETP.LT.AND P0, PT, R26, c[0x0][0x178], !P3 ;  /* 0x00005e001a007a0c */ /* 0x000fe40005f01270 */
[----:B------:R-:W-:Y:S02]  /*326e0*/  ISETP.LT.AND P3, PT, R27, c[0x0][0x178], !P3 ;  /* 0x00005e001b007a0c */ /* 0x000fe40005f61270 */
[----:B------:R-:W-:Y:S02]  /*326f0*/  IADD3 R19, R13, c[0x0][0x198], RZ ;  /* 0x000066000d137a10 */ /* 0x000fe40007ffe0ff */
[----:B------:R-:W-:Y:S01]  /*32700*/  IADD3 R12, R29, 0xf9, RZ ;  /* 0x000000f91d0c7810 */ /* 0x000fe20007ffe0ff */
[----:B0-----:R-:W-:Y:S01]  /*32710*/  IMAD.WIDE R4, R13, 0x2, R16 ;  /* 0x000000020d047825 */ /* 0x001fe200078e0210 */
[----:B------:R-:W-:Y:S02]  /*32720*/  IADD3 R18, R29, 0xf7, RZ ;  /* 0x000000f71d127810 */ /* 0x000fe40007ffe0ff */
[----:B------:R-:W-:-:S02]  /*32730*/  PRMT R0, R21, 0x7632, R0 ;  /* 0x0000763215007816 */ /* 0x000fc40000000000 */
[----:B------:R0:W-:Y:S01]  /*32740*/  @P6 STG.E.U16 [R4.64], R9 ;  /* 0x0000000904006986 */ /* 0x0001e2000c101504 */
[C---:B------:R-:W-:Y:S02]  /*32750*/  IADD3 R14, R29.reuse, 0xf8, RZ ;  /* 0x000000f81d0e7810 */ /* 0x040fe40007ffe0ff */
[----:B------:R-:W-:Y:S02]  /*32760*/  ISETP.GE.AND P4, PT, R12, c[0x0][0x17c], PT ;  /* 0x00005f000c007a0c */ /* 0x000fe40003f86270 */
[----:B------:R-:W-:Y:S02]  /*32770*/  ISETP.GE.AND P5, PT, R18, c[0x0][0x17c], PT ;  /* 0x00005f0012007a0c */ /* 0x000fe40003fa6270 */
[----:B------:R-:W-:Y:S01]  /*32780*/  IADD3 R6, R29, 0xfb, RZ ;  /* 0x000000fb1d067810 */ /* 0x000fe20007ffe0ff */
[----:B0-----:R-:W-:-:S04]  /*32790*/  IMAD.WIDE R4, R13, 0x2, R2 ;  /* 0x000000020d047825 */ /* 0x001fc800078e0202 */
[C---:B------:R-:W-:Y:S01]  /*327a0*/  IMAD.WIDE R8, R19.reuse, 0x2, R16 ;  /* 0x0000000213087825 */ /* 0x040fe200078e0210 */
[----:B------:R-:W-:Y:S01]  /*327b0*/  ISETP.GE.AND P1, PT, R14, c[0x0][0x17c], PT ;  /* 0x00005f000e007a0c */ /* 0x000fe20003f26270 */
[----:B------:R-:W-:Y:S02]  /*327c0*/  @P2 STG.E.U16 [R4.64], R0 ;  /* 0x0000000004002986 */ /* 0x000fe4000c101504 */
[----:B------:R-:W-:Y:S01]  /*327d0*/  IMAD.WIDE R12, R19, 0x2, R2 ;  /* 0x00000002130c7825 */ /* 0x000fe200078e0202 */
[----:B------:R-:W-:Y:S01]  /*327e0*/  ISETP.GE.AND P2, PT, R6, c[0x0][0x17c], PT ;  /* 0x00005f0006007a0c */ /* 0x000fe20003f46270 */
[----:B---3--:R0:W-:Y:S01]  /*327f0*/  @P0 STG.E.U16 [R8.64], R24 ;  /* 0x0000001808000986 */ /* 0x0081e2000c101504 */
[----:B------:R-:W-:Y:S02]  /*32800*/  ISETP.LT.AND P0, PT, R26, c[0x0][0x178], !P5 ;  /* 0x00005e001a007a0c */ /* 0x000fe40006f01270 */
[----:B------:R-:W-:Y:S01]  /*32810*/  ISETP.LT.AND P5, PT, R27, c[0x0][0x178], !P5 ;  /* 0x00005e001b007a0c */ /* 0x000fe20006fa1270 */
[----:B------:R1:W-:Y:S01]  /*32820*/  @P3 STG.E.U16 [R12.64], R25 ;  /* 0x000000190c003986 */ /* 0x0003e2000c101504 */
[----:B------:R-:W-:-:S02]  /*32830*/  IADD3 R19, R19, c[0x0][0x198], RZ ;  /* 0x0000660013137a10 */ /* 0x000fc40007ffe0ff */
[----:B------:R-:W-:Y:S02]  /*32840*/  PRMT R6, R24, 0x7632, R6 ;  /* 0x0000763218067816 */ /* 0x000fe40000000006 */
[----:B------:R-:W-:Y:S01]  /*32850*/  ISETP.LT.AND P3, PT, R26, c[0x0][0x178], !P1 ;  /* 0x00005e001a007a0c */ /* 0x000fe20004f61270 */
[----:B0-----:R-:W3:Y:S01]  /*32860*/  LDL.LU R24, [R1+0x34c] ;  /* 0x00034c0001187983 */ /* 0x001ee20000300800 */
[----:B------:R-:W-:Y:S02]  /*32870*/  IADD3 R10, R29, 0xfa, RZ ;  /* 0x000000fa1d0a7810 */ /* 0x000fe40007ffe0ff */
[C---:B------:R-:W-:Y:S01]  /*32880*/  IADD3 R21, R19.reuse, c[0x0][0x198], RZ ;  /* 0x0000660013157a10 */ /* 0x040fe20007ffe0ff */
[----:B------:R-:W-:Y:S01]  /*32890*/  IMAD.WIDE R4, R19, 0x2, R16 ;  /* 0x0000000213047825 */ /* 0x000fe200078e0210 */
[----:B------:R-:W-:Y:S02]  /*328a0*/  ISETP.GE.AND P6, PT, R10, c[0x0][0x17c], PT ;  /* 0x00005f000a007a0c */ /* 0x000fe40003fc6270 */
[----:B------:R-:W-:Y:S01]  /*328b0*/  PRMT R10, R25, 0x7632, R10 ;  /* 0x00007632190a7816 */ /* 0x000fe2000000000a */
[----:B------:R-:W-:Y:S01]  /*328c0*/  IMAD.WIDE R8, R19, 0x2, R2 ;  /* 0x0000000213087825 */ /* 0x000fe200078e0202 */
[----:B------:R-:W-:-:S03]  /*328d0*/  IADD3 R0, R29, 0xfc, RZ ;  /* 0x000000fc1d007810 */ /* 0x000fc60007ffe0ff */
[----:B-1----:R-:W-:Y:S01]  /*328e0*/  IMAD.WIDE R12, R21, 0x2, R16 ;  /* 0x00000002150c7825 */ /* 0x002fe200078e0210 */
[----:B------:R-:W-:Y:S01]  /*328f0*/  ISETP.LT.AND P1, PT, R27, c[0x0][0x178], !P1 ;  /* 0x00005e001b007a0c */ /* 0x000fe20004f21270 */
[----:B------:R-:W-:Y:S01]  /*32900*/  @P0 STG.E.U16 [R4.64], R6 ;  /* 0x0000000604000986 */ /* 0x000fe2000c101504 */
[----:B------:R-:W-:-:S03]  /*32910*/  ISETP.GE.AND P0, PT, R0, c[0x0][0x17c], PT ;  /* 0x00005f0000007a0c */ /* 0x000fc60003f06270 */
[----:B------:R0:W-:Y:S01]  /*32920*/  @P5 STG.E.U16 [R8.64], R10 ;  /* 0x0000000a08005986 */ /* 0x0001e2000c101504 */
[----:B------:R-:W-:Y:S01]  /*32930*/  IMAD.WIDE R18, R21, 0x2, R2 ;  /* 0x0000000215127825 */ /* 0x000fe200078e0202 */
[C---:B0-----:R-:W-:Y:S02]  /*32940*/  IADD3 R10, R29.reuse, 0xfd, RZ ;  /* 0x000000fd1d0a7810 */ /* 0x041fe40007ffe0ff */
[----:B------:R-:W-:Y:S02]  /*32950*/  IADD3 R6, R29, 0xfe, RZ ;  /* 0x000000fe1d067810 */ /* 0x000fe40007ffe0ff */
[----:B--2---:R-:W-:Y:S01]  /*32960*/  PRMT R0, R28, 0x7632, R0 ;  /* 0x000076321c007816 */ /* 0x004fe20000000000 */
[----:B------:R0:W-:Y:S04]  /*32970*/  @P3 STG.E.U16 [R12.64], R28 ;  /* 0x0000001c0c003986 */ /* 0x0001e8000c101504 */
[----:B0-----:R-:W2:Y:S04]  /*32980*/  LDL.LU R28, [R1+0x33c] ;  /* 0x00033c00011c7983 */ /* 0x001ea80000300800 */
[----:B------:R0:W-:Y:S01]  /*32990*/  @P1 STG.E.U16 [R18.64], R7 ;  /* 0x0000000712001986 */ /* 0x0001e2000c101504 */
[----:B------:R-:W-:-:S02]  /*329a0*/  ISETP.GE.AND P1, PT, R10, c[0x0][0x17c], PT ;  /* 0x00005f000a007a0c */ /* 0x000fc40003f26270 */
[----:B------:R-:W-:Y:S02]  /*329b0*/  IADD3 R10, R29, 0xff, RZ ;  /* 0x000000ff1d0a7810 */ /* 0x000fe40007ffe0ff */
[----:B------:R-:W4:Y:S01]  /*329c0*/  LDL.LU R29, [R1+0x2fc] ;  /* 0x0002fc00011d7983 */ /* 0x000f220000300800 */
[C---:B------:R-:W-:Y:S02]  /*329d0*/  ISETP.LT.AND P3, PT, R26.reuse, c[0x0][0x178], !P4 ;  /* 0x00005e001a007a0c */ /* 0x040fe40006761270 */
[----:B------:R-:W-:Y:S02]  /*329e0*/  ISETP.LT.AND P4, PT, R27, c[0x0][0x178], !P4 ;  /* 0x00005e001b007a0c */ /* 0x000fe40006781270 */
[----:B------:R-:W-:Y:S02]  /*329f0*/  IADD3 R21, R21, c[0x0][0x198], RZ ;  /* 0x0000660015157a10 */ /* 0x000fe40007ffe0ff */
[----:B------:R-:W-:Y:S02]  /*32a00*/  ISETP.LT.AND P5, PT, R26, c[0x0][0x178], !P6 ;  /* 0x00005e001a007a0c */ /* 0x000fe400077a1270 */
[C---:B------:R-:W-:Y:S01]  /*32a10*/  IADD3 R25, R21.reuse, c[0x0][0x198], RZ ;  /* 0x0000660015197a10 */ /* 0x040fe20007ffe0ff */
[----:B------:R-:W-:Y:S01]  /*32a20*/  IMAD.WIDE R4, R21, 0x2, R16 ;  /* 0x0000000215047825 */ /* 0x000fe200078e0210 */
[----:B------:R-:W-:-:S03]  /*32a30*/  PRMT R14, R7, 0x7632, R14 ;  /* 0x00007632070e7816 */ /* 0x000fc6000000000e */
[----:B------:R-:W-:Y:S01]  /*32a40*/  IMAD.WIDE R8, R21, 0x2, R2 ;  /* 0x0000000215087825 */ /* 0x000fe200078e0202 */
[----:B------:R1:W-:Y:S03]  /*32a50*/  @P3 STG.E.U16 [R4.64], R0 ;  /* 0x0000000004003986 */ /* 0x0003e6000c101504 */
[----:B------:R-:W-:Y:S01]  /*32a60*/  IMAD.WIDE R12, R25, 0x2, R16 ;  /* 0x00000002190c7825 */ /* 0x000fe200078e0210 */
[----:B------:R1:W-:Y:S01]  /*32a70*/  @P4 STG.E.U16 [R8.64], R14 ;  /* 0x0000000e08004986 */ /* 0x0003e2000c101504 */
[C---:B------:R-:W-:Y:S02]  /*32a80*/  ISETP.LT.AND P6, PT, R27.reuse, c[0x0][0x178], !P6 ;  /* 0x00005e001b007a0c */ /* 0x040fe400077c1270 */
[----:B------:R-:W-:Y:S02]  /*32a90*/  ISETP.LT.AND P4, PT, R26, c[0x0][0x178], !P2 ;  /* 0x00005e001a007a0c */ /* 0x000fe40005781270 */
[----:B------:R-:W-:-:S02]  /*32aa0*/  ISETP.LT.AND P2, PT, R27, c[0x0][0x178], !P2 ;  /* 0x00005e001b007a0c */ /* 0x000fc40005741270 */
[C---:B0-----:R-:W-:Y:S01]  /*32ab0*/  IADD3 R19, R25.reuse, c[0x0][0x198], RZ ;  /* 0x0000660019137a10 */ /* 0x041fe20007ffe0ff */
[----:B-1----:R-:W-:Y:S01]  /*32ac0*/  IMAD.WIDE R4, R25, 0x2, R2 ;  /* 0x0000000219047825 */ /* 0x002fe200078e0202 */
[----:B------:R-:W-:Y:S02]  /*32ad0*/  ISETP.GE.AND P3, PT, R6, c[0x0][0x17c], PT ;  /* 0x00005f0006007a0c */ /* 0x000fe40003f66270 */
[C---:B------:R-:W-:Y:S01]  /*32ae0*/  IADD3 R21, R19.reuse, c[0x0][0x198], RZ ;  /* 0x0000660013157a10 */ /* 0x040fe20007ffe0ff */
[----:B------:R-:W-:Y:S01]  /*32af0*/  IMAD.WIDE R6, R19, 0x2, R16 ;  /* 0x0000000213067825 */ /* 0x000fe200078e0210 */
[----:B------:R-:W-:-:S03]  /*32b00*/  PRMT R0, R11, 0x7632, R0 ;  /* 0x000076320b007816 */ /* 0x000fc60000000000 */
[----:B------:R-:W-:Y:S01]  /*32b10*/  IMAD.WIDE R8, R19, 0x2, R2 ;  /* 0x0000000213087825 */ /* 0x000fe200078e0202 */
[----:B---3--:R0:W-:Y:S01]  /*32b20*/  @P5 STG.E.U16 [R12.64], R24 ;  /* 0x000000180c005986 */ /* 0x0081e2000c101504 */
[----:B------:R-:W-:Y:S02]  /*32b30*/  ISETP.LT.AND P5, PT, R26, c[0x0][0x178], !P0 ;  /* 0x00005e001a007a0c */ /* 0x000fe400047a1270 */
[----:B------:R-:W-:Y:S01]  /*32b40*/  PRMT R18, R24, 0x7632, R18 ;  /* 0x0000763218127816 */ /* 0x000fe20000000012 */
[----:B------:R1:W-:Y:S01]  /*32b50*/  @P6 STG.E.U16 [R4.64], R11 ;  /* 0x0000000b04006986 */ /* 0x0003e2000c101504 */
[----:B------:R-:W-:-:S03]  /*32b60*/  ISETP.LT.AND P0, PT, R27, c[0x0][0x178], !P0 ;  /* 0x00005e001b007a0c */ /* 0x000fc60004701270 */
[----:B------:R3:W-:Y:S01]  /*32b70*/  @P4 STG.E.U16 [R6.64], R18 ;  /* 0x0000001206004986 */ /* 0x0007e2000c101504 */
[----:B0-----:R-:W-:-:S03]  /*32b80*/  IMAD.WIDE R12, R21, 0x2, R16 ;  /* 0x00000002150c7825 */ /* 0x001fc600078e0210 */
[----:B------:R0:W-:Y:S01]  /*32b90*/  @P2 STG.E.U16 [R8.64], R0 ;  /* 0x0000000008002986 */ /* 0x0001e2000c101504 */
[----:B------:R-:W-:Y:S02]  /*32ba0*/  IADD3 R19, R21, c[0x0][0x198], RZ ;  /* 0x0000660015137a10 */ /* 0x000fe40007ffe0ff */
[----:B------:R-:W-:Y:S02]  /*32bb0*/  ISETP.GE.AND P6, PT, R10, c[0x0][0x17c], PT ;  /* 0x00005f000a007a0c */ /* 0x000fe40003fc6270 */
[C---:B------:R-:W-:Y:S02]  /*32bc0*/  ISETP.LT.AND P4, PT, R26.reuse, c[0x0][0x178], !P3 ;  /* 0x00005e001a007a0c */ /* 0x040fe40005f81270 */
[----:B------:R-:W-:Y:S02]  /*32bd0*/  ISETP.LT.AND P3, PT, R27, c[0x0][0x178], !P3 ;  /* 0x00005e001b007a0c */ /* 0x000fe40005f61270 */
[----:B------:R-:W-:Y:S02]  /*32be0*/  IADD3 R25, R19, c[0x0][0x198], RZ ;  /* 0x0000660013197a10 */ /* 0x000fe40007ffe0ff */
[----:B------:R-:W-:Y:S01]  /*32bf0*/  ISETP.LT.AND P2, PT, R26, c[0x0][0x178], !P6 ;  /* 0x00005e001a007a0c */ /* 0x000fe20007741270 */
[----:B-1----:R-:W-:Y:S01]  /*32c00*/  IMAD.WIDE R4, R21, 0x2, R2 ;  /* 0x0000000215047825 */ /* 0x002fe200078e0202 */
[----:B------:R-:W-:-:S02]  /*32c10*/  ISETP.LT.AND P6, PT, R27, c[0x0][0x178], !P6 ;  /* 0x00005e001b007a0c */ /* 0x000fc400077c1270 */
[----:B------:R-:W-:Y:S01]  /*32c20*/  IADD3 R21, R25, c[0x0][0x198], RZ ;  /* 0x0000660019157a10 */ /* 0x000fe20007ffe0ff */
[----:B---3--:R-:W-:Y:S01]  /*32c30*/  IMAD.WIDE R6, R19, 0x2, R16 ;  /* 0x0000000213067825 */ /* 0x008fe200078e0210 */
[----:B------:R-:W-:-:S03]  /*32c40*/  PRMT R14, R15, 0x7632, R14 ;  /* 0x000076320f0e7816 */ /* 0x000fc6000000000e */
[----:B0-----:R-:W-:-:S04]  /*32c50*/  IMAD.WIDE R8, R19, 0x2, R2 ;  /* 0x0000000213087825 */ /* 0x001fc800078e0202 */
[----:B------:R-:W-:-:S04]  /*32c60*/  IMAD.WIDE R10, R25, 0x2, R16 ;  /* 0x00000002190a7825 */ /* 0x000fc800078e0210 */
[----:B------:R-:W-:Y:S01]  /*32c70*/  IMAD.WIDE R16, R21, 0x2, R16 ;  /* 0x0000000215107825 */ /* 0x000fe200078e0210 */
[----:B--2---:R0:W-:Y:S01]  /*32c80*/  @P5 STG.E.U16 [R12.64], R28 ;  /* 0x0000001c0c005986 */ /* 0x0041e2000c101504 */
[----:B------:R-:W-:Y:S02]  /*32c90*/  ISETP.LT.AND P5, PT, R26, c[0x0][0x178], !P1 ;  /* 0x00005e001a007a0c */ /* 0x000fe40004fa1270 */
[----:B------:R-:W-:Y:S02]  /*32ca0*/  ISETP.LT.AND P1, PT, R27, c[0x0][0x178], !P1 ;  /* 0x00005e001b007a0c */ /* 0x000fe40004f21270 */
[----:B------:R-:W-:Y:S01]  /*32cb0*/  PRMT R0, R28, 0x7632, R0 ;  /* 0x000076321c007816 */ /* 0x000fe20000000000 */
[----:B------:R4:W-:Y:S01]  /*32cc0*/  @P0 STG.E.U16 [R4.64], R15 ;  /* 0x0000000f04000986 */ /* 0x0009e2000c101504 */
[----:B0-----:R-:W-:-:S07]  /*32cd0*/  IMAD.WIDE R12, R25, 0x2, R2 ;  /* 0x00000002190c7825 */ /* 0x001fce00078e0202 */
[----:B------:R0:W-:Y:S01]  /*32ce0*/  @P5 STG.E.U16 [R6.64], R0 ;  /* 0x0000000006005986 */ /* 0x0001e2000c101504 */
[----:B----4-:R-:W-:-:S03]  /*32cf0*/  PRMT R5, R29, 0x7632, R5 ;  /* 0x000076321d057816 */ /* 0x010fc60000000005 */
[----:B------:R0:W-:Y:S04]  /*32d00*/  @P1 STG.E.U16 [R8.64], R14 ;  /* 0x0000000e08001986 */ /* 0x0001e8000c101504 */
[----:B------:R0:W-:Y:S04]  /*32d10*/  @P4 STG.E.U16 [R10.64], R29 ;  /* 0x0000001d0a004986 */ /* 0x0001e8000c101504 */
[----:B------:R0:W-:Y:S01]  /*32d20*/  @P3 STG.E.U16 [R12.64], R23 ;  /* 0x000000170c003986 */ /* 0x0001e2000c101504 */
[----:B------:R-:W-:-:S03]  /*32d30*/  IMAD.WIDE R2, R21, 0x2, R2 ;  /* 0x0000000215027825 */ /* 0x000fc600078e0202 */
[----:B------:R0:W-:Y:S01]  /*32d40*/  @P2 STG.E.U16 [R16.64], R5 ;  /* 0x0000000510002986 */ /* 0x0001e2000c101504 */
[----:B------:R-:W-:Y:S05]  /*32d50*/  @!P6 EXIT ;  /* 0x000000000000e94d */ /* 0x000fea0003800000 */
[----:B0-----:R-:W-:-:S05]  /*32d60*/  PRMT R23, R23, 0x7632, R23 ;  /* 0x0000763217177816 */ /* 0x001fca0000000017 */
[----:B------:R-:W-:Y:S01]  /*32d70*/  STG.E.U16 [R2.64], R23 ;  /* 0x0000001702007986 */ /* 0x000fe2000c101504 */
[----:B------:R-:W-:Y:S05]  /*32d80*/  EXIT ;  /* 0x000000000000794d */ /* 0x000fea0003800000 */
.L_x_3:
[----:B------:R-:W-:-:S00]  /*32d90*/  BRA `(.L_x_3) ;  /* 0xfffffff000007947 */ /* 0x000fc0000383ffff */
[----:B------:R-:W-:-:S00]  /*32da0*/  NOP ;  /* 0x0000000000007918 */ /* 0x000fc00000000000 */
        /* <DEDUP_REMOVED lines=13> */
.L_x_4:


//--------------------- .nv.shared.matmul_kernel  --------------------------
	.section	.nv.shared.matmul_kernel,"aw",@nobits
	.sectionflags	@""
	.align	16
